	.target	sm_90a

	.elftype	@"ET_EXEC"


//--------------------- .note.nv.tkinfo           --------------------------
	.section	.note.nv.tkinfo,"",@"SHT_NOTE"
	.sectionflags	@"SHF_NOTE_NV_TKINFO"
	.tkinfo
        /*0018*/ 	.word	0x00000002
        /*0030*/ 	.string	""
        /*0030*/ 	.string	"ptxas"
        /*0030*/ 	.string	"Cuda compilation tools, release 13.0, V13.0.88"
        /*0030*/ 	.string	"Build cuda_13.0.r13.0/compiler.36424714_0"
        /*0030*/ 	.string	"-arch sm_90a -m 64 "



//--------------------- .note.nv.cuinfo           --------------------------
	.section	.note.nv.cuinfo,"",@"SHT_NOTE"
	.sectionflags	@"SHF_NOTE_NV_CUINFO"
        /*0018*/ 	.short	0x0002
        /*001a*/ 	.short	0x005a
        /*001c*/ 	.short	0x0082
	.zero		2


//--------------------- .nv.info                  --------------------------
	.section	.nv.info,"",@"SHT_CUDA_INFO"
	.align	4


	//----- nvinfo : EIATTR_REGCOUNT
	.align		4
        /*0000*/ 	.byte	0x04, 0x2f
        /*0002*/ 	.short	(.L_18 - .L_17)
	.align		4
.L_17:
        /*0004*/ 	.word	index@(_ZN7cutlass13device_kernelINS_4gemm6kernel13GemmUniversalIN4cute5tupleIJiiiiEEENS1_10collective13CollectiveMmaINS1_34MainloopSm90TmaGmmaWarpSpecializedILi3ENS5_IJNS4_1CILi2EEENSA_ILi1EEESC_EEENS1_35KernelTmaWarpSpecializedCooperativeEEENS5_IJNSA_ILi256EEESG_NSA_ILi64EEEEEENS_6half_tENS5_IJlSC_lEEESJ_SK_NS4_8TiledMMAINS4_8MMA_AtomIJNS4_4SM904GMMA26MMA_64x256x16_F32F16F16_SSILNSO_5MajorE0ELSQ_0ELNSO_7ScaleInE1ELSR_1EEEEEENS4_6LayoutISD_NS5_IJSC_NSA_ILi0EEESV_EEEEENS5_IJNS4_10UnderscoreESY_SY_EEEEENS4_13SM90_TMA_LOADENS4_14ComposedLayoutINS4_7SwizzleILi3ELi4ELi3EEENS4_18smem_ptr_flag_bitsILi16EEENSU_INS5_IJNSA_ILi8EEESH_EEENS5_IJSH_SC_EEEEEEEvNS4_8identityENS4_23SM90_TMA_LOAD_MULTICASTES1B_vS1C_EENS_8epilogue10collective18CollectiveEpilogueINS1F_22Sm90TmaWarpSpecializedILi4ELi2ELi16ELb1ELb0EEEJSI_NS5_IJNSA_ILi128EEENSA_ILi32EEEEEESJ_SK_SJ_SK_NS1F_6fusion15FusionCallbacksIS1J_NS1N_17LinearCombinationISJ_fSJ_fLNS_15FloatRoundStyleE2EEESI_S1M_JEEES11_NS12_INS13_ILi2ELi4ELi3EEES16_NSU_INS5_IJS17_S1L_EEENS5_IJS1L_SC_EEEEEEENS4_17SM75_U32x4_LDSM_NENS4_14SM90_TMA_STOREES1X_NS4_17SM90_U32x4_STSM_NENS4_9Copy_AtomIJS20_SJ_EEEvEEEvvEEEEvNT_6ParamsE)
        /*0008*/ 	.word	0x000000a8


	//----- nvinfo : EIATTR_FRAME_SIZE
	.align		4
.L_18:
        /*000c*/ 	.byte	0x04, 0x11
        /*000e*/ 	.short	(.L_20 - .L_19)
	.align		4
.L_19:
        /*0010*/ 	.word	index@(_ZN7cutlass13device_kernelINS_4gemm6kernel13GemmUniversalIN4cute5tupleIJiiiiEEENS1_10collective13CollectiveMmaINS1_34MainloopSm90TmaGmmaWarpSpecializedILi3ENS5_IJNS4_1CILi2EEENSA_ILi1EEESC_EEENS1_35KernelTmaWarpSpecializedCooperativeEEENS5_IJNSA_ILi256EEESG_NSA_ILi64EEEEEENS_6half_tENS5_IJlSC_lEEESJ_SK_NS4_8TiledMMAINS4_8MMA_AtomIJNS4_4SM904GMMA26MMA_64x256x16_F32F16F16_SSILNSO_5MajorE0ELSQ_0ELNSO_7ScaleInE1ELSR_1EEEEEENS4_6LayoutISD_NS5_IJSC_NSA_ILi0EEESV_EEEEENS5_IJNS4_10UnderscoreESY_SY_EEEEENS4_13SM90_TMA_LOADENS4_14ComposedLayoutINS4_7SwizzleILi3ELi4ELi3EEENS4_18smem_ptr_flag_bitsILi16EEENSU_INS5_IJNSA_ILi8EEESH_EEENS5_IJSH_SC_EEEEEEEvNS4_8identityENS4_23SM90_TMA_LOAD_MULTICASTES1B_vS1C_EENS_8epilogue10collective18CollectiveEpilogueINS1F_22Sm90TmaWarpSpecializedILi4ELi2ELi16ELb1ELb0EEEJSI_NS5_IJNSA_ILi128EEENSA_ILi32EEEEEESJ_SK_SJ_SK_NS1F_6fusion15FusionCallbacksIS1J_NS1N_17LinearCombinationISJ_fSJ_fLNS_15FloatRoundStyleE2EEESI_S1M_JEEES11_NS12_INS13_ILi2ELi4ELi3EEES16_NSU_INS5_IJS17_S1L_EEENS5_IJS1L_SC_EEEEEEENS4_17SM75_U32x4_LDSM_NENS4_14SM90_TMA_STOREES1X_NS4_17SM90_U32x4_STSM_NENS4_9Copy_AtomIJS20_SJ_EEEvEEEvvEEEEvNT_6ParamsE)
        /*0014*/ 	.word	0x000007c8


	//----- nvinfo : EIATTR_MIN_STACK_SIZE
	.align		4
.L_20:
        /*0018*/ 	.byte	0x04, 0x12
        /*001a*/ 	.short	(.L_22 - .L_21)
	.align		4
.L_21:
        /*001c*/ 	.word	index@(_ZN7cutlass13device_kernelINS_4gemm6kernel13GemmUniversalIN4cute5tupleIJiiiiEEENS1_10collective13CollectiveMmaINS1_34MainloopSm90TmaGmmaWarpSpecializedILi3ENS5_IJNS4_1CILi2EEENSA_ILi1EEESC_EEENS1_35KernelTmaWarpSpecializedCooperativeEEENS5_IJNSA_ILi256EEESG_NSA_ILi64EEEEEENS_6half_tENS5_IJlSC_lEEESJ_SK_NS4_8TiledMMAINS4_8MMA_AtomIJNS4_4SM904GMMA26MMA_64x256x16_F32F16F16_SSILNSO_5MajorE0ELSQ_0ELNSO_7ScaleInE1ELSR_1EEEEEENS4_6LayoutISD_NS5_IJSC_NSA_ILi0EEESV_EEEEENS5_IJNS4_10UnderscoreESY_SY_EEEEENS4_13SM90_TMA_LOADENS4_14ComposedLayoutINS4_7SwizzleILi3ELi4ELi3EEENS4_18smem_ptr_flag_bitsILi16EEENSU_INS5_IJNSA_ILi8EEESH_EEENS5_IJSH_SC_EEEEEEEvNS4_8identityENS4_23SM90_TMA_LOAD_MULTICASTES1B_vS1C_EENS_8epilogue10collective18CollectiveEpilogueINS1F_22Sm90TmaWarpSpecializedILi4ELi2ELi16ELb1ELb0EEEJSI_NS5_IJNSA_ILi128EEENSA_ILi32EEEEEESJ_SK_SJ_SK_NS1F_6fusion15FusionCallbacksIS1J_NS1N_17LinearCombinationISJ_fSJ_fLNS_15FloatRoundStyleE2EEESI_S1M_JEEES11_NS12_INS13_ILi2ELi4ELi3EEES16_NSU_INS5_IJS17_S1L_EEENS5_IJS1L_SC_EEEEEEENS4_17SM75_U32x4_LDSM_NENS4_14SM90_TMA_STOREES1X_NS4_17SM90_U32x4_STSM_NENS4_9Copy_AtomIJS20_SJ_EEEvEEEvvEEEEvNT_6ParamsE)
        /*0020*/ 	.word	0x000007c8
.L_22:


//--------------------- .nv.compat                --------------------------
	.section	.nv.compat,"",@"SHT_CUDA_COMPAT_INFO"
	.align	4
        /*0000*/ 	.byte	0x02, 0x09, 0x01, 0x00, 0x02, 0x02, 0x04, 0x00, 0x02, 0x05, 0x05, 0x00, 0x03, 0x07, 0x01, 0x01
        /*0010*/ 	.byte	0x02, 0x03, 0x01, 0x00, 0x02, 0x06, 0x01, 0x00, 0x04, 0x0b, 0x08, 0x00, 0x00, 0x00, 0x00, 0x00
        /*0020*/ 	.byte	0x00, 0x00, 0x00, 0x00


//--------------------- .nv.info._ZN7cutlass13device_kernelINS_4gemm6kernel13GemmUniversalIN4cute5tupleIJiiiiEEENS1_10collective13CollectiveMmaINS1_34MainloopSm90TmaGmmaWarpSpecializedILi3ENS5_IJNS4_1CILi2EEENSA_ILi1EEESC_EEENS1_35KernelTmaWarpSpecializedCooperativeEEENS5_IJNSA_ILi256EEESG_NSA_ILi64EEEEEENS_6half_tENS5_IJlSC_lEEESJ_SK_NS4_8TiledMMAINS4_8MMA_AtomIJNS4_4SM904GMMA26MMA_64x256x16_F32F16F16_SSILNSO_5MajorE0ELSQ_0ELNSO_7ScaleInE1ELSR_1EEEEEENS4_6LayoutISD_NS5_IJSC_NSA_ILi0EEESV_EEEEENS5_IJNS4_10UnderscoreESY_SY_EEEEENS4_13SM90_TMA_LOADENS4_14ComposedLayoutINS4_7SwizzleILi3ELi4ELi3EEENS4_18smem_ptr_flag_bitsILi16EEENSU_INS5_IJNSA_ILi8EEESH_EEENS5_IJSH_SC_EEEEEEEvNS4_8identityENS4_23SM90_TMA_LOAD_MULTICASTES1B_vS1C_EENS_8epilogue10collective18CollectiveEpilogueINS1F_22Sm90TmaWarpSpecializedILi4ELi2ELi16ELb1ELb0EEEJSI_NS5_IJNSA_ILi128EEENSA_ILi32EEEEEESJ_SK_SJ_SK_NS1F_6fusion15FusionCallbacksIS1J_NS1N_17LinearCombinationISJ_fSJ_fLNS_15FloatRoundStyleE2EEESI_S1M_JEEES11_NS12_INS13_ILi2ELi4ELi3EEES16_NSU_INS5_IJS17_S1L_EEENS5_IJS1L_SC_EEEEEEENS4_17SM75_U32x4_LDSM_NENS4_14SM90_TMA_STOREES1X_NS4_17SM90_U32x4_STSM_NENS4_9Copy_AtomIJS20_SJ_EEEvEEEvvEEEEvNT_6ParamsE --------------------------
	.section	.nv.info._ZN7cutlass13device_kernelINS_4gemm6kernel13GemmUniversalIN4cute5tupleIJiiiiEEENS1_10collective13CollectiveMmaINS1_34MainloopSm90TmaGmmaWarpSpecializedILi3ENS5_IJNS4_1CILi2EEENSA_ILi1EEESC_EEENS1_35KernelTmaWarpSpecializedCooperativeEEENS5_IJNSA_ILi256EEESG_NSA_ILi64EEEEEENS_6half_tENS5_IJlSC_lEEESJ_SK_NS4_8TiledMMAINS4_8MMA_AtomIJNS4_4SM904GMMA26MMA_64x256x16_F32F16F16_SSILNSO_5MajorE0ELSQ_0ELNSO_7ScaleInE1ELSR_1EEEEEENS4_6LayoutISD_NS5_IJSC_NSA_ILi0EEESV_EEEEENS5_IJNS4_10UnderscoreESY_SY_EEEEENS4_13SM90_TMA_LOADENS4_14ComposedLayoutINS4_7SwizzleILi3ELi4ELi3EEENS4_18smem_ptr_flag_bitsILi16EEENSU_INS5_IJNSA_ILi8EEESH_EEENS5_IJSH_SC_EEEEEEEvNS4_8identityENS4_23SM90_TMA_LOAD_MULTICASTES1B_vS1C_EENS_8epilogue10collective18CollectiveEpilogueINS1F_22Sm90TmaWarpSpecializedILi4ELi2ELi16ELb1ELb0EEEJSI_NS5_IJNSA_ILi128EEENSA_ILi32EEEEEESJ_SK_SJ_SK_NS1F_6fusion15FusionCallbacksIS1J_NS1N_17LinearCombinationISJ_fSJ_fLNS_15FloatRoundStyleE2EEESI_S1M_JEEES11_NS12_INS13_ILi2ELi4ELi3EEES16_NSU_INS5_IJS17_S1L_EEENS5_IJS1L_SC_EEEEEEENS4_17SM75_U32x4_LDSM_NENS4_14SM90_TMA_STOREES1X_NS4_17SM90_U32x4_STSM_NENS4_9Copy_AtomIJS20_SJ_EEEvEEEvvEEEEvNT_6ParamsE,"",@"SHT_CUDA_INFO"
	.sectionflags	@""
	.align	4


	//----- nvinfo : EIATTR_CUDA_API_VERSION
	.align		4
        /*0000*/ 	.byte	0x04, 0x37
        /*0002*/ 	.short	(.L_24 - .L_23)
.L_23:
        /*0004*/ 	.word	0x00000082


	//----- nvinfo : EIATTR_KPARAM_INFO
	.align		4
.L_24:
        /*0008*/ 	.byte	0x04, 0x17
        /*000a*/ 	.short	(.L_26 - .L_25)
.L_25:
        /*000c*/ 	.word	0x00000000
        /*0010*/ 	.short	0x0000
        /*0012*/ 	.short	0x0070
        /*0014*/ 	.byte	0x00, 0xf0, 0x01, 0x1c


	//----- nvinfo : EIATTR_SPARSE_MMA_MASK
	.align		4
.L_26:
        /*0018*/ 	.byte	0x03, 0x50
        /*001a*/ 	.short	0x0000


	//----- nvinfo : EIATTR_MAXREG_COUNT
	.align		4
        /*001c*/ 	.byte	0x03, 0x1b
        /*001e*/ 	.short	0x00a8


	//----- nvinfo : EIATTR_NUM_BARRIERS
	.align		4
        /*0020*/ 	.byte	0x02, 0x4c
        /*0022*/ 	.byte	0x02
	.zero		1


	//----- nvinfo : EIATTR_EXTERNS
	.align		4
        /*0024*/ 	.byte	0x04, 0x0f
        /*0026*/ 	.short	(.L_28 - .L_27)


	//   ....[0]....
	.align		4
.L_27:
        /*0028*/ 	.word	index@(__assertfail)


	//----- nvinfo : EIATTR_ANNOTATIONS
	.align		4
.L_28:
        /*002c*/ 	.byte	0x04, 0x55
        /*002e*/ 	.short	(.L_30 - .L_29)


	//   ....[0]....
.L_29:
        /*0030*/ 	.word	0x00000001
        /*0034*/ 	.byte	0x50, 0x0c, 0x00, 0x00, 0x01, 0x00, 0x00, 0x00, 0x60, 0x0c, 0x00, 0x00, 0x01, 0x00, 0x00, 0x00
        /* <DEDUP_REMOVED lines=684> */
        /*2b04*/ 	.byte	0xc0, 0x59, 0x01, 0x00


	//----- nvinfo : EIATTR_MERCURY_ISA_VERSION
	.align		4
.L_30:
        /*2b08*/ 	.byte	0x03, 0x5f
        /*2b0a*/ 	.short	0x0101


	//----- nvinfo : EIATTR_INT_WARP_WIDE_INSTR_OFFSETS
	.align		4
        /*2b0c*/ 	.byte	0x04, 0x31
        /*2b0e*/ 	.short	(.L_32 - .L_31)


	//   ....[0]....
.L_31:
        /*2b10*/ 	.word	0x00000940


	//   ....[1]....
        /*2b14*/ 	.word	0x00000960


	//   ....[2]....
        /*2b18*/ 	.word	0x00000ad0


	//----- nvinfo : EIATTR_COOP_GROUP_MASK_REGIDS
	.align		4
.L_32:
        /*2b1c*/ 	.byte	0x04, 0x29
        /*2b1e*/ 	.short	(.L_34 - .L_33)


	//   ....[0]....
.L_33:
        /*2b20*/ 	.word	0xffffffff


	//   ....[1]....
        /*2b24*/ 	.word	0xffffffff


	//   ....[2]....
        /*2b28*/ 	.word	0xffffffff


	//   ....[3]....
        /*2b2c*/ 	.word	0xffffffff


	//   ....[4]....
        /*2b30*/ 	.word	0xffffffff


	//   ....[5]....
        /*2b34*/ 	.word	0xffffffff


	//   ....[6]....
        /*2b38*/ 	.word	0xffffffff


	//----- nvinfo : EIATTR_COOP_GROUP_INSTR_OFFSETS
	.align		4
.L_34:
        /*2b3c*/ 	.byte	0x04, 0x28
        /*2b3e*/ 	.short	(.L_36 - .L_35)


	//   ....[0]....
.L_35:
        /*2b40*/ 	.word	0x00000080


	//   ....[1]....
        /*2b44*/ 	.word	0x00000090


	//   ....[2]....
        /*2b48*/ 	.word	0x00000450


	//   ....[3]....
        /*2b4c*/ 	.word	0x000005c0


	//   ....[4]....
        /*2b50*/ 	.word	0x00000760


	//   ....[5]....
        /*2b54*/ 	.word	0x00000ca0


	//   ....[6]....
        /*2b58*/ 	.word	0x000017f0


	//----- nvinfo : EIATTR_REG_RECONFIG
	.align		4
.L_36:
        /*2b5c*/ 	.byte	0x01, 0x54
	.zero		2


	//----- nvinfo : EIATTR_SYSCALL_OFFSETS
	.align		4
        /*2b60*/ 	.byte	0x04, 0x46
        /*2b62*/ 	.short	(.L_38 - .L_37)


	//   ....[0]....
.L_37:
        /*2b64*/ 	.word	0x000019a0


	//   ....[1]....
        /*2b68*/ 	.word	0x000097d0


	//   ....[2]....
        /*2b6c*/ 	.word	0x000098c0


	//----- nvinfo : EIATTR_MBARRIER_INSTR_OFFSETS
	.align		4
.L_38:
        /*2b70*/ 	.byte	0x04, 0x39
        /*2b72*/ 	.short	(.L_40 - .L_39)


	//   ....[0]....
.L_39:
        /*2b74*/ 	.word	0x00000550
        /*2b78*/ 	.word	0x000000ff
        /*2b7c*/ 	.word	0x00000000
        /*2b80*/ 	.short	0x0100
        /*2b82*/ 	.byte	0x08
	.zero		1


	//   ....[1]....
        /*2b84*/ 	.word	0x00000560
        /*2b88*/ 	.word	0x000000ff
        /*2b8c*/ 	.word	0x00000018
        /*2b90*/ 	.short	0x0100
        /*2b92*/ 	.byte	0x08
	.zero		1


	//   ....[2]....
        /*2b94*/ 	.word	0x00000570
        /*2b98*/ 	.word	0x000000ff
        /*2b9c*/ 	.word	0x00000008
        /*2ba0*/ 	.short	0x0100
        /*2ba2*/ 	.byte	0x08
	.zero		1


	//   ....[3]....
        /*2ba4*/ 	.word	0x00000580
        /*2ba8*/ 	.word	0x000000ff
        /*2bac*/ 	.word	0x00000020
        /*2bb0*/ 	.short	0x0100
        /*2bb2*/ 	.byte	0x08
	.zero		1


	//   ....[4]....
        /*2bb4*/ 	.word	0x00000590
        /*2bb8*/ 	.word	0x000000ff
        /*2bbc*/ 	.word	0x00000010
        /*2bc0*/ 	.short	0x0100
        /*2bc2*/ 	.byte	0x08
	.zero		1


	//   ....[5]....
        /*2bc4*/ 	.word	0x000005a0
        /*2bc8*/ 	.word	0x000000ff
        /*2bcc*/ 	.word	0x00000028
        /*2bd0*/ 	.short	0x0100
        /*2bd2*/ 	.byte	0x08
	.zero		1


	//   ....[6]....
        /*2bd4*/ 	.word	0x000006d0
        /*2bd8*/ 	.word	0x000000ff
        /*2bdc*/ 	.word	0x00000030
        /*2be0*/ 	.short	0x0100
        /*2be2*/ 	.byte	0x08
	.zero		1


	//   ....[7]....
        /*2be4*/ 	.word	0x000006e0
        /*2be8*/ 	.word	0x000000ff
        /*2bec*/ 	.word	0x00000050
        /*2bf0*/ 	.short	0x0100
        /*2bf2*/ 	.byte	0x08
	.zero		1


	//   ....[8]....
        /*2bf4*/ 	.word	0x000006f0
        /*2bf8*/ 	.word	0x000000ff
        /*2bfc*/ 	.word	0x00000038
        /*2c00*/ 	.short	0x0100
        /*2c02*/ 	.byte	0x08
	.zero		1


	//   ....[9]....
        /*2c04*/ 	.word	0x00000700
        /*2c08*/ 	.word	0x000000ff
        /*2c0c*/ 	.word	0x00000058
        /*2c10*/ 	.short	0x0100
        /*2c12*/ 	.byte	0x08
	.zero		1


	//   ....[10]....
        /*2c14*/ 	.word	0x00000710
        /*2c18*/ 	.word	0x000000ff
        /*2c1c*/ 	.word	0x00000040
        /*2c20*/ 	.short	0x0100
        /*2c22*/ 	.byte	0x08
	.zero		1


	//   ....[11]....
        /*2c24*/ 	.word	0x00000720
        /*2c28*/ 	.word	0x000000ff
        /*2c2c*/ 	.word	0x00000060
        /*2c30*/ 	.short	0x0100
        /*2c32*/ 	.byte	0x08
	.zero		1


	//   ....[12]....
        /*2c34*/ 	.word	0x00000730
        /*2c38*/ 	.word	0x000000ff
        /*2c3c*/ 	.word	0x00000048
        /*2c40*/ 	.short	0x0100
        /*2c42*/ 	.byte	0x08
	.zero		1


	//   ....[13]....
        /*2c44*/ 	.word	0x00000740
        /*2c48*/ 	.word	0x000000ff
        /*2c4c*/ 	.word	0x00000068
        /*2c50*/ 	.short	0x0100
        /*2c52*/ 	.byte	0x08
	.zero		1


	//   ....[14]....
        /*2c54*/ 	.word	0x00000b40
        /*2c58*/ 	.word	0x000000ff
        /*2c5c*/ 	.word	0x00000070
        /*2c60*/ 	.short	0x0100
        /*2c62*/ 	.byte	0x06
	.zero		1


	//   ....[15]....
        /*2c64*/ 	.word	0x00000bc0
        /*2c68*/ 	.word	0x000000ff
        /*2c6c*/ 	.word	0x00000078
        /*2c70*/ 	.short	0x0100
        /*2c72*/ 	.byte	0x06
	.zero		1


	//   ....[16]....
        /*2c74*/ 	.word	0x00001a40
        /*2c78*/ 	.word	0x00000003
        /*2c7c*/ 	.word	0x00000000
        /*2c80*/ 	.short	0x010a
        /*2c82*/ 	.byte	0x3f
	.zero		1


	//   ....[17]....
        /*2c84*/ 	.word	0x00001a80
        /*2c88*/ 	.word	0x00000003
        /*2c8c*/ 	.word	0x00000000
        /*2c90*/ 	.short	0x010a
        /*2c92*/ 	.byte	0x3f
	.zero		1


	//   ....[18]....
        /*2c94*/ 	.word	0x00005140
        /*2c98*/ 	.word	0x000000ff
        /*2c9c*/ 	.word	0x00000000
        /*2ca0*/ 	.short	0x010a
        /*2ca2*/ 	.byte	0x04
	.zero		1


	//   ....[19]....
        /*2ca4*/ 	.word	0x00005180
        /*2ca8*/ 	.word	0x000000ff
        /*2cac*/ 	.word	0x00000000
        /*2cb0*/ 	.short	0x010a
        /*2cb2*/ 	.byte	0x04
	.zero		1


	//   ....[20]....
        /*2cb4*/ 	.word	0x00009360
        /*2cb8*/ 	.word	0x00000004
        /*2cbc*/ 	.word	0x00000000
        /*2cc0*/ 	.short	0x0101
        /*2cc2*/ 	.byte	0x3f
	.zero		1


	//   ....[21]....
        /*2cc4*/ 	.word	0x00009590
        /*2cc8*/ 	.word	0x00000000
        /*2ccc*/ 	.word	0x00000000
        /*2cd0*/ 	.short	0x0101
        /*2cd2*/ 	.byte	0x3f
	.zero		1


	//   ....[22]....
        /*2cd4*/ 	.word	0x00009d90
        /*2cd8*/ 	.word	0x000000ff
        /*2cdc*/ 	.word	0x00000030
        /*2ce0*/ 	.short	0x010a
        /*2ce2*/ 	.byte	0x32
	.zero		1


	//   ....[23]....
        /*2ce4*/ 	.word	0x0000a6a0
        /*2ce8*/ 	.word	0x000000ff
        /*2cec*/ 	.word	0x00000000
        /*2cf0*/ 	.short	0x0101
        /*2cf2*/ 	.byte	0x04
	.zero		1


	//   ....[24]....
        /*2cf4*/ 	.word	0x0000a770
        /*2cf8*/ 	.word	0x00000002
        /*2cfc*/ 	.word	0x00000030
        /*2d00*/ 	.short	0x010a
        /*2d02*/ 	.byte	0x3f
	.zero		1


	//   ....[25]....
        /*2d04*/ 	.word	0x0000ada0
        /*2d08*/ 	.word	0x000000ff
        /*2d0c*/ 	.word	0x00000000
        /*2d10*/ 	.short	0x0101
        /*2d12*/ 	.byte	0x04
	.zero		1


	//   ....[26]....
        /*2d14*/ 	.word	0x0000ae80
        /*2d18*/ 	.word	0x00000002
        /*2d1c*/ 	.word	0x00000030
        /*2d20*/ 	.short	0x010a
        /*2d22*/ 	.byte	0x3f
	.zero		1


	//   ....[27]....
        /*2d24*/ 	.word	0x0000b5e0
        /*2d28*/ 	.word	0x000000ff
        /*2d2c*/ 	.word	0x00000000
        /*2d30*/ 	.short	0x0101
        /*2d32*/ 	.byte	0x04
	.zero		1


	//   ....[28]....
        /*2d34*/ 	.word	0x0000b6b0
        /*2d38*/ 	.word	0x0000000c
        /*2d3c*/ 	.word	0x00000030
        /*2d40*/ 	.short	0x010a
        /*2d42*/ 	.byte	0x3f
	.zero		1


	//   ....[29]....
        /*2d44*/ 	.word	0x0000bd20
        /*2d48*/ 	.word	0x000000ff
        /*2d4c*/ 	.word	0x00000000
        /*2d50*/ 	.short	0x0101
        /*2d52*/ 	.byte	0x04
	.zero		1


	//   ....[30]....
        /*2d54*/ 	.word	0x0000bdf0
        /*2d58*/ 	.word	0x0000000c
        /*2d5c*/ 	.word	0x00000030
        /*2d60*/ 	.short	0x010a
        /*2d62*/ 	.byte	0x3f
	.zero		1


	//   ....[31]....
        /*2d64*/ 	.word	0x0000c540
        /*2d68*/ 	.word	0x000000ff
        /*2d6c*/ 	.word	0x00000000
        /*2d70*/ 	.short	0x0101
        /*2d72*/ 	.byte	0x04
	.zero		1


	//   ....[32]....
        /*2d74*/ 	.word	0x0000c620
        /*2d78*/ 	.word	0x0000000c
        /*2d7c*/ 	.word	0x00000030
        /*2d80*/ 	.short	0x010a
        /*2d82*/ 	.byte	0x3f
	.zero		1


	//   ....[33]....
        /*2d84*/ 	.word	0x0000cc60
        /*2d88*/ 	.word	0x000000ff
        /*2d8c*/ 	.word	0x00000000
        /*2d90*/ 	.short	0x0101
        /*2d92*/ 	.byte	0x04
	.zero		1


	//   ....[34]....
        /*2d94*/ 	.word	0x0000cd40
        /*2d98*/ 	.word	0x0000000c
        /*2d9c*/ 	.word	0x00000030
        /*2da0*/ 	.short	0x010a
        /*2da2*/ 	.byte	0x3f
	.zero		1


	//   ....[35]....
        /*2da4*/ 	.word	0x0000d480
        /*2da8*/ 	.word	0x000000ff
        /*2dac*/ 	.word	0x00000000
        /*2db0*/ 	.short	0x0101
        /*2db2*/ 	.byte	0x04
	.zero		1


	//   ....[36]....
        /*2db4*/ 	.word	0x0000d560
        /*2db8*/ 	.word	0x0000000c
        /*2dbc*/ 	.word	0x00000030
        /*2dc0*/ 	.short	0x010a
        /*2dc2*/ 	.byte	0x3f
	.zero		1


	//   ....[37]....
        /*2dc4*/ 	.word	0x0000dba0
        /*2dc8*/ 	.word	0x000000ff
        /*2dcc*/ 	.word	0x00000000
        /*2dd0*/ 	.short	0x0101
        /*2dd2*/ 	.byte	0x04
	.zero		1


	//   ....[38]....
        /*2dd4*/ 	.word	0x0000dc80
        /*2dd8*/ 	.word	0x0000000c
        /*2ddc*/ 	.word	0x00000030
        /*2de0*/ 	.short	0x010a
        /*2de2*/ 	.byte	0x3f
	.zero		1


	//   ....[39]....
        /*2de4*/ 	.word	0x0000e3c0
        /*2de8*/ 	.word	0x000000ff
        /*2dec*/ 	.word	0x00000000
        /*2df0*/ 	.short	0x0101
        /*2df2*/ 	.byte	0x04
	.zero		1


	//   ....[40]....
        /*2df4*/ 	.word	0x0000e4a0
        /*2df8*/ 	.word	0x0000000c
        /*2dfc*/ 	.word	0x00000030
        /*2e00*/ 	.short	0x010a
        /*2e02*/ 	.byte	0x3f
	.zero		1


	//   ....[41]....
        /*2e04*/ 	.word	0x0000eae0
        /*2e08*/ 	.word	0x000000ff
        /*2e0c*/ 	.word	0x00000000
        /*2e10*/ 	.short	0x0101
        /*2e12*/ 	.byte	0x04
	.zero		1


	//   ....[42]....
        /*2e14*/ 	.word	0x0000ebc0
        /*2e18*/ 	.word	0x0000000c
        /*2e1c*/ 	.word	0x00000030
        /*2e20*/ 	.short	0x010a
        /*2e22*/ 	.byte	0x3f
	.zero		1


	//   ....[43]....
        /*2e24*/ 	.word	0x0000f300
        /*2e28*/ 	.word	0x000000ff
        /*2e2c*/ 	.word	0x00000000
        /*2e30*/ 	.short	0x0101
        /*2e32*/ 	.byte	0x04
	.zero		1


	//   ....[44]....
        /*2e34*/ 	.word	0x0000f3e0
        /*2e38*/ 	.word	0x0000000c
        /*2e3c*/ 	.word	0x00000030
        /*2e40*/ 	.short	0x010a
        /*2e42*/ 	.byte	0x3f
	.zero		1


	//   ....[45]....
        /*2e44*/ 	.word	0x0000fa20
        /*2e48*/ 	.word	0x000000ff
        /*2e4c*/ 	.word	0x00000000
        /*2e50*/ 	.short	0x0101
        /*2e52*/ 	.byte	0x04
	.zero		1


	//   ....[46]....
        /*2e54*/ 	.word	0x0000fb00
        /*2e58*/ 	.word	0x0000000c
        /*2e5c*/ 	.word	0x00000030
        /*2e60*/ 	.short	0x010a
        /*2e62*/ 	.byte	0x3f
	.zero		1


	//   ....[47]....
        /*2e64*/ 	.word	0x00010240
        /*2e68*/ 	.word	0x000000ff
        /*2e6c*/ 	.word	0x00000000
        /*2e70*/ 	.short	0x0101
        /*2e72*/ 	.byte	0x04
	.zero		1


	//   ....[48]....
        /*2e74*/ 	.word	0x00010320
        /*2e78*/ 	.word	0x0000000c
        /*2e7c*/ 	.word	0x00000030
        /*2e80*/ 	.short	0x010a
        /*2e82*/ 	.byte	0x3f
	.zero		1


	//   ....[49]....
        /*2e84*/ 	.word	0x00010960
        /*2e88*/ 	.word	0x000000ff
        /*2e8c*/ 	.word	0x00000000
        /*2e90*/ 	.short	0x0101
        /*2e92*/ 	.byte	0x04
	.zero		1


	//   ....[50]....
        /*2e94*/ 	.word	0x00010a40
        /*2e98*/ 	.word	0x0000000c
        /*2e9c*/ 	.word	0x00000030
        /*2ea0*/ 	.short	0x010a
        /*2ea2*/ 	.byte	0x3f
	.zero		1


	//   ....[51]....
        /*2ea4*/ 	.word	0x00011180
        /*2ea8*/ 	.word	0x000000ff
        /*2eac*/ 	.word	0x00000000
        /*2eb0*/ 	.short	0x0101
        /*2eb2*/ 	.byte	0x04
	.zero		1


	//   ....[52]....
        /*2eb4*/ 	.word	0x00011260
        /*2eb8*/ 	.word	0x0000000d
        /*2ebc*/ 	.word	0x00000030
        /*2ec0*/ 	.short	0x010a
        /*2ec2*/ 	.byte	0x3f
	.zero		1


	//   ....[53]....
        /*2ec4*/ 	.word	0x00011850
        /*2ec8*/ 	.word	0x000000ff
        /*2ecc*/ 	.word	0x00000000
        /*2ed0*/ 	.short	0x0101
        /*2ed2*/ 	.byte	0x04
	.zero		1


	//   ....[54]....
        /*2ed4*/ 	.word	0x00012200
        /*2ed8*/ 	.word	0x000000ff
        /*2edc*/ 	.word	0x00000000
        /*2ee0*/ 	.short	0x0101
        /*2ee2*/ 	.byte	0x04
	.zero		1


	//   ....[55]....
        /*2ee4*/ 	.word	0x00012870
        /*2ee8*/ 	.word	0x000000ff
        /*2eec*/ 	.word	0x00000078
        /*2ef0*/ 	.short	0x010a
        /*2ef2*/ 	.byte	0x04
	.zero		1


	//   ....[56]....
        /*2ef4*/ 	.word	0x00012c70
        /*2ef8*/ 	.word	0x000000ff
        /*2efc*/ 	.word	0x00000050
        /*2f00*/ 	.short	0x010a
        /*2f02*/ 	.byte	0x0d
	.zero		1


	//   ....[57]....
        /*2f04*/ 	.word	0x00012d60
        /*2f08*/ 	.word	0x000000ff
        /*2f0c*/ 	.word	0x00000030
        /*2f10*/ 	.short	0x010b
        /*2f12*/ 	.byte	0x0d
	.zero		1


	//   ....[58]....
        /*2f14*/ 	.word	0x00012dc0
        /*2f18*/ 	.word	0x000000ff
        /*2f1c*/ 	.word	0x00000000
        /*2f20*/ 	.short	0x0101
        /*2f22*/ 	.byte	0x1e
	.zero		1


	//   ....[59]....
        /*2f24*/ 	.word	0x00012df0
        /*2f28*/ 	.word	0x000000ff
        /*2f2c*/ 	.word	0x00000058
        /*2f30*/ 	.short	0x010a
        /*2f32*/ 	.byte	0x0d
	.zero		1


	//   ....[60]....
        /*2f34*/ 	.word	0x00012f00
        /*2f38*/ 	.word	0x000000ff
        /*2f3c*/ 	.word	0x00000038
        /*2f40*/ 	.short	0x010b
        /*2f42*/ 	.byte	0x0d
	.zero		1


	//   ....[61]....
        /*2f44*/ 	.word	0x00012f70
        /*2f48*/ 	.word	0x000000ff
        /*2f4c*/ 	.word	0x00000000
        /*2f50*/ 	.short	0x0101
        /*2f52*/ 	.byte	0x1d
	.zero		1


	//   ....[62]....
        /*2f54*/ 	.word	0x00012fa0
        /*2f58*/ 	.word	0x000000ff
        /*2f5c*/ 	.word	0x00000060
        /*2f60*/ 	.short	0x010a
        /*2f62*/ 	.byte	0x0d
	.zero		1


	//   ....[63]....
        /*2f64*/ 	.word	0x000130a0
        /*2f68*/ 	.word	0x000000ff
        /*2f6c*/ 	.word	0x00000040
        /*2f70*/ 	.short	0x010b
        /*2f72*/ 	.byte	0x0d
	.zero		1


	//   ....[64]....
        /*2f74*/ 	.word	0x00013100
        /*2f78*/ 	.word	0x000000ff
        /*2f7c*/ 	.word	0x00000000
        /*2f80*/ 	.short	0x0101
        /*2f82*/ 	.byte	0x16
	.zero		1


	//   ....[65]....
        /*2f84*/ 	.word	0x00013130
        /*2f88*/ 	.word	0x000000ff
        /*2f8c*/ 	.word	0x00000068
        /*2f90*/ 	.short	0x010a
        /*2f92*/ 	.byte	0x0d
	.zero		1


	//   ....[66]....
        /*2f94*/ 	.word	0x00013230
        /*2f98*/ 	.word	0x000000ff
        /*2f9c*/ 	.word	0x00000048
        /*2fa0*/ 	.short	0x010b
        /*2fa2*/ 	.byte	0x0d
	.zero		1


	//   ....[67]....
        /*2fa4*/ 	.word	0x000132a0
        /*2fa8*/ 	.word	0x000000ff
        /*2fac*/ 	.word	0x00000000
        /*2fb0*/ 	.short	0x0101
        /*2fb2*/ 	.byte	0x17
	.zero		1


	//   ....[68]....
        /*2fb4*/ 	.word	0x000132e0
        /*2fb8*/ 	.word	0x000000ff
        /*2fbc*/ 	.word	0x00000050
        /*2fc0*/ 	.short	0x010a
        /*2fc2*/ 	.byte	0x0d
	.zero		1


	//   ....[69]....
        /*2fc4*/ 	.word	0x000133d0
        /*2fc8*/ 	.word	0x000000ff
        /*2fcc*/ 	.word	0x00000030
        /*2fd0*/ 	.short	0x010b
        /*2fd2*/ 	.byte	0x0d
	.zero		1


	//   ....[70]....
        /*2fd4*/ 	.word	0x00013410
        /*2fd8*/ 	.word	0x000000ff
        /*2fdc*/ 	.word	0x00000000
        /*2fe0*/ 	.short	0x0101
        /*2fe2*/ 	.byte	0x1e
	.zero		1


	//   ....[71]....
        /*2fe4*/ 	.word	0x00013440
        /*2fe8*/ 	.word	0x000000ff
        /*2fec*/ 	.word	0x00000058
        /*2ff0*/ 	.short	0x010a
        /*2ff2*/ 	.byte	0x0d
	.zero		1


	//   ....[72]....
        /*2ff4*/ 	.word	0x00013540
        /*2ff8*/ 	.word	0x000000ff
        /*2ffc*/ 	.word	0x00000038
        /*3000*/ 	.short	0x010b
        /*3002*/ 	.byte	0x0d
	.zero		1


	//   ....[73]....
        /*3004*/ 	.word	0x00013580
        /*3008*/ 	.word	0x000000ff
        /*300c*/ 	.word	0x00000000
        /*3010*/ 	.short	0x0101
        /*3012*/ 	.byte	0x1d
	.zero		1


	//   ....[74]....
        /*3014*/ 	.word	0x000135c0
        /*3018*/ 	.word	0x000000ff
        /*301c*/ 	.word	0x00000060
        /*3020*/ 	.short	0x010a
        /*3022*/ 	.byte	0x0d
	.zero		1


	//   ....[75]....
        /*3024*/ 	.word	0x000136b0
        /*3028*/ 	.word	0x000000ff
        /*302c*/ 	.word	0x00000040
        /*3030*/ 	.short	0x010b
        /*3032*/ 	.byte	0x0d
	.zero		1


	//   ....[76]....
        /*3034*/ 	.word	0x000136f0
        /*3038*/ 	.word	0x000000ff
        /*303c*/ 	.word	0x00000000
        /*3040*/ 	.short	0x0101
        /*3042*/ 	.byte	0x16
	.zero		1


	//   ....[77]....
        /*3044*/ 	.word	0x00013720
        /*3048*/ 	.word	0x000000ff
        /*304c*/ 	.word	0x00000068
        /*3050*/ 	.short	0x010a
        /*3052*/ 	.byte	0x0d
	.zero		1


	//   ....[78]....
        /*3054*/ 	.word	0x00013820
        /*3058*/ 	.word	0x000000ff
        /*305c*/ 	.word	0x00000048
        /*3060*/ 	.short	0x010b
        /*3062*/ 	.byte	0x0d
	.zero		1


	//   ....[79]....
        /*3064*/ 	.word	0x00013860
        /*3068*/ 	.word	0x000000ff
        /*306c*/ 	.word	0x00000000
        /*3070*/ 	.short	0x0101
        /*3072*/ 	.byte	0x17
	.zero		1


	//   ....[80]....
        /*3074*/ 	.word	0x000138a0
        /*3078*/ 	.word	0x000000ff
        /*307c*/ 	.word	0x00000050
        /*3080*/ 	.short	0x010a
        /*3082*/ 	.byte	0x0d
	.zero		1


	//   ....[81]....
        /*3084*/ 	.word	0x000139a0
        /*3088*/ 	.word	0x000000ff
        /*308c*/ 	.word	0x00000030
        /*3090*/ 	.short	0x010b
        /*3092*/ 	.byte	0x0d
	.zero		1


	//   ....[82]....
        /*3094*/ 	.word	0x000139e0
        /*3098*/ 	.word	0x000000ff
        /*309c*/ 	.word	0x00000000
        /*30a0*/ 	.short	0x0101
        /*30a2*/ 	.byte	0x1e
	.zero		1


	//   ....[83]....
        /*30a4*/ 	.word	0x00013a10
        /*30a8*/ 	.word	0x000000ff
        /*30ac*/ 	.word	0x00000058
        /*30b0*/ 	.short	0x010a
        /*30b2*/ 	.byte	0x0d
	.zero		1


	//   ....[84]....
        /*30b4*/ 	.word	0x00013b10
        /*30b8*/ 	.word	0x000000ff
        /*30bc*/ 	.word	0x00000038
        /*30c0*/ 	.short	0x010b
        /*30c2*/ 	.byte	0x0d
	.zero		1


	//   ....[85]....
        /*30c4*/ 	.word	0x00013b50
        /*30c8*/ 	.word	0x000000ff
        /*30cc*/ 	.word	0x00000000
        /*30d0*/ 	.short	0x0101
        /*30d2*/ 	.byte	0x1d
	.zero		1


	//   ....[86]....
        /*30d4*/ 	.word	0x00013b90
        /*30d8*/ 	.word	0x000000ff
        /*30dc*/ 	.word	0x00000060
        /*30e0*/ 	.short	0x010a
        /*30e2*/ 	.byte	0x0d
	.zero		1


	//   ....[87]....
        /*30e4*/ 	.word	0x00013c90
        /*30e8*/ 	.word	0x000000ff
        /*30ec*/ 	.word	0x00000040
        /*30f0*/ 	.short	0x010b
        /*30f2*/ 	.byte	0x0d
	.zero		1


	//   ....[88]....
        /*30f4*/ 	.word	0x00013cd0
        /*30f8*/ 	.word	0x000000ff
        /*30fc*/ 	.word	0x00000000
        /*3100*/ 	.short	0x0101
        /*3102*/ 	.byte	0x16
	.zero		1


	//   ....[89]....
        /*3104*/ 	.word	0x00013d00
        /*3108*/ 	.word	0x000000ff
        /*310c*/ 	.word	0x00000068
        /*3110*/ 	.short	0x010a
        /*3112*/ 	.byte	0x0d
	.zero		1


	//   ....[90]....
        /*3114*/ 	.word	0x00013e00
        /*3118*/ 	.word	0x000000ff
        /*311c*/ 	.word	0x00000048
        /*3120*/ 	.short	0x010b
        /*3122*/ 	.byte	0x0d
	.zero		1


	//   ....[91]....
        /*3124*/ 	.word	0x00013e40
        /*3128*/ 	.word	0x000000ff
        /*312c*/ 	.word	0x00000000
        /*3130*/ 	.short	0x0101
        /*3132*/ 	.byte	0x17
	.zero		1


	//   ....[92]....
        /*3134*/ 	.word	0x00013e80
        /*3138*/ 	.word	0x000000ff
        /*313c*/ 	.word	0x00000050
        /*3140*/ 	.short	0x010a
        /*3142*/ 	.byte	0x0d
	.zero		1


	//   ....[93]....
        /*3144*/ 	.word	0x00013f80
        /*3148*/ 	.word	0x000000ff
        /*314c*/ 	.word	0x00000030
        /*3150*/ 	.short	0x010b
        /*3152*/ 	.byte	0x0d
	.zero		1


	//   ....[94]....
        /*3154*/ 	.word	0x00013fc0
        /*3158*/ 	.word	0x000000ff
        /*315c*/ 	.word	0x00000000
        /*3160*/ 	.short	0x0101
        /*3162*/ 	.byte	0x1e
	.zero		1


	//   ....[95]....
        /*3164*/ 	.word	0x00013ff0
        /*3168*/ 	.word	0x000000ff
        /*316c*/ 	.word	0x00000058
        /*3170*/ 	.short	0x010a
        /*3172*/ 	.byte	0x0d
	.zero		1


	//   ....[96]....
        /*3174*/ 	.word	0x000140f0
        /*3178*/ 	.word	0x000000ff
        /*317c*/ 	.word	0x00000038
        /*3180*/ 	.short	0x010b
        /*3182*/ 	.byte	0x0d
	.zero		1


	//   ....[97]....
        /*3184*/ 	.word	0x00014130
        /*3188*/ 	.word	0x000000ff
        /*318c*/ 	.word	0x00000000
        /*3190*/ 	.short	0x0101
        /*3192*/ 	.byte	0x1d
	.zero		1


	//   ....[98]....
        /*3194*/ 	.word	0x00014170
        /*3198*/ 	.word	0x000000ff
        /*319c*/ 	.word	0x00000060
        /*31a0*/ 	.short	0x010a
        /*31a2*/ 	.byte	0x0d
	.zero		1


	//   ....[99]....
        /*31a4*/ 	.word	0x00014270
        /*31a8*/ 	.word	0x000000ff
        /*31ac*/ 	.word	0x00000040
        /*31b0*/ 	.short	0x010b
        /*31b2*/ 	.byte	0x0d
	.zero		1


	//   ....[100]....
        /*31b4*/ 	.word	0x000142b0
        /*31b8*/ 	.word	0x000000ff
        /*31bc*/ 	.word	0x00000000
        /*31c0*/ 	.short	0x0101
        /*31c2*/ 	.byte	0x16
	.zero		1


	//   ....[101]....
        /*31c4*/ 	.word	0x000142e0
        /*31c8*/ 	.word	0x000000ff
        /*31cc*/ 	.word	0x00000068
        /*31d0*/ 	.short	0x010a
        /*31d2*/ 	.byte	0x0d
	.zero		1


	//   ....[102]....
        /*31d4*/ 	.word	0x000143e0
        /*31d8*/ 	.word	0x000000ff
        /*31dc*/ 	.word	0x00000048
        /*31e0*/ 	.short	0x010b
        /*31e2*/ 	.byte	0x0d
	.zero		1


	//   ....[103]....
        /*31e4*/ 	.word	0x00014430
        /*31e8*/ 	.word	0x000000ff
        /*31ec*/ 	.word	0x00000000
        /*31f0*/ 	.short	0x0101
        /*31f2*/ 	.byte	0x17
	.zero		1


	//   ....[104]....
        /*31f4*/ 	.word	0x00014b30
        /*31f8*/ 	.word	0x00000000
        /*31fc*/ 	.word	0x00000050
        /*3200*/ 	.short	0x010a
        /*3202*/ 	.byte	0x3f
	.zero		1


	//   ....[105]....
        /*3204*/ 	.word	0x00014b70
        /*3208*/ 	.word	0x00000000
        /*320c*/ 	.word	0x00000058
        /*3210*/ 	.short	0x010a
        /*3212*/ 	.byte	0x3f
	.zero		1


	//   ....[106]....
        /*3214*/ 	.word	0x00014bb0
        /*3218*/ 	.word	0x00000000
        /*321c*/ 	.word	0x00000060
        /*3220*/ 	.short	0x010a
        /*3222*/ 	.byte	0x3f
	.zero		1


	//   ....[107]....
        /*3224*/ 	.word	0x00014c10
        /*3228*/ 	.word	0x00000000
        /*322c*/ 	.word	0x00000068
        /*3230*/ 	.short	0x010a
        /*3232*/ 	.byte	0x3f
	.zero		1


	//   ....[108]....
        /*3234*/ 	.word	0x00014f40
        /*3238*/ 	.word	0x0000000d
        /*323c*/ 	.word	0x00000018
        /*3240*/ 	.short	0x010a
        /*3242*/ 	.byte	0x3f
	.zero		1


	//   ....[109]....
        /*3244*/ 	.word	0x000152d0
        /*3248*/ 	.word	0x00000002
        /*324c*/ 	.word	0x00000078
        /*3250*/ 	.short	0x0101
        /*3252*/ 	.byte	0x3f
	.zero		1


	//   ....[110]....
        /*3254*/ 	.word	0x00015a70
        /*3258*/ 	.word	0x00000005
        /*325c*/ 	.word	0x00000000
        /*3260*/ 	.short	0x010a
        /*3262*/ 	.byte	0x3f
	.zero		1


	//   ....[111]....
        /*3264*/ 	.word	0x00015b00
        /*3268*/ 	.word	0x00000007
        /*326c*/ 	.word	0x00000000
        /*3270*/ 	.short	0x010a
        /*3272*/ 	.byte	0x3f
	.zero		1


	//   ....[112]....
        /*3274*/ 	.word	0x00015b90
        /*3278*/ 	.word	0x00000003
        /*327c*/ 	.word	0x00000000
        /*3280*/ 	.short	0x010a
        /*3282*/ 	.byte	0x3f
	.zero		1


	//   ....[113]....
        /*3284*/ 	.word	0x00015bf0
        /*3288*/ 	.word	0x00000003
        /*328c*/ 	.word	0x00000000
        /*3290*/ 	.short	0x010a
        /*3292*/ 	.byte	0x3f
	.zero		1


	//   ....[114]....
        /*3294*/ 	.word	0x00015c50
        /*3298*/ 	.word	0x00000005
        /*329c*/ 	.word	0x00000000
        /*32a0*/ 	.short	0x010a
        /*32a2*/ 	.byte	0x3f
	.zero		1


	//   ....[115]....
        /*32a4*/ 	.word	0x00015cb0
        /*32a8*/ 	.word	0x00000003
        /*32ac*/ 	.word	0x00000030
        /*32b0*/ 	.short	0x010a
        /*32b2*/ 	.byte	0x3f
	.zero		1


	//   ....[116]....
        /*32b4*/ 	.word	0x00015d00
        /*32b8*/ 	.word	0x00000002
        /*32bc*/ 	.word	0x00000030
        /*32c0*/ 	.short	0x010a
        /*32c2*/ 	.byte	0x3f
	.zero		1


	//   ....[117]....
        /*32c4*/ 	.word	0x00015d50
        /*32c8*/ 	.word	0x00000002
        /*32cc*/ 	.word	0x00000030
        /*32d0*/ 	.short	0x010a
        /*32d2*/ 	.byte	0x3f
	.zero		1


	//   ....[118]....
        /*32d4*/ 	.word	0x00015da0
        /*32d8*/ 	.word	0x0000000c
        /*32dc*/ 	.word	0x00000030
        /*32e0*/ 	.short	0x010a
        /*32e2*/ 	.byte	0x3f
	.zero		1


	//   ....[119]....
        /*32e4*/ 	.word	0x00015df0
        /*32e8*/ 	.word	0x0000000c
        /*32ec*/ 	.word	0x00000030
        /*32f0*/ 	.short	0x010a
        /*32f2*/ 	.byte	0x3f
	.zero		1


	//   ....[120]....
        /*32f4*/ 	.word	0x00015e40
        /*32f8*/ 	.word	0x0000000c
        /*32fc*/ 	.word	0x00000030
        /*3300*/ 	.short	0x010a
        /*3302*/ 	.byte	0x3f
	.zero		1


	//   ....[121]....
        /*3304*/ 	.word	0x00015e90
        /*3308*/ 	.word	0x0000000c
        /*330c*/ 	.word	0x00000030
        /*3310*/ 	.short	0x010a
        /*3312*/ 	.byte	0x3f
	.zero		1


	//   ....[122]....
        /*3314*/ 	.word	0x00015ee0
        /*3318*/ 	.word	0x0000000c
        /*331c*/ 	.word	0x00000030
        /*3320*/ 	.short	0x010a
        /*3322*/ 	.byte	0x3f
	.zero		1


	//   ....[123]....
        /*3324*/ 	.word	0x00015f30
        /*3328*/ 	.word	0x0000000c
        /*332c*/ 	.word	0x00000030
        /*3330*/ 	.short	0x010a
        /*3332*/ 	.byte	0x3f
	.zero		1


	//   ....[124]....
        /*3334*/ 	.word	0x00015f80
        /*3338*/ 	.word	0x0000000c
        /*333c*/ 	.word	0x00000030
        /*3340*/ 	.short	0x010a
        /*3342*/ 	.byte	0x3f
	.zero		1


	//   ....[125]....
        /*3344*/ 	.word	0x00015fd0
        /*3348*/ 	.word	0x0000000c
        /*334c*/ 	.word	0x00000030
        /*3350*/ 	.short	0x010a
        /*3352*/ 	.byte	0x3f
	.zero		1


	//   ....[126]....
        /*3354*/ 	.word	0x00016020
        /*3358*/ 	.word	0x0000000c
        /*335c*/ 	.word	0x00000030
        /*3360*/ 	.short	0x010a
        /*3362*/ 	.byte	0x3f
	.zero		1


	//   ....[127]....
        /*3364*/ 	.word	0x00016070
        /*3368*/ 	.word	0x0000000c
        /*336c*/ 	.word	0x00000030
        /*3370*/ 	.short	0x010a
        /*3372*/ 	.byte	0x3f
	.zero		1


	//   ....[128]....
        /*3374*/ 	.word	0x000160c0
        /*3378*/ 	.word	0x0000000c
        /*337c*/ 	.word	0x00000030
        /*3380*/ 	.short	0x010a
        /*3382*/ 	.byte	0x3f
	.zero		1


	//   ....[129]....
        /*3384*/ 	.word	0x00016110
        /*3388*/ 	.word	0x0000000c
        /*338c*/ 	.word	0x00000030
        /*3390*/ 	.short	0x010a
        /*3392*/ 	.byte	0x3f
	.zero		1


	//   ....[130]....
        /*3394*/ 	.word	0x00016160
        /*3398*/ 	.word	0x0000000d
        /*339c*/ 	.word	0x00000030
        /*33a0*/ 	.short	0x010a
        /*33a2*/ 	.byte	0x3f
	.zero		1


	//   ....[131]....
        /*33a4*/ 	.word	0x000161c0
        /*33a8*/ 	.word	0x00000005
        /*33ac*/ 	.word	0x00000078
        /*33b0*/ 	.short	0x010a
        /*33b2*/ 	.byte	0x3f
	.zero		1


	//   ....[132]....
        /*33b4*/ 	.word	0x00016220
        /*33b8*/ 	.word	0x00000003
        /*33bc*/ 	.word	0x00000050
        /*33c0*/ 	.short	0x010a
        /*33c2*/ 	.byte	0x3f
	.zero		1


	//   ....[133]....
        /*33c4*/ 	.word	0x00016280
        /*33c8*/ 	.word	0x00000003
        /*33cc*/ 	.word	0x00000058
        /*33d0*/ 	.short	0x010a
        /*33d2*/ 	.byte	0x3f
	.zero		1


	//   ....[134]....
        /*33d4*/ 	.word	0x000162e0
        /*33d8*/ 	.word	0x00000003
        /*33dc*/ 	.word	0x00000060
        /*33e0*/ 	.short	0x010a
        /*33e2*/ 	.byte	0x3f
	.zero		1


	//   ....[135]....
        /*33e4*/ 	.word	0x00016340
        /*33e8*/ 	.word	0x00000003
        /*33ec*/ 	.word	0x00000068
        /*33f0*/ 	.short	0x010a
        /*33f2*/ 	.byte	0x3f
	.zero		1


	//   ....[136]....
        /*33f4*/ 	.word	0x000163a0
        /*33f8*/ 	.word	0x00000004
        /*33fc*/ 	.word	0x00000050
        /*3400*/ 	.short	0x010a
        /*3402*/ 	.byte	0x3f
	.zero		1


	//   ....[137]....
        /*3404*/ 	.word	0x00016400
        /*3408*/ 	.word	0x00000004
        /*340c*/ 	.word	0x00000058
        /*3410*/ 	.short	0x010a
        /*3412*/ 	.byte	0x3f
	.zero		1


	//   ....[138]....
        /*3414*/ 	.word	0x00016460
        /*3418*/ 	.word	0x00000004
        /*341c*/ 	.word	0x00000060
        /*3420*/ 	.short	0x010a
        /*3422*/ 	.byte	0x3f
	.zero		1


	//   ....[139]....
        /*3424*/ 	.word	0x000164c0
        /*3428*/ 	.word	0x00000004
        /*342c*/ 	.word	0x00000068
        /*3430*/ 	.short	0x010a
        /*3432*/ 	.byte	0x3f
	.zero		1


	//   ....[140]....
        /*3434*/ 	.word	0x00016520
        /*3438*/ 	.word	0x00000005
        /*343c*/ 	.word	0x00000050
        /*3440*/ 	.short	0x010a
        /*3442*/ 	.byte	0x3f
	.zero		1


	//   ....[141]....
        /*3444*/ 	.word	0x00016580
        /*3448*/ 	.word	0x00000005
        /*344c*/ 	.word	0x00000058
        /*3450*/ 	.short	0x010a
        /*3452*/ 	.byte	0x3f
	.zero		1


	//   ....[142]....
        /*3454*/ 	.word	0x000165e0
        /*3458*/ 	.word	0x00000005
        /*345c*/ 	.word	0x00000060
        /*3460*/ 	.short	0x010a
        /*3462*/ 	.byte	0x3f
	.zero		1


	//   ....[143]....
        /*3464*/ 	.word	0x00016640
        /*3468*/ 	.word	0x00000005
        /*346c*/ 	.word	0x00000068
        /*3470*/ 	.short	0x010a
        /*3472*/ 	.byte	0x3f
	.zero		1


	//   ....[144]....
        /*3474*/ 	.word	0x000166a0
        /*3478*/ 	.word	0x00000002
        /*347c*/ 	.word	0x00000050
        /*3480*/ 	.short	0x010a
        /*3482*/ 	.byte	0x3f
	.zero		1


	//   ....[145]....
        /*3484*/ 	.word	0x00016700
        /*3488*/ 	.word	0x00000002
        /*348c*/ 	.word	0x00000058
        /*3490*/ 	.short	0x010a
        /*3492*/ 	.byte	0x3f
	.zero		1


	//   ....[146]....
        /*3494*/ 	.word	0x00016760
        /*3498*/ 	.word	0x00000002
        /*349c*/ 	.word	0x00000060
        /*34a0*/ 	.short	0x010a
        /*34a2*/ 	.byte	0x3f
	.zero		1


	//   ....[147]....
        /*34a4*/ 	.word	0x000167c0
        /*34a8*/ 	.word	0x00000002
        /*34ac*/ 	.word	0x00000068
        /*34b0*/ 	.short	0x010a
        /*34b2*/ 	.byte	0x3f
	.zero		1


	//   ....[148]....
        /*34b4*/ 	.word	0x00016810
        /*34b8*/ 	.word	0x00000000
        /*34bc*/ 	.word	0x00000050
        /*34c0*/ 	.short	0x010a
        /*34c2*/ 	.byte	0x3f
	.zero		1


	//   ....[149]....
        /*34c4*/ 	.word	0x00016860
        /*34c8*/ 	.word	0x00000000
        /*34cc*/ 	.word	0x00000058
        /*34d0*/ 	.short	0x010a
        /*34d2*/ 	.byte	0x3f
	.zero		1


	//   ....[150]....
        /*34d4*/ 	.word	0x000168b0
        /*34d8*/ 	.word	0x00000000
        /*34dc*/ 	.word	0x00000060
        /*34e0*/ 	.short	0x010a
        /*34e2*/ 	.byte	0x3f
	.zero		1


	//   ....[151]....
        /*34e4*/ 	.word	0x00016980
        /*34e8*/ 	.word	0x0000000d
        /*34ec*/ 	.word	0x00000018
        /*34f0*/ 	.short	0x010a
        /*34f2*/ 	.byte	0x3f
	.zero		1


	//   ....[152]....
        /*34f4*/ 	.word	0x00016a50
        /*34f8*/ 	.word	0x00000005
        /*34fc*/ 	.word	0x00000000
        /*3500*/ 	.short	0x010a
        /*3502*/ 	.byte	0x3f
	.zero		1


	//   ....[153]....
        /*3504*/ 	.word	0x00016aa0
        /*3508*/ 	.word	0x00000007
        /*350c*/ 	.word	0x00000000
        /*3510*/ 	.short	0x010a
        /*3512*/ 	.byte	0x3f
	.zero		1


	//----- nvinfo : EIATTR_NUM_MBARRIERS
	.align		4
.L_40:
        /*3514*/ 	.byte	0x03, 0x38
        /*3516*/ 	.short	0x0010


	//----- nvinfo : EIATTR_EXIT_INSTR_OFFSETS
	.align		4
        /*3518*/ 	.byte	0x04, 0x1c
        /*351a*/ 	.short	(.L_42 - .L_41)


	//   ....[0]....
.L_41:
        /*351c*/ 	.word	0x00015be0


	//----- nvinfo : EIATTR_MAX_THREADS
	.align		4
.L_42:
        /*3520*/ 	.byte	0x04, 0x05
        /*3522*/ 	.short	(.L_44 - .L_43)
.L_43:
        /*3524*/ 	.word	0x00000180
        /*3528*/ 	.word	0x00000001
        /*352c*/ 	.word	0x00000001


	//----- nvinfo : EIATTR_CRS_STACK_SIZE
	.align		4
.L_44:
        /*3530*/ 	.byte	0x04, 0x1e
        /*3532*/ 	.short	(.L_46 - .L_45)
.L_45:
        /*3534*/ 	.word	0x00000000


	//----- nvinfo : EIATTR_CBANK_PARAM_SIZE
	.align		4
.L_46:
        /*3538*/ 	.byte	0x03, 0x19
        /*353a*/ 	.short	0x0770


	//----- nvinfo : EIATTR_PARAM_CBANK
	.align		4
        /*353c*/ 	.byte	0x04, 0x0a
        /*353e*/ 	.short	(.L_48 - .L_47)
	.align		4
.L_47:
        /*3540*/ 	.word	index@(.nv.constant0._ZN7cutlass13device_kernelINS_4gemm6kernel13GemmUniversalIN4cute5tupleIJiiiiEEENS1_10collective13CollectiveMmaINS1_34MainloopSm90TmaGmmaWarpSpecializedILi3ENS5_IJNS4_1CILi2EEENSA_ILi1EEESC_EEENS1_35KernelTmaWarpSpecializedCooperativeEEENS5_IJNSA_ILi256EEESG_NSA_ILi64EEEEEENS_6half_tENS5_IJlSC_lEEESJ_SK_NS4_8TiledMMAINS4_8MMA_AtomIJNS4_4SM904GMMA26MMA_64x256x16_F32F16F16_SSILNSO_5MajorE0ELSQ_0ELNSO_7ScaleInE1ELSR_1EEEEEENS4_6LayoutISD_NS5_IJSC_NSA_ILi0EEESV_EEEEENS5_IJNS4_10UnderscoreESY_SY_EEEEENS4_13SM90_TMA_LOADENS4_14ComposedLayoutINS4_7SwizzleILi3ELi4ELi3EEENS4_18smem_ptr_flag_bitsILi16EEENSU_INS5_IJNSA_ILi8EEESH_EEENS5_IJSH_SC_EEEEEEEvNS4_8identityENS4_23SM90_TMA_LOAD_MULTICASTES1B_vS1C_EENS_8epilogue10collective18CollectiveEpilogueINS1F_22Sm90TmaWarpSpecializedILi4ELi2ELi16ELb1ELb0EEEJSI_NS5_IJNSA_ILi128EEENSA_ILi32EEEEEESJ_SK_SJ_SK_NS1F_6fusion15FusionCallbacksIS1J_NS1N_17LinearCombinationISJ_fSJ_fLNS_15FloatRoundStyleE2EEESI_S1M_JEEES11_NS12_INS13_ILi2ELi4ELi3EEES16_NSU_INS5_IJS17_S1L_EEENS5_IJS1L_SC_EEEEEEENS4_17SM75_U32x4_LDSM_NENS4_14SM90_TMA_STOREES1X_NS4_17SM90_U32x4_STSM_NENS4_9Copy_AtomIJS20_SJ_EEEvEEEvvEEEEvNT_6ParamsE)
        /*3544*/ 	.short	0x0210
        /*3546*/ 	.short	0x0770


	//----- nvinfo : EIATTR_SW_WAR
	.align		4
.L_48:
        /*3548*/ 	.byte	0x04, 0x36
        /*354a*/ 	.short	(.L_50 - .L_49)
.L_49:
        /*354c*/ 	.word	0x00000008
.L_50:


//--------------------- .nv.callgraph             --------------------------
	.section	.nv.callgraph,"",@"SHT_CUDA_CALLGRAPH"
	.align	4
	.sectionentsize	8
	.align		4
        /*0000*/ 	.word	0x00000000
	.align		4
        /*0004*/ 	.word	0xffffffff
	.align		4
        /*0008*/ 	.word	index@(_ZN7cutlass13device_kernelINS_4gemm6kernel13GemmUniversalIN4cute5tupleIJiiiiEEENS1_10collective13CollectiveMmaINS1_34MainloopSm90TmaGmmaWarpSpecializedILi3ENS5_IJNS4_1CILi2EEENSA_ILi1EEESC_EEENS1_35KernelTmaWarpSpecializedCooperativeEEENS5_IJNSA_ILi256EEESG_NSA_ILi64EEEEEENS_6half_tENS5_IJlSC_lEEESJ_SK_NS4_8TiledMMAINS4_8MMA_AtomIJNS4_4SM904GMMA26MMA_64x256x16_F32F16F16_SSILNSO_5MajorE0ELSQ_0ELNSO_7ScaleInE1ELSR_1EEEEEENS4_6LayoutISD_NS5_IJSC_NSA_ILi0EEESV_EEEEENS5_IJNS4_10UnderscoreESY_SY_EEEEENS4_13SM90_TMA_LOADENS4_14ComposedLayoutINS4_7SwizzleILi3ELi4ELi3EEENS4_18smem_ptr_flag_bitsILi16EEENSU_INS5_IJNSA_ILi8EEESH_EEENS5_IJSH_SC_EEEEEEEvNS4_8identityENS4_23SM90_TMA_LOAD_MULTICASTES1B_vS1C_EENS_8epilogue10collective18CollectiveEpilogueINS1F_22Sm90TmaWarpSpecializedILi4ELi2ELi16ELb1ELb0EEEJSI_NS5_IJNSA_ILi128EEENSA_ILi32EEEEEESJ_SK_SJ_SK_NS1F_6fusion15FusionCallbacksIS1J_NS1N_17LinearCombinationISJ_fSJ_fLNS_15FloatRoundStyleE2EEESI_S1M_JEEES11_NS12_INS13_ILi2ELi4ELi3EEES16_NSU_INS5_IJS17_S1L_EEENS5_IJS1L_SC_EEEEEEENS4_17SM75_U32x4_LDSM_NENS4_14SM90_TMA_STOREES1X_NS4_17SM90_U32x4_STSM_NENS4_9Copy_AtomIJS20_SJ_EEEvEEEvvEEEEvNT_6ParamsE)
	.align		4
        /*000c*/ 	.word	index@(__assertfail)
	.align		4
        /*0010*/ 	.word	0x00000000
	.align		4
        /*0014*/ 	.word	0xfffffffe
	.align		4
        /*0018*/ 	.word	0x00000000
	.align		4
        /*001c*/ 	.word	0xfffffffd
	.align		4
        /*0020*/ 	.word	0x00000000
	.align		4
        /*0024*/ 	.word	0xfffffffc


//--------------------- .nv.constant4             --------------------------
	.section	.nv.constant4,"a",@progbits
	.align	8
	.align		8
.nv.constant4:
        /*0000*/ 	.dword	__assertfail
	.align		8
        /*0008*/ 	.dword	__unnamed_1
	.align		8
        /*0010*/ 	.dword	__unnamed_2
	.align		8
        /*0018*/ 	.dword	_ZN39_INTERNAL_8ceb8880_4_k_cu_c5cf597c_27454cuda3std3__45__cpo5beginE
	.align		8
        /*0020*/ 	.dword	_ZN39_INTERNAL_8ceb8880_4_k_cu_c5cf597c_27454cuda3std3__45__cpo3endE
	.align		8
        /*0028*/ 	.dword	_ZN39_INTERNAL_8ceb8880_4_k_cu_c5cf597c_27454cuda3std3__45__cpo6cbeginE
	.align		8
        /*0030*/ 	.dword	_ZN39_INTERNAL_8ceb8880_4_k_cu_c5cf597c_27454cuda3std3__45__cpo4cendE
	.align		8
        /*0038*/ 	.dword	_ZN39_INTERNAL_8ceb8880_4_k_cu_c5cf597c_27454cuda3std3__441_GLOBAL__N__8ceb8880_4_k_cu_c5cf597c_27456ignoreE
	.align		8
        /*0040*/ 	.dword	_ZN39_INTERNAL_8ceb8880_4_k_cu_c5cf597c_27454cuda3std3__419piecewise_constructE
	.align		8
        /*0048*/ 	.dword	_ZN39_INTERNAL_8ceb8880_4_k_cu_c5cf597c_27454cuda3std3__48in_placeE
	.align		8
        /*0050*/ 	.dword	_ZN39_INTERNAL_8ceb8880_4_k_cu_c5cf597c_27454cuda3std6ranges3__45__cpo4swapE
	.align		8
        /*0058*/ 	.dword	_ZN39_INTERNAL_8ceb8880_4_k_cu_c5cf597c_27454cuda3std6ranges3__45__cpo9iter_moveE
	.align		8
        /*0060*/ 	.dword	_ZN39_INTERNAL_8ceb8880_4_k_cu_c5cf597c_27454cute7productE
	.align		8
        /*0068*/ 	.dword	_ZN39_INTERNAL_8ceb8880_4_k_cu_c5cf597c_27454cute1_E
	.align		8
        /*0070*/ 	.dword	$str$22
	.align		8
        /*0078*/ 	.dword	$str$23
	.align		8
        /*0080*/ 	.dword	$str$26
	.align		8
        /*0088*/ 	.dword	$str$27


//--------------------- .text._ZN7cutlass13device_kernelINS_4gemm6kernel13GemmUniversalIN4cute5tupleIJiiiiEEENS1_10collective13CollectiveMmaINS1_34MainloopSm90TmaGmmaWarpSpecializedILi3ENS5_IJNS4_1CILi2EEENSA_ILi1EEESC_EEENS1_35KernelTmaWarpSpecializedCooperativeEEENS5_IJNSA_ILi256EEESG_NSA_ILi64EEEEEENS_6half_tENS5_IJlSC_lEEESJ_SK_NS4_8TiledMMAINS4_8MMA_AtomIJNS4_4SM904GMMA26MMA_64x256x16_F32F16F16_SSILNSO_5MajorE0ELSQ_0ELNSO_7ScaleInE1ELSR_1EEEEEENS4_6LayoutISD_NS5_IJSC_NSA_ILi0EEESV_EEEEENS5_IJNS4_10UnderscoreESY_SY_EEEEENS4_13SM90_TMA_LOADENS4_14ComposedLayoutINS4_7SwizzleILi3ELi4ELi3EEENS4_18smem_ptr_flag_bitsILi16EEENSU_INS5_IJNSA_ILi8EEESH_EEENS5_IJSH_SC_EEEEEEEvNS4_8identityENS4_23SM90_TMA_LOAD_MULTICASTES1B_vS1C_EENS_8epilogue10collective18CollectiveEpilogueINS1F_22Sm90TmaWarpSpecializedILi4ELi2ELi16ELb1ELb0EEEJSI_NS5_IJNSA_ILi128EEENSA_ILi32EEEEEESJ_SK_SJ_SK_NS1F_6fusion15FusionCallbacksIS1J_NS1N_17LinearCombinationISJ_fSJ_fLNS_15FloatRoundStyleE2EEESI_S1M_JEEES11_NS12_INS13_ILi2ELi4ELi3EEES16_NSU_INS5_IJS17_S1L_EEENS5_IJS1L_SC_EEEEEEENS4_17SM75_U32x4_LDSM_NENS4_14SM90_TMA_STOREES1X_NS4_17SM90_U32x4_STSM_NENS4_9Copy_AtomIJS20_SJ_EEEvEEEvvEEEEvNT_6ParamsE --------------------------
	.section	.text._ZN7cutlass13device_kernelINS_4gemm6kernel13GemmUniversalIN4cute5tupleIJiiiiEEENS1_10collective13CollectiveMmaINS1_34MainloopSm90TmaGmmaWarpSpecializedILi3ENS5_IJNS4_1CILi2EEENSA_ILi1EEESC_EEENS1_35KernelTmaWarpSpecializedCooperativeEEENS5_IJNSA_ILi256EEESG_NSA_ILi64EEEEEENS_6half_tENS5_IJlSC_lEEESJ_SK_NS4_8TiledMMAINS4_8MMA_AtomIJNS4_4SM904GMMA26MMA_64x256x16_F32F16F16_SSILNSO_5MajorE0ELSQ_0ELNSO_7ScaleInE1ELSR_1EEEEEENS4_6LayoutISD_NS5_IJSC_NSA_ILi0EEESV_EEEEENS5_IJNS4_10UnderscoreESY_SY_EEEEENS4_13SM90_TMA_LOADENS4_14ComposedLayoutINS4_7SwizzleILi3ELi4ELi3EEENS4_18smem_ptr_flag_bitsILi16EEENSU_INS5_IJNSA_ILi8EEESH_EEENS5_IJSH_SC_EEEEEEEvNS4_8identityENS4_23SM90_TMA_LOAD_MULTICASTES1B_vS1C_EENS_8epilogue10collective18CollectiveEpilogueINS1F_22Sm90TmaWarpSpecializedILi4ELi2ELi16ELb1ELb0EEEJSI_NS5_IJNSA_ILi128EEENSA_ILi32EEEEEESJ_SK_SJ_SK_NS1F_6fusion15FusionCallbacksIS1J_NS1N_17LinearCombinationISJ_fSJ_fLNS_15FloatRoundStyleE2EEESI_S1M_JEEES11_NS12_INS13_ILi2ELi4ELi3EEES16_NSU_INS5_IJS17_S1L_EEENS5_IJS1L_SC_EEEEEEENS4_17SM75_U32x4_LDSM_NENS4_14SM90_TMA_STOREES1X_NS4_17SM90_U32x4_STSM_NENS4_9Copy_AtomIJS20_SJ_EEEvEEEvvEEEEvNT_6ParamsE,"ax",@progbits
	.align	128
.text._ZN7cutlass13device_kernelINS_4gemm6kernel13GemmUniversalIN4cute5tupleIJiiiiEEENS1_10collective13CollectiveMmaINS1_34MainloopSm90TmaGmmaWarpSpecializedILi3ENS5_IJNS4_1CILi2EEENSA_ILi1EEESC_EEENS1_35KernelTmaWarpSpecializedCooperativeEEENS5_IJNSA_ILi256EEESG_NSA_ILi64EEEEEENS_6half_tENS5_IJlSC_lEEESJ_SK_NS4_8TiledMMAINS4_8MMA_AtomIJNS4_4SM904GMMA26MMA_64x256x16_F32F16F16_SSILNSO_5MajorE0ELSQ_0ELNSO_7ScaleInE1ELSR_1EEEEEENS4_6LayoutISD_NS5_IJSC_NSA_ILi0EEESV_EEEEENS5_IJNS4_10UnderscoreESY_SY_EEEEENS4_13SM90_TMA_LOADENS4_14ComposedLayoutINS4_7SwizzleILi3ELi4ELi3EEENS4_18smem_ptr_flag_bitsILi16EEENSU_INS5_IJNSA_ILi8EEESH_EEENS5_IJSH_SC_EEEEEEEvNS4_8identityENS4_23SM90_TMA_LOAD_MULTICASTES1B_vS1C_EENS_8epilogue10collective18CollectiveEpilogueINS1F_22Sm90TmaWarpSpecializedILi4ELi2ELi16ELb1ELb0EEEJSI_NS5_IJNSA_ILi128EEENSA_ILi32EEEEEESJ_SK_SJ_SK_NS1F_6fusion15FusionCallbacksIS1J_NS1N_17LinearCombinationISJ_fSJ_fLNS_15FloatRoundStyleE2EEESI_S1M_JEEES11_NS12_INS13_ILi2ELi4ELi3EEES16_NSU_INS5_IJS17_S1L_EEENS5_IJS1L_SC_EEEEEEENS4_17SM75_U32x4_LDSM_NENS4_14SM90_TMA_STOREES1X_NS4_17SM90_U32x4_STSM_NENS4_9Copy_AtomIJS20_SJ_EEEvEEEvvEEEEvNT_6ParamsE:
        .type           _ZN7cutlass13device_kernelINS_4gemm6kernel13GemmUniversalIN4cute5tupleIJiiiiEEENS1_10collective13CollectiveMmaINS1_34MainloopSm90TmaGmmaWarpSpecializedILi3ENS5_IJNS4_1CILi2EEENSA_ILi1EEESC_EEENS1_35KernelTmaWarpSpecializedCooperativeEEENS5_IJNSA_ILi256EEESG_NSA_ILi64EEEEEENS_6half_tENS5_IJlSC_lEEESJ_SK_NS4_8TiledMMAINS4_8MMA_AtomIJNS4_4SM904GMMA26MMA_64x256x16_F32F16F16_SSILNSO_5MajorE0ELSQ_0ELNSO_7ScaleInE1ELSR_1EEEEEENS4_6LayoutISD_NS5_IJSC_NSA_ILi0EEESV_EEEEENS5_IJNS4_10UnderscoreESY_SY_EEEEENS4_13SM90_TMA_LOADENS4_14ComposedLayoutINS4_7SwizzleILi3ELi4ELi3EEENS4_18smem_ptr_flag_bitsILi16EEENSU_INS5_IJNSA_ILi8EEESH_EEENS5_IJSH_SC_EEEEEEEvNS4_8identityENS4_23SM90_TMA_LOAD_MULTICASTES1B_vS1C_EENS_8epilogue10collective18CollectiveEpilogueINS1F_22Sm90TmaWarpSpecializedILi4ELi2ELi16ELb1ELb0EEEJSI_NS5_IJNSA_ILi128EEENSA_ILi32EEEEEESJ_SK_SJ_SK_NS1F_6fusion15FusionCallbacksIS1J_NS1N_17LinearCombinationISJ_fSJ_fLNS_15FloatRoundStyleE2EEESI_S1M_JEEES11_NS12_INS13_ILi2ELi4ELi3EEES16_NSU_INS5_IJS17_S1L_EEENS5_IJS1L_SC_EEEEEEENS4_17SM75_U32x4_LDSM_NENS4_14SM90_TMA_STOREES1X_NS4_17SM90_U32x4_STSM_NENS4_9Copy_AtomIJS20_SJ_EEEvEEEvvEEEEvNT_6ParamsE,@function
        .size           _ZN7cutlass13device_kernelINS_4gemm6kernel13GemmUniversalIN4cute5tupleIJiiiiEEENS1_10collective13CollectiveMmaINS1_34MainloopSm90TmaGmmaWarpSpecializedILi3ENS5_IJNS4_1CILi2EEENSA_ILi1EEESC_EEENS1_35KernelTmaWarpSpecializedCooperativeEEENS5_IJNSA_ILi256EEESG_NSA_ILi64EEEEEENS_6half_tENS5_IJlSC_lEEESJ_SK_NS4_8TiledMMAINS4_8MMA_AtomIJNS4_4SM904GMMA26MMA_64x256x16_F32F16F16_SSILNSO_5MajorE0ELSQ_0ELNSO_7ScaleInE1ELSR_1EEEEEENS4_6LayoutISD_NS5_IJSC_NSA_ILi0EEESV_EEEEENS5_IJNS4_10UnderscoreESY_SY_EEEEENS4_13SM90_TMA_LOADENS4_14ComposedLayoutINS4_7SwizzleILi3ELi4ELi3EEENS4_18smem_ptr_flag_bitsILi16EEENSU_INS5_IJNSA_ILi8EEESH_EEENS5_IJSH_SC_EEEEEEEvNS4_8identityENS4_23SM90_TMA_LOAD_MULTICASTES1B_vS1C_EENS_8epilogue10collective18CollectiveEpilogueINS1F_22Sm90TmaWarpSpecializedILi4ELi2ELi16ELb1ELb0EEEJSI_NS5_IJNSA_ILi128EEENSA_ILi32EEEEEESJ_SK_SJ_SK_NS1F_6fusion15FusionCallbacksIS1J_NS1N_17LinearCombinationISJ_fSJ_fLNS_15FloatRoundStyleE2EEESI_S1M_JEEES11_NS12_INS13_ILi2ELi4ELi3EEES16_NSU_INS5_IJS17_S1L_EEENS5_IJS1L_SC_EEEEEEENS4_17SM75_U32x4_LDSM_NENS4_14SM90_TMA_STOREES1X_NS4_17SM90_U32x4_STSM_NENS4_9Copy_AtomIJS20_SJ_EEEvEEEvvEEEEvNT_6ParamsE,(.L_x_404 - _ZN7cutlass13device_kernelINS_4gemm6kernel13GemmUniversalIN4cute5tupleIJiiiiEEENS1_10collective13CollectiveMmaINS1_34MainloopSm90TmaGmmaWarpSpecializedILi3ENS5_IJNS4_1CILi2EEENSA_ILi1EEESC_EEENS1_35KernelTmaWarpSpecializedCooperativeEEENS5_IJNSA_ILi256EEESG_NSA_ILi64EEEEEENS_6half_tENS5_IJlSC_lEEESJ_SK_NS4_8TiledMMAINS4_8MMA_AtomIJNS4_4SM904GMMA26MMA_64x256x16_F32F16F16_SSILNSO_5MajorE0ELSQ_0ELNSO_7ScaleInE1ELSR_1EEEEEENS4_6LayoutISD_NS5_IJSC_NSA_ILi0EEESV_EEEEENS5_IJNS4_10UnderscoreESY_SY_EEEEENS4_13SM90_TMA_LOADENS4_14ComposedLayoutINS4_7SwizzleILi3ELi4ELi3EEENS4_18smem_ptr_flag_bitsILi16EEENSU_INS5_IJNSA_ILi8EEESH_EEENS5_IJSH_SC_EEEEEEEvNS4_8identityENS4_23SM90_TMA_LOAD_MULTICASTES1B_vS1C_EENS_8epilogue10collective18CollectiveEpilogueINS1F_22Sm90TmaWarpSpecializedILi4ELi2ELi16ELb1ELb0EEEJSI_NS5_IJNSA_ILi128EEENSA_ILi32EEEEEESJ_SK_SJ_SK_NS1F_6fusion15FusionCallbacksIS1J_NS1N_17LinearCombinationISJ_fSJ_fLNS_15FloatRoundStyleE2EEESI_S1M_JEEES11_NS12_INS13_ILi2ELi4ELi3EEES16_NSU_INS5_IJS17_S1L_EEENS5_IJS1L_SC_EEEEEEENS4_17SM75_U32x4_LDSM_NENS4_14SM90_TMA_STOREES1X_NS4_17SM90_U32x4_STSM_NENS4_9Copy_AtomIJS20_SJ_EEEvEEEvvEEEEvNT_6ParamsE)
        .other          _ZN7cutlass13device_kernelINS_4gemm6kernel13GemmUniversalIN4cute5tupleIJiiiiEEENS1_10collective13CollectiveMmaINS1_34MainloopSm90TmaGmmaWarpSpecializedILi3ENS5_IJNS4_1CILi2EEENSA_ILi1EEESC_EEENS1_35KernelTmaWarpSpecializedCooperativeEEENS5_IJNSA_ILi256EEESG_NSA_ILi64EEEEEENS_6half_tENS5_IJlSC_lEEESJ_SK_NS4_8TiledMMAINS4_8MMA_AtomIJNS4_4SM904GMMA26MMA_64x256x16_F32F16F16_SSILNSO_5MajorE0ELSQ_0ELNSO_7ScaleInE1ELSR_1EEEEEENS4_6LayoutISD_NS5_IJSC_NSA_ILi0EEESV_EEEEENS5_IJNS4_10UnderscoreESY_SY_EEEEENS4_13SM90_TMA_LOADENS4_14ComposedLayoutINS4_7SwizzleILi3ELi4ELi3EEENS4_18smem_ptr_flag_bitsILi16EEENSU_INS5_IJNSA_ILi8EEESH_EEENS5_IJSH_SC_EEEEEEEvNS4_8identityENS4_23SM90_TMA_LOAD_MULTICASTES1B_vS1C_EENS_8epilogue10collective18CollectiveEpilogueINS1F_22Sm90TmaWarpSpecializedILi4ELi2ELi16ELb1ELb0EEEJSI_NS5_IJNSA_ILi128EEENSA_ILi32EEEEEESJ_SK_SJ_SK_NS1F_6fusion15FusionCallbacksIS1J_NS1N_17LinearCombinationISJ_fSJ_fLNS_15FloatRoundStyleE2EEESI_S1M_JEEES11_NS12_INS13_ILi2ELi4ELi3EEES16_NSU_INS5_IJS17_S1L_EEENS5_IJS1L_SC_EEEEEEENS4_17SM75_U32x4_LDSM_NENS4_14SM90_TMA_STOREES1X_NS4_17SM90_U32x4_STSM_NENS4_9Copy_AtomIJS20_SJ_EEEvEEEvvEEEEvNT_6ParamsE,@"STO_CUDA_ENTRY STV_DEFAULT"
_ZN7cutlass13device_kernelINS_4gemm6kernel13GemmUniversalIN4cute5tupleIJiiiiEEENS1_10collective13CollectiveMmaINS1_34MainloopSm90TmaGmmaWarpSpecializedILi3ENS5_IJNS4_1CILi2EEENSA_ILi1EEESC_EEENS1_35KernelTmaWarpSpecializedCooperativeEEENS5_IJNSA_ILi256EEESG_NSA_ILi64EEEEEENS_6half_tENS5_IJlSC_lEEESJ_SK_NS4_8TiledMMAINS4_8MMA_AtomIJNS4_4SM904GMMA26MMA_64x256x16_F32F16F16_SSILNSO_5MajorE0ELSQ_0ELNSO_7ScaleInE1ELSR_1EEEEEENS4_6LayoutISD_NS5_IJSC_NSA_ILi0EEESV_EEEEENS5_IJNS4_10UnderscoreESY_SY_EEEEENS4_13SM90_TMA_LOADENS4_14ComposedLayoutINS4_7SwizzleILi3ELi4ELi3EEENS4_18smem_ptr_flag_bitsILi16EEENSU_INS5_IJNSA_ILi8EEESH_EEENS5_IJSH_SC_EEEEEEEvNS4_8identityENS4_23SM90_TMA_LOAD_MULTICASTES1B_vS1C_EENS_8epilogue10collective18CollectiveEpilogueINS1F_22Sm90TmaWarpSpecializedILi4ELi2ELi16ELb1ELb0EEEJSI_NS5_IJNSA_ILi128EEENSA_ILi32EEEEEESJ_SK_SJ_SK_NS1F_6fusion15FusionCallbacksIS1J_NS1N_17LinearCombinationISJ_fSJ_fLNS_15FloatRoundStyleE2EEESI_S1M_JEEES11_NS12_INS13_ILi2ELi4ELi3EEES16_NSU_INS5_IJS17_S1L_EEENS5_IJS1L_SC_EEEEEEENS4_17SM75_U32x4_LDSM_NENS4_14SM90_TMA_STOREES1X_NS4_17SM90_U32x4_STSM_NENS4_9Copy_AtomIJS20_SJ_EEEvEEEvvEEEEvNT_6ParamsE:
[----:B------:R-:W1:Y:S02]  /*0000*/  LDC R1, c[0x0][0x28] ;  /* 0x00000a00ff017b82 */ /* 0x000e640000000800 */
[----:B-1----:R-:W-:Y:S01]  /*0010*/  IADD3 R1, R1, -0x7c8, RZ ;  /* 0xfffff83801017810 */ /* 0x002fe20007ffe0ff */
[----:B------:R-:W1:Y:S05]  /*0020*/  S2R R10, SR_TID.X ;  /* 0x00000000000a7919 */ /* 0x000e6a0000002100 */
[----:B------:R-:W2:Y:S01]  /*0030*/  LDC.64 R6, c[0x0][0x588] ;  /* 0x00016200ff067b82 */ /* 0x000ea20000000a00 */
[----:B------:R-:W-:Y:S01]  /*0040*/  ELECT P0, URZ, PT ;  /* 0x00000000003f782f */ /* 0x000fe20003800000 */
[----:B------:R-:W-:Y:S01]  /*0050*/  BSSY B0, `(.L_x_0) ;  /* 0x0000016000007945 */ /* 0x000fe20003800000 */
[----:B-1----:R-:W-:-:S02]  /*0060*/  SHF.R.U32.HI R5, RZ, 0x5, R10 ;  /* 0x00000005ff057819 */ /* 0x002fc4000001160a */
[----:B------:R-:W-:-:S03]  /*0070*/  SHF.R.U32.HI R2, RZ, 0x7, R10 ;  /* 0x00000007ff027819 */ /* 0x000fc6000001160a */
[----:B------:R-:W1:Y:S04]  /*0080*/  SHFL.IDX PT, R0, R5, RZ, 0x1f ;  /* 0x00001fff05007589 */ /* 0x000e6800000e0000 */
[----:B------:R3:W4:Y:S01]  /*0090*/  SHFL.IDX PT, R9, R2, RZ, 0x1f ;  /* 0x00001fff02097589 */ /* 0x00072200000e0000 */
[----:B-1----:R-:W-:Y:S02]  /*00a0*/  ISETP.NE.OR P0, PT, R0, RZ, !P0 ;  /* 0x000000ff0000720c */ /* 0x002fe40004705670 */
[----:B------:R-:W-:-:S11]  /*00b0*/  SHF.R.S32.HI R3, RZ, 0x1f, R0 ;  /* 0x0000001fff037819 */ /* 0x000fd60000011400 */
[----:B--234-:R-:W-:Y:S05]  /*00c0*/  @P0 BRA `(.L_x_1) ;  /* 0x0000000000380947 */ /* 0x01cfea0003800000 */
[----:B------:R-:W-:Y:S02]  /*00d0*/  ULDC.64 UR4, c[0x0][0x198] ;  /* 0x0000660000047ab9 */ /* 0x000fe40000000a00 */
[----:B------:R-:W-:Y:S02]  /*00e0*/  UIADD3 UR6, UP0, UR4, 0xf0, URZ ;  /* 0x000000f004067890 */ /* 0x000fe4000ff1e03f */
[----:B------:R-:W-:Y:S02]  /*00f0*/  UIADD3 UR8, UP1, UR4, 0x1f0, URZ ;  /* 0x000001f004087890 */ /* 0x000fe4000ff3e03f */
[----:B------:R-:W-:Y:S02]  /*0100*/  UIADD3 UR10, UP2, UR4, 0x3f0, URZ ;  /* 0x000003f0040a7890 */ /* 0x000fe4000ff5e03f */
[----:B------:R-:W-:Y:S02]  /*0110*/  UIADD3 UR4, UP3, UR4, 0x4f0, URZ ;  /* 0x000004f004047890 */ /* 0x000fe4000ff7e03f */
[----:B------:R-:W-:-:S02]  /*0120*/  UIADD3.X UR7, URZ, UR5, URZ, UP0, !UPT ;  /* 0x000000053f077290 */ /* 0x000fc400087fe43f */
[----:B------:R-:W-:Y:S02]  /*0130*/  UIADD3.X UR9, URZ, UR5, URZ, UP1, !UPT ;  /* 0x000000053f097290 */ /* 0x000fe40008ffe43f */
[----:B------:R-:W-:Y:S02]  /*0140*/  UIADD3.X UR11, URZ, UR5, URZ, UP2, !UPT ;  /* 0x000000053f0b7290 */ /* 0x000fe400097fe43f */
[----:B------:R-:W-:-:S03]  /*0150*/  UIADD3.X UR5, URZ, UR5, URZ, UP3, !UPT ;  /* 0x000000053f057290 */ /* 0x000fc60009ffe43f */
[----:B------:R1:W-:Y:S02]  /*0160*/  UTMACCTL.PF [UR6] ;  /* 0x00000000060079b9 */ /* 0x0003e40008040000 */
[----:B------:R1:W-:Y:S02]  /*0170*/  UTMACCTL.PF [UR8] ;  /* 0x00000000080079b9 */ /* 0x0003e40008040000 */
[----:B------:R1:W-:Y:S02]  /*0180*/  UTMACCTL.PF [UR10] ;  /* 0x000000000a0079b9 */ /* 0x0003e40008040000 */
[----:B------:R1:W-:Y:S02]  /*0190*/  UTMACCTL.PF [UR4] ;  /* 0x00000000040079b9 */ /* 0x0003e40008040000 */
[----:B-1----:R-:W-:Y:S01]  /*01a0*/  NOP ;  /* 0x0000000000007918 */ /* 0x002fe20000000000 */
.L_x_1:
[----:B------:R-:W-:Y:S05]  /*01b0*/  BSYNC B0 ;  /* 0x0000000000007941 */ /* 0x000fea0003800000 */
.L_x_0:
[----:B------:R-:W-:Y:S01]  /*01c0*/  ULDC.64 UR4, c[0x0][0x590] ;  /* 0x0001640000047ab9 */ /* 0x000fe20000000a00 */
[----:B------:R-:W-:Y:S01]  /*01d0*/  LEA.HI R3, R3, R0, RZ, 0x2 ;  /* 0x0000000003037211 */ /* 0x000fe200078f10ff */
[----:B------:R-:W-:Y:S01]  /*01e0*/  ULDC.64 UR54, c[0x0][0x208] ;  /* 0x0000820000367ab9 */ /* 0x000fe20000000a00 */
[----:B------:R-:W-:Y:S02]  /*01f0*/  ISETP.NE.U32.AND P1, PT, RZ, UR4, PT ;  /* 0x00000004ff007c0c */ /* 0x000fe4000bf25070 */
[----:B------:R-:W-:Y:S02]  /*0200*/  LOP3.LUT R3, R3, 0xfffffffc, RZ, 0xc0, !PT ;  /* 0xfffffffc03037812 */ /* 0x000fe400078ec0ff */
[----:B------:R-:W-:Y:S02]  /*0210*/  ISETP.NE.AND.EX P2, PT, RZ, UR5, PT, P1 ;  /* 0x00000005ff007c0c */ /* 0x000fe4000bf45310 */
[----:B------:R-:W-:Y:S01]  /*0220*/  PRMT R8, RZ, 0x7610, R8 ;  /* 0x00007610ff087816 */ /* 0x000fe20000000008 */
[----:B------:R-:W-:Y:S01]  /*0230*/  IMAD.IADD R0, R0, 0x1, -R3 ;  /* 0x0000000100007824 */ /* 0x000fe200078e0a03 */
[----:B------:R-:W-:Y:S01]  /*0240*/  MOV R2, R6 ;  /* 0x0000000600027202 */ /* 0x000fe20000000f00 */
[----:B------:R-:W-:-:S08]  /*0250*/  IMAD.MOV.U32 R3, RZ, RZ, R7 ;  /* 0x000000ffff037224 */ /* 0x000fd000078e0007 */
[----:B------:R-:W-:Y:S05]  /*0260*/  @P2 BRA `(.L_x_2) ;  /* 0x0000000000302947 */ /* 0x000fea0003800000 */
[----:B------:R-:W-:Y:S02]  /*0270*/  ULDC.64 UR6, c[0x0][0x588] ;  /* 0x0001620000067ab9 */ /* 0x000fe40000000a00 */
[----:B------:R-:W-:-:S04]  /*0280*/  ISETP.NE.U32.AND P0, PT, RZ, UR6, PT ;  /* 0x00000006ff007c0c */ /* 0x000fc8000bf05070 */
[----:B------:R-:W-:-:S13]  /*0290*/  ISETP.NE.AND.EX P0, PT, RZ, UR7, PT, P0 ;  /* 0x00000007ff007c0c */ /* 0x000fda000bf05300 */
[----:B------:R-:W-:Y:S05]  /*02a0*/  @!P0 BRA `(.L_x_3) ;  /* 0x0000000000108947 */ /* 0x000fea0003800000 */
[----:B------:R-:W2:Y:S01]  /*02b0*/  LDG.E R4, desc[UR54][R2.64] ;  /* 0x0000003602047981 */ /* 0x000ea2000c1e1900 */
[----:B------:R-:W-:Y:S02]  /*02c0*/  MOV R8, 0x1 ;  /* 0x0000000100087802 */ /* 0x000fe40000000f00 */
[----:B--2---:R-:W-:Y:S01]  /*02d0*/  FSETP.NEU.AND P3, PT, R4, RZ, PT ;  /* 0x000000ff0400720b */ /* 0x004fe20003f6d000 */
[----:B------:R-:W-:-:S12]  /*02e0*/  BRA `(.L_x_2) ;  /* 0x0000000000107947 */ /* 0x000fd80003800000 */
.L_x_3:
[----:B------:R-:W-:Y:S01]  /*02f0*/  ULDC UR6, c[0x0][0x580] ;  /* 0x0001600000067ab9 */ /* 0x000fe20000000800 */
[----:B------:R-:W-:Y:S01]  /*0300*/  IMAD.MOV.U32 R8, RZ, RZ, 0x1 ;  /* 0x00000001ff087424 */ /* 0x000fe200078e00ff */
[----:B------:R-:W-:Y:S02]  /*0310*/  FSETP.NEU.AND P3, PT, RZ, UR6, PT ;  /* 0x00000006ff007c0b */ /* 0x000fe4000bf6d000 */
[----:B------:R-:W-:-:S11]  /*0320*/  CS2R R2, SRZ ;  /* 0x0000000000027805 */ /* 0x000fd6000001ff00 */
.L_x_2:
[----:B------:R-:W-:Y:S02]  /*0330*/  ISETP.NE.U32.AND P0, PT, R2, RZ, PT ;  /* 0x000000ff0200720c */ /* 0x000fe40003f05070 */
[----:B------:R-:W-:Y:S02]  /*0340*/  ISETP.NE.AND.EX P1, PT, RZ, UR5, PT, P1 ;  /* 0x00000005ff007c0c */ /* 0x000fe4000bf25310 */
[----:B------:R-:W-:Y:S02]  /*0350*/  ISETP.NE.AND.EX P0, PT, R3, RZ, PT, P0 ;  /* 0x000000ff0300720c */ /* 0x000fe40003f05300 */
[----:B------:R-:W-:-:S11]  /*0360*/  MOV R4, 0x1 ;  /* 0x0000000100047802 */ /* 0x000fd60000000f00 */
[----:B------:R-:W-:Y:S05]  /*0370*/  @P0 BRA P1, `(.L_x_4) ;  /* 0x0000000000340947 */ /* 0x000fea0000800000 */
[----:B------:R-:W-:Y:S02]  /*0380*/  ISETP.NE.U32.AND P1, PT, RZ, UR4, PT ;  /* 0x00000004ff007c0c */ /* 0x000fe4000bf25070 */
[----:B------:R-:W-:Y:S02]  /*0390*/  PRMT R8, R8, 0x9910, RZ ;  /* 0x0000991008087816 */ /* 0x000fe400000000ff */
[----:B------:R-:W-:Y:S02]  /*03a0*/  ISETP.NE.AND.EX P1, PT, RZ, UR5, PT, P1 ;  /* 0x00000005ff007c0c */ /* 0x000fe4000bf25310 */
[----:B------:R-:W-:Y:S01]  /*03b0*/  ISETP.NE.U32.AND P0, PT, R2, RZ, PT ;  /* 0x000000ff0200720c */ /* 0x000fe20003f05070 */
[----:B------:R-:W-:-:S03]  /*03c0*/  IMAD.MOV.U32 R2, RZ, RZ, R8 ;  /* 0x000000ffff027224 */ /* 0x000fc600078e0008 */
[----:B------:R-:W-:Y:S02]  /*03d0*/  ISETP.NE.AND.EX P0, PT, R3, RZ, PT, P0 ;  /* 0x000000ff0300720c */ /* 0x000fe40003f05300 */
[----:B------:R-:W-:Y:S02]  /*03e0*/  ISETP.NE.AND P4, PT, R2, RZ, PT ;  /* 0x000000ff0200720c */ /* 0x000fe40003f85270 */
[----:B------:R-:W-:Y:S02]  /*03f0*/  SEL R3, RZ, 0xffffffff, P3 ;  /* 0xffffffffff037807 */ /* 0x000fe40001800000 */
[----:B------:R-:W-:-:S04]  /*0400*/  SEL R2, RZ, 0xffffffff, P0 ;  /* 0xffffffffff027807 */ /* 0x000fc80000000000 */
[----:B------:R-:W-:-:S04]  /*0410*/  @P1 SEL R3, R2, R3, !P4 ;  /* 0x0000000302031207 */ /* 0x000fc80006000000 */
[----:B------:R-:W-:-:S04]  /*0420*/  LOP3.LUT R3, R3, 0x1, RZ, 0xc0, !PT ;  /* 0x0000000103037812 */ /* 0x000fc800078ec0ff */
[----:B------:R-:W-:-:S04]  /*0430*/  ISETP.NE.U32.AND P0, PT, R3, 0x1, PT ;  /* 0x000000010300780c */ /* 0x000fc80003f05070 */
[----:B------:R-:W-:-:S09]  /*0440*/  SEL R4, RZ, 0x1, !P0 ;  /* 0x00000001ff047807 */ /* 0x000fd20004000000 */
.L_x_4:
[----:B------:R-:W1:Y:S02]  /*0450*/  SHFL.IDX PT, R2, R5, RZ, 0x1f ;  /* 0x00001fff05027589 */ /* 0x000e6400000e0000 */
[----:B-1----:R-:W-:-:S13]  /*0460*/  ISETP.NE.AND P0, PT, R2, RZ, PT ;  /* 0x000000ff0200720c */ /* 0x002fda0003f05270 */
[----:B------:R-:W-:Y:S05]  /*0470*/  @P0 BRA `(.L_x_5) ;  /* 0x0000000000500947 */ /* 0x000fea0003800000 */
[----:B------:R-:W1:Y:S01]  /*0480*/  S2UR UR8, SR_CgaCtaId ;  /* 0x00000000000879c3 */ /* 0x000e620000008800 */
[----:B------:R-:W-:Y:S01]  /*0490*/  UMOV UR4, 0x400 ;  /* 0x0000040000047882 */ /* 0x000fe20000000000 */
[----:B------:R-:W-:Y:S01]  /*04a0*/  UMOV UR5, 0x1 ;  /* 0x0000000100057882 */ /* 0x000fe20000000000 */
[----:B------:R-:W-:Y:S01]  /*04b0*/  UMOV UR6, 0x4 ;  /* 0x0000000400067882 */ /* 0x000fe20000000000 */
[----:B------:R-:W-:Y:S01]  /*04c0*/  ELECT P0, URZ, PT ;  /* 0x00000000003f782f */ /* 0x000fe20003800000 */
[----:B------:R-:W-:-:S04]  /*04d0*/  UIADD3 UR6, -UR6, 0x100000, URZ ;  /* 0x0010000006067890 */ /* 0x000fc8000fffe13f */
[----:B------:R-:W-:Y:S02]  /*04e0*/  USHF.L.U32 UR7, UR6, 0xb, URZ ;  /* 0x0000000b06077899 */ /* 0x000fe4000800063f */
[----:B------:R-:W-:Y:S02]  /*04f0*/  USHF.L.U32 UR6, UR6, 0x1, URZ ;  /* 0x0000000106067899 */ /* 0x000fe4000800063f */
[----:B-1----:R-:W-:Y:S02]  /*0500*/  ULEA UR8, UR8, UR4, 0x18 ;  /* 0x0000000408087291 */ /* 0x002fe4000f8ec03f */
[----:B------:R-:W-:-:S04]  /*0510*/  UIADD3 UR4, -UR5, 0x100000, URZ ;  /* 0x0010000005047890 */ /* 0x000fc8000fffe13f */
[----:B------:R-:W-:Y:S02]  /*0520*/  USHF.L.U32 UR5, UR4, 0xb, URZ ;  /* 0x0000000b04057899 */ /* 0x000fe4000800063f */
[----:B------:R-:W-:Y:S01]  /*0530*/  USHF.L.U32 UR4, UR4, 0x1, URZ ;  /* 0x0000000104047899 */ /* 0x000fe2000800063f */
[----:B------:R-:W1:Y:S11]  /*0540*/  FENCE.VIEW.ASYNC.S ;  /* 0x00000000000073c6 */ /* 0x000e760000000000 */
[----:B-1----:R1:W2:Y:S01]  /*0550*/  SYNCS.EXCH.64 URZ, [UR8], UR4 ;  /* 0x00000004083f75b2 */ /* 0x0022a20008000100 */
[----:B------:R1:W3:Y:S01]  /*0560*/  SYNCS.EXCH.64 URZ, [UR8+0x18], UR6 ;  /* 0x00001806083f75b2 */ /* 0x0002e20008000100 */
[----:B------:R1:W4:Y:S01]  /*0570*/  SYNCS.EXCH.64 URZ, [UR8+0x8], UR4 ;  /* 0x00000804083f75b2 */ /* 0x0003220008000100 */
[----:B------:R1:W1:Y:S01]  /*0580*/  SYNCS.EXCH.64 URZ, [UR8+0x20], UR6 ;  /* 0x00002006083f75b2 */ /* 0x0002620008000100 */
[----:B------:R1:W1:Y:S01]  /*0590*/  SYNCS.EXCH.64 URZ, [UR8+0x10], UR4 ;  /* 0x00001004083f75b2 */ /* 0x0002620008000100 */
[----:B------:R1:W1:Y:S01]  /*05a0*/  SYNCS.EXCH.64 URZ, [UR8+0x28], UR6 ;  /* 0x00002806083f75b2 */ /* 0x0002620008000100 */
[----:B------:R-:W-:Y:S01]  /*05b0*/  NOP ;  /* 0x0000000000007918 */ /* 0x000fe20000000000 */
.L_x_5:
[----:B------:R-:W5:Y:S01]  /*05c0*/  SHFL.IDX PT, R3, R5, RZ, 0x1f ;  /* 0x00001fff05037589 */ /* 0x000f6200000e0000 */
[----:B------:R-:W-:Y:S01]  /*05d0*/  NOP ;  /* 0x0000000000007918 */ /* 0x000fe20000000000 */
[----:B-----5:R-:W-:-:S13]  /*05e0*/  ISETP.NE.AND P0, PT, R3, RZ, PT ;  /* 0x000000ff0300720c */ /* 0x020fda0003f05270 */
[----:B------:R-:W-:Y:S05]  /*05f0*/  @P0 BRA `(.L_x_6) ;  /* 0x0000000000580947 */ /* 0x000fea0003800000 */
[----:B-1----:R-:W1:Y:S01]  /*0600*/  S2UR UR5, SR_CgaCtaId ;  /* 0x00000000000579c3 */ /* 0x002e620000008800 */
[----:B------:R-:W-:Y:S01]  /*0610*/  UMOV UR4, 0x400 ;  /* 0x0000040000047882 */ /* 0x000fe20000000000 */
[----:B------:R-:W-:Y:S01]  /*0620*/  UMOV UR6, 0x20 ;  /* 0x0000002000067882 */ /* 0x000fe20000000000 */
[----:B------:R-:W-:Y:S01]  /*0630*/  UMOV UR7, 0x100 ;  /* 0x0000010000077882 */ /* 0x000fe20000000000 */
[----:B------:R-:W-:Y:S01]  /*0640*/  ELECT P0, URZ, PT ;  /* 0x00000000003f782f */ /* 0x000fe20003800000 */
[----:B-1----:R-:W-:Y:S02]  /*0650*/  ULEA UR8, UR5, UR4, 0x18 ;  /* 0x0000000405087291 */ /* 0x002fe4000f8ec03f */
[----:B------:R-:W-:-:S04]  /*0660*/  UIADD3 UR4, -UR6, 0x100000, URZ ;  /* 0x0010000006047890 */ /* 0x000fc8000fffe13f */
[----:B------:R-:W-:Y:S02]  /*0670*/  USHF.L.U32 UR5, UR4, 0xb, URZ ;  /* 0x0000000b04057899 */ /* 0x000fe4000800063f */
[----:B------:R-:W-:Y:S02]  /*0680*/  USHF.L.U32 UR4, UR4, 0x1, URZ ;  /* 0x0000000104047899 */ /* 0x000fe4000800063f */
[----:B------:R-:W-:-:S04]  /*0690*/  UIADD3 UR6, -UR7, 0x100000, URZ ;  /* 0x0010000007067890 */ /* 0x000fc8000fffe13f */
[----:B------:R-:W-:Y:S02]  /*06a0*/  USHF.L.U32 UR7, UR6, 0xb, URZ ;  /* 0x0000000b06077899 */ /* 0x000fe4000800063f */
[----:B------:R-:W-:Y:S01]  /*06b0*/  USHF.L.U32 UR6, UR6, 0x1, URZ ;  /* 0x0000000106067899 */ /* 0x000fe2000800063f */
[----:B------:R-:W1:Y:S03]  /*06c0*/  FENCE.VIEW.ASYNC.S ;  /* 0x00000000000073c6 */ /* 0x000e660000000000 */
[----:B-1----:R1:W1:Y:S08]  /*06d0*/  SYNCS.EXCH.64 URZ, [UR8+0x30], UR4 ;  /* 0x00003004083f75b2 */ /* 0x0022700008000100 */
[----:B------:R1:W1:Y:S01]  /*06e0*/  SYNCS.EXCH.64 URZ, [UR8+0x50], UR6 ;  /* 0x00005006083f75b2 */ /* 0x0002620008000100 */
[----:B------:R1:W1:Y:S01]  /*06f0*/  SYNCS.EXCH.64 URZ, [UR8+0x38], UR4 ;  /* 0x00003804083f75b2 */ /* 0x0002620008000100 */
[----:B------:R1:W1:Y:S01]  /*0700*/  SYNCS.EXCH.64 URZ, [UR8+0x58], UR6 ;  /* 0x00005806083f75b2 */ /* 0x0002620008000100 */
[----:B------:R1:W1:Y:S01]  /*0710*/  SYNCS.EXCH.64 URZ, [UR8+0x40], UR4 ;  /* 0x00004004083f75b2 */ /* 0x0002620008000100 */
[----:B------:R1:W1:Y:S01]  /*0720*/  SYNCS.EXCH.64 URZ, [UR8+0x60], UR6 ;  /* 0x00006006083f75b2 */ /* 0x0002620008000100 */
[----:B------:R1:W1:Y:S01]  /*0730*/  SYNCS.EXCH.64 URZ, [UR8+0x48], UR4 ;  /* 0x00004804083f75b2 */ /* 0x0002620008000100 */
[----:B------:R1:W1:Y:S01]  /*0740*/  SYNCS.EXCH.64 URZ, [UR8+0x68], UR6 ;  /* 0x00006806083f75b2 */ /* 0x0002620008000100 */
[----:B------:R-:W-:Y:S01]  /*0750*/  NOP ;  /* 0x0000000000007918 */ /* 0x000fe20000000000 */
.L_x_6:
[----:B------:R-:W5:Y:S01]  /*0760*/  SHFL.IDX PT, R5, R5, RZ, 0x1f ;  /* 0x00001fff05057589 */ /* 0x000f6200000e0000 */
[----:B-1----:R-:W1:Y:S01]  /*0770*/  S2UR UR8, SR_CTAID.X ;  /* 0x00000000000879c3 */ /* 0x002e620000002500 */
[----:B------:R-:W-:Y:S02]  /*0780*/  SHF.R.S32.HI R3, RZ, 0x1f, R10 ;  /* 0x0000001fff037819 */ /* 0x000fe4000001140a */
[----:B------:R-:W-:Y:S01]  /*0790*/  ELECT P0, URZ, PT ;  /* 0x00000000003f782f */ /* 0x000fe20003800000 */
[----:B------:R-:W2:Y:S01]  /*07a0*/  S2R R8, SR_CTAID.Y ;  /* 0x0000000000087919 */ /* 0x000ea20000002600 */
[----:B------:R-:W-:Y:S01]  /*07b0*/  SHF.R.S32.HI R11, RZ, 0x1f, R2 ;  /* 0x0000001fff0b7819 */ /* 0x000fe20000011402 */
[----:B------:R-:W-:Y:S01]  /*07c0*/  ULDC UR4, c[0x0][0x150] ;  /* 0x0000540000047ab9 */ /* 0x000fe20000000800 */
[----:B------:R-:W-:Y:S01]  /*07d0*/  LEA.HI R3, R3, R10, RZ, 0x7 ;  /* 0x0000000a03037211 */ /* 0x000fe200078f38ff */
[----:B------:R-:W-:Y:S01]  /*07e0*/  NOP ;  /* 0x0000000000007918 */ /* 0x000fe20000000000 */
[----:B------:R-:W-:Y:S01]  /*07f0*/  LEA.HI R11, R11, R2, RZ, 0x2 ;  /* 0x000000020b0b7211 */ /* 0x000fe200078f10ff */
[----:B------:R-:W3:Y:S01]  /*0800*/  LDC R14, c[0x0][0x144] ;  /* 0x00005100ff0e7b82 */ /* 0x000ee20000000800 */
[----:B------:R-:W-:Y:S01]  /*0810*/  LOP3.LUT R3, R3, 0xffffff80, RZ, 0xc0, !PT ;  /* 0xffffff8003037812 */ /* 0x000fe200078ec0ff */
[----:B------:R-:W-:Y:S01]  /*0820*/  UMOV UR38, 0x1 ;  /* 0x0000000100267882 */ /* 0x000fe20000000000 */
[----:B------:R-:W-:-:S02]  /*0830*/  LOP3.LUT R11, R11, 0x3ffffffc, RZ, 0xc0, !PT ;  /* 0x3ffffffc0b0b7812 */ /* 0x000fc400078ec0ff */
[----:B------:R-:W-:Y:S02]  /*0840*/  IADD3 R3, -R3, R10, RZ ;  /* 0x0000000a03037210 */ /* 0x000fe40007ffe1ff */
[----:B------:R-:W-:Y:S01]  /*0850*/  ISETP.NE.AND P4, PT, R0, RZ, PT ;  /* 0x000000ff0000720c */ /* 0x000fe20003f85270 */
[----:B------:R-:W-:Y:S01]  /*0860*/  IMAD.IADD R11, R2, 0x1, -R11 ;  /* 0x00000001020b7824 */ /* 0x000fe200078e0a0b */
[----:B------:R-:W-:Y:S01]  /*0870*/  SHF.R.S32.HI R10, RZ, 0x1f, R3 ;  /* 0x0000001fff0a7819 */ /* 0x000fe20000011403 */
[----:B------:R-:W4:Y:S01]  /*0880*/  LDC R13, c[0x0][0x148] ;  /* 0x00005200ff0d7b82 */ /* 0x000f220000000800 */
[----:B------:R-:W-:Y:S02]  /*0890*/  MOV R22, 0x1 ;  /* 0x0000000100167802 */ /* 0x000fe40000000f00 */
[----:B------:R-:W-:Y:S02]  /*08a0*/  LEA.HI R10, R10, R3, RZ, 0x3 ;  /* 0x000000030a0a7211 */ /* 0x000fe400078f18ff */
[----:B-----5:R-:W-:-:S02]  /*08b0*/  ISETP.NE.OR P0, PT, R5, RZ, !P0 ;  /* 0x000000ff0500720c */ /* 0x020fc40004705670 */
[----:B-1----:R-:W-:Y:S02]  /*08c0*/  I2FP.F32.U32 R12, UR8 ;  /* 0x00000008000c7c45 */ /* 0x002fe40008201000 */
[--C-:B------:R-:W-:Y:S02]  /*08d0*/  SHF.R.S32.HI R5, RZ, 0x3, R10.reuse ;  /* 0x00000003ff057819 */ /* 0x100fe4000001140a */
[----:B------:R-:W-:Y:S01]  /*08e0*/  SHF.R.S32.HI R10, RZ, 0x1f, R10 ;  /* 0x0000001fff0a7819 */ /* 0x000fe2000001140a */
[----:B------:R-:W-:Y:S01]  /*08f0*/  FMUL R12, R12, UR4 ;  /* 0x000000040c0c7c20 */ /* 0x000fe20008400000 */
[----:B------:R-:W-:Y:S01]  /*0900*/  ULDC UR4, c[0x0][0x154] ;  /* 0x0000550000047ab9 */ /* 0x000fe20000000800 */
[----:B------:R-:W-:Y:S02]  /*0910*/  ISETP.NE.AND P5, PT, R9, RZ, PT ;  /* 0x000000ff0900720c */ /* 0x000fe40003fa5270 */
[----:B------:R-:W-:Y:S02]  /*0920*/  LEA.HI R10, R10, R5, RZ, 0x2 ;  /* 0x000000050a0a7211 */ /* 0x000fe400078f10ff */
[----:B------:R-:W1:Y:S01]  /*0930*/  F2I.U32.TRUNC.NTZ R12, R12 ;  /* 0x0000000c000c7305 */ /* 0x000e62000020f000 */
[----:B------:R-:W-:Y:S01]  /*0940*/  VOTEU.ALL UP0, P0 ;  /* 0x00000000003f7886 */ /* 0x000fe20000000000 */
[----:B------:R-:W-:Y:S01]  /*0950*/  LOP3.LUT R10, R10, 0xfffffffc, RZ, 0xc0, !PT ;  /* 0xfffffffc0a0a7812 */ /* 0x000fe200078ec0ff */
[----:B------:R-:W-:-:S03]  /*0960*/  VOTEU.ALL UP1, P0 ;  /* 0x00000000003f7886 */ /* 0x000fc60000020000 */
[----:B------:R-:W-:Y:S01]  /*0970*/  IADD3 R10, R5, -R10, RZ ;  /* 0x8000000a050a7210 */ /* 0x000fe20007ffe0ff */
[----:B------:R-:W5:Y:S01]  /*0980*/  @!UP0 S2UR UR7, SR_CgaCtaId ;  /* 0x00000000000789c3 */ /* 0x000f620000008800 */
[----:B--2---:R-:W-:Y:S01]  /*0990*/  I2FP.F32.U32 R5, R8 ;  /* 0x0000000800057245 */ /* 0x004fe20000201000 */
[----:B------:R-:W-:Y:S02]  /*09a0*/  @!UP0 UMOV UR6, 0x400 ;  /* 0x0000040000068882 */ /* 0x000fe40000000000 */
[----:B------:R-:W-:Y:S01]  /*09b0*/  IMAD R10, R11, 0x4, R10 ;  /* 0x000000040b0a7824 */ /* 0x000fe200078e020a */
[----:B-1----:R-:W-:Y:S01]  /*09c0*/  IADD3 R11, -R12, RZ, RZ ;  /* 0x000000ff0c0b7210 */ /* 0x002fe20007ffe1ff */
[----:B------:R-:W-:-:S03]  /*09d0*/  FMUL R12, R5, UR4 ;  /* 0x00000004050c7c20 */ /* 0x000fc60008400000 */
[C---:B------:R-:W-:Y:S01]  /*09e0*/  LEA.HI R2, R10.reuse, R10, RZ, 0x1 ;  /* 0x0000000a0a027211 */ /* 0x040fe200078f08ff */
[----:B------:R-:W-:Y:S01]  /*09f0*/  UMOV UR4, 0x20 ;  /* 0x0000002000047882 */ /* 0x000fe20000000000 */
[----:B------:R-:W-:Y:S01]  /*0a00*/  SHF.L.U32 R23, R10, 0x2, RZ ;  /* 0x000000020a177819 */ /* 0x000fe200000006ff */
[----:B---3--:R-:W-:Y:S01]  /*0a10*/  IMAD R11, R14, R11, UR8 ;  /* 0x000000080e0b7e24 */ /* 0x008fe2000f8e020b */
[----:B------:R-:W-:Y:S01]  /*0a20*/  LOP3.LUT R5, R2, 0xfffffffe, RZ, 0xc0, !PT ;  /* 0xfffffffe02057812 */ /* 0x000fe200078ec0ff */
[----:B------:R-:W1:Y:S01]  /*0a30*/  F2I.U32.TRUNC.NTZ R12, R12 ;  /* 0x0000000c000c7305 */ /* 0x000e62000020f000 */
[----:B------:R-:W-:Y:S01]  /*0a40*/  LOP3.LUT R23, R10, 0xc, R23, 0x78, !PT ;  /* 0x0000000c0a177812 */ /* 0x000fe200078e7817 */
[----:B------:R-:W-:-:S04]  /*0a50*/  @!UP0 UIADD3 UR4, -UR4, 0x100000, URZ ;  /* 0x0010000004048890 */ /* 0x000fc8000fffe13f */
[----:B------:R-:W-:Y:S02]  /*0a60*/  @!UP0 USHF.L.U32 UR5, UR4, 0xb, URZ ;  /* 0x0000000b04058899 */ /* 0x000fe4000800063f */
[----:B------:R-:W-:Y:S01]  /*0a70*/  @!UP0 USHF.L.U32 UR4, UR4, 0x1, URZ ;  /* 0x0000000104048899 */ /* 0x000fe2000800063f */
[----:B------:R-:W2:Y:S01]  /*0a80*/  LDC R14, c[0x0][0x140] ;  /* 0x00005000ff0e7b82 */ /* 0x000ea20000000800 */
[----:B------:R-:W-:Y:S02]  /*0a90*/  IMAD.IADD R2, R10, 0x1, -R5 ;  /* 0x000000010a027824 */ /* 0x000fe400078e0a05 */
[----:B------:R-:W-:-:S03]  /*0aa0*/  VIADD R10, R9, 0xffffffff ;  /* 0xffffffff090a7836 */ /* 0x000fc60000000000 */
[----:B------:R-:W-:Y:S01]  /*0ab0*/  ISETP.NE.AND P1, PT, R2, R11, PT ;  /* 0x0000000b0200720c */ /* 0x000fe20003f25270 */
[----:B-----5:R-:W-:Y:S01]  /*0ac0*/  @!UP0 ULEA UR6, UR7, UR6, 0x18 ;  /* 0x0000000607068291 */ /* 0x020fe2000f8ec03f */
[----:B------:R-:W-:Y:S01]  /*0ad0*/  VOTEU.ALL UP0, P0 ;  /* 0x00000000003f7886 */ /* 0x000fe20000000000 */
[----:B------:R-:W-:Y:S01]  /*0ae0*/  LOP3.LUT P0, RZ, R3, 0x7, RZ, 0xc0, !PT ;  /* 0x0000000703ff7812 */ /* 0x000fe2000780c0ff */
[----:B-1----:R-:W-:-:S03]  /*0af0*/  IMAD.MOV R18, RZ, RZ, -R12 ;  /* 0x000000ffff127224 */ /* 0x002fc600078e0a0c */
[----:B------:R-:W-:Y:S01]  /*0b00*/  ISETP.LT.U32.AND P0, PT, R23, 0x2, !P0 ;  /* 0x000000021700780c */ /* 0x000fe20004701070 */
[----:B----4-:R-:W-:-:S03]  /*0b10*/  IMAD R5, R13, R18, R8 ;  /* 0x000000120d057224 */ /* 0x010fc600078e0208 */
[----:B------:R-:W-:Y:S01]  /*0b20*/  SEL R3, RZ, 0x1, !P0 ;  /* 0x00000001ff037807 */ /* 0x000fe20004000000 */
[----:B------:R-:W1:Y:S02]  /*0b30*/  FENCE.VIEW.ASYNC.S ;  /* 0x00000000000073c6 */ /* 0x000e640000000000 */
[----:B-1----:R1:W3:Y:S01]  /*0b40*/  @!UP0 SYNCS.EXCH.64 URZ, [UR6+0x70], UR4 ;  /* 0x00007004063f85b2 */ /* 0x0022e20008000100 */
[----:B------:R-:W-:Y:S02]  /*0b50*/  @P1 LEA.HI R2, R23, R23, RZ, 0x1 ;  /* 0x0000001717021211 */ /* 0x000fe400078f08ff */
[----:B------:R-:W-:Y:S02]  /*0b60*/  ISETP.GE.U32.AND P0, PT, R10, 0x2, PT ;  /* 0x000000020a00780c */ /* 0x000fe40003f06070 */
[----:B------:R-:W-:Y:S02]  /*0b70*/  @P1 SHF.R.S32.HI R2, RZ, 0x1, R2 ;  /* 0x00000001ff021819 */ /* 0x000fe40000011402 */
[----:B--2---:R-:W-:-:S02]  /*0b80*/  ISETP.EQ.U32.AND P3, PT, R14, 0x1, PT ;  /* 0x000000010e00780c */ /* 0x004fc40003f62070 */
[----:B------:R-:W-:-:S04]  /*0b90*/  @P1 ISETP.NE.AND P6, PT, R2, R5, PT ;  /* 0x000000050200120c */ /* 0x000fc80003fc5270 */
[----:B------:R-:W-:Y:S02]  /*0ba0*/  @P1 SEL R22, RZ, 0x1, P6 ;  /* 0x00000001ff161807 */ /* 0x000fe40003000000 */
[C---:B------:R-:W-:Y:S01]  /*0bb0*/  ISETP.EQ.OR P1, PT, R0.reuse, 0x3, !P4 ;  /* 0x000000030000780c */ /* 0x040fe20006722670 */
[----:B------:R1:W2:Y:S01]  /*0bc0*/  @!UP1 SYNCS.EXCH.64 URZ, [UR6+0x78], UR4 ;  /* 0x00007804063f95b2 */ /* 0x0002a20008000100 */
[----:B------:R-:W-:Y:S01]  /*0bd0*/  ISETP.EQ.AND P6, PT, R0, 0x2, !P5 ;  /* 0x000000020000780c */ /* 0x000fe20006fc2270 */
[----:B------:R-:W-:Y:S01]  /*0be0*/  NOP ;  /* 0x0000000000007918 */ /* 0x000fe20000000000 */
[----:B------:R-:W-:Y:S02]  /*0bf0*/  ISETP.EQ.AND P1, PT, R9, RZ, P1 ;  /* 0x000000ff0900720c */ /* 0x000fe40000f22270 */
[----:B------:R-:W-:Y:S02]  /*0c00*/  SEL R5, RZ, 0x1, !P6 ;  /* 0x00000001ff057807 */ /* 0x000fe40007000000 */
[----:B------:R-:W-:-:S02]  /*0c10*/  SEL R2, RZ, 0x1, !P1 ;  /* 0x00000001ff027807 */ /* 0x000fc40004800000 */
[----:B------:R-:W-:Y:S02]  /*0c20*/  LOP3.LUT R22, R22, R3, RZ, 0xc0, !PT ;  /* 0x0000000316167212 */ /* 0x000fe400078ec0ff */
[----:B------:R-:W-:Y:S02]  /*0c30*/  SEL R3, R5, 0x2, P0 ;  /* 0x0000000205037807 */ /* 0x000fe40000000000 */
[----:B------:R-:W-:-:S03]  /*0c40*/  SEL R2, R2, 0x2, P0 ;  /* 0x0000000202027807 */ /* 0x000fc60000000000 */
[----:B------:R1:W-:Y:S04]  /*0c50*/  STL [R1+0x210], R3 ;  /* 0x0002100301007387 */ /* 0x0003e80000100800 */
[----:B------:R1:W-:Y:S01]  /*0c60*/  STL [R1+0x208], R2 ;  /* 0x0002080201007387 */ /* 0x0003e20000100800 */
[----:B---3--:R-:W-:Y:S05]  /*0c70*/  @!P3 BRA `(.L_x_7) ;  /* 0x000000000008b947 */ /* 0x008fea0003800000 */
[----:B--2---:R-:W-:Y:S01]  /*0c80*/  UCGABAR_ARV ;  /* 0x00000000000079c7 */ /* 0x004fe20008000000 */
[----:B------:R-:W-:Y:S05]  /*0c90*/  BRA `(.L_x_8) ;  /* 0x0000000000047947 */ /* 0x000fea0003800000 */
.L_x_7:
[----:B--2---:R-:W-:Y:S01]  /*0ca0*/  NOP ;  /* 0x0000000000007918 */ /* 0x004fe20000000000 */
.L_x_8:
[----:B-1----:R-:W1:Y:S01]  /*0cb0*/  LDC R2, c[0x0][0x904] ;  /* 0x00024100ff027b82 */ /* 0x002e620000000800 */
[----:B------:R-:W-:Y:S02]  /*0cc0*/  MOV R3, RZ ;  /* 0x000000ff00037202 */ /* 0x000fe40000000f00 */
[----:B-1----:R-:W-:Y:S02]  /*0cd0*/  ISETP.NE.AND P1, PT, R2, 0x1, PT ;  /* 0x000000010200780c */ /* 0x002fe40003f25270 */
[----:B------:R-:W-:-:S11]  /*0ce0*/  MOV R2, UR8 ;  /* 0x0000000800027c02 */ /* 0x000fd60008000f00 */
[----:B------:R-:W1:Y:S01]  /*0cf0*/  @P1 LDC R15, c[0x0][0x10] ;  /* 0x00000400ff0f1b82 */ /* 0x000e620000000800 */
[----:B------:R-:W-:Y:S02]  /*0d00*/  @P1 IMAD.MOV.U32 R9, RZ, RZ, RZ ;  /* 0x000000ffff091224 */ /* 0x000fe400078e00ff */
[----:B------:R-:W-:-:S05]  /*0d10*/  @P1 IMAD.MOV.U32 R17, RZ, RZ, RZ ;  /* 0x000000ffff111224 */ /* 0x000fca00078e00ff */
[----:B------:R-:W2:Y:S01]  /*0d20*/  @!P1 LDC R5, c[0x0][0xc] ;  /* 0x00000300ff059b82 */ /* 0x000ea20000000800 */
[----:B------:R-:W-:Y:S01]  /*0d30*/  ULDC UR4, c[0x0][0xc] ;  /* 0x0000030000047ab9 */ /* 0x000fe20000000800 */
[----:B------:R-:W-:Y:S01]  /*0d40*/  ULDC UR5, c[0x0][0x10] ;  /* 0x0000040000057ab9 */ /* 0x000fe20000000800 */
[----:B------:R-:W-:Y:S01]  /*0d50*/  ULDC UR6, c[0x0][0x14] ;  /* 0x0000050000067ab9 */ /* 0x000fe20000000800 */
[----:B------:R-:W-:-:S04]  /*0d60*/  UIMAD.WIDE.U32 UR4, UR4, UR5, URZ ;  /* 0x00000005040472a5 */ /* 0x000fc8000f8e003f */
[----:B------:R-:W-:Y:S02]  /*0d70*/  UIMAD.WIDE.U32 UR46, UR4, UR6, URZ ;  /* 0x00000006042e72a5 */ /* 0x000fe4000f8e003f */
[----:B------:R-:W-:-:S04]  /*0d80*/  UIMAD UR39, UR5, UR6, URZ ;  /* 0x00000006052772a4 */ /* 0x000fc8000f8e023f */
[----:B------:R-:W-:Y:S01]  /*0d90*/  UIADD3 UR39, UR47, UR39, URZ ;  /* 0x000000272f277290 */ /* 0x000fe2000fffe03f */
[----:B-1----:R-:W-:-:S04]  /*0da0*/  @P1 IMAD.WIDE.U32 R14, R15, UR8, R8 ;  /* 0x000000080f0e1c25 */ /* 0x002fc8000f8e0008 */
[----:B------:R-:W-:Y:S01]  /*0db0*/  @P1 IMAD.IADD R19, R15, 0x1, R17 ;  /* 0x000000010f131824 */ /* 0x000fe200078e0211 */
[----:B------:R-:W-:Y:S01]  /*0dc0*/  @P1 MOV R12, R14 ;  /* 0x0000000e000c1202 */ /* 0x000fe20000000f00 */
[----:B--2---:R-:W-:-:S04]  /*0dd0*/  @!P1 IMAD.WIDE.U32 R2, R8, R5, R2 ;  /* 0x0000000508029225 */ /* 0x004fc800078e0002 */
[----:B------:R-:W-:Y:S01]  /*0de0*/  @!P1 IMAD.MOV.U32 R19, RZ, RZ, R3 ;  /* 0x000000ffff139224 */ /* 0x000fe200078e0003 */
[----:B------:R-:W-:-:S05]  /*0df0*/  @!P1 MOV R12, R2 ;  /* 0x00000002000c9202 */ /* 0x000fca0000000f00 */
[----:B------:R1:W-:Y:S04]  /*0e00*/  STL [R1+0x200], R12 ;  /* 0x0002000c01007387 */ /* 0x0003e80000100800 */
[----:B------:R1:W-:Y:S01]  /*0e10*/  STL [R1+0x204], R19 ;  /* 0x0002041301007387 */ /* 0x0003e20000100800 */
[----:B------:R-:W-:Y:S05]  /*0e20*/  @!P3 BRA `(.L_x_9) ;  /* 0x00000000000cb947 */ /* 0x000fea0003800000 */
[----:B------:R-:W-:Y:S01]  /*0e30*/  UCGABAR_WAIT ;  /* 0x0000000000007dc7 */ /* 0x000fe20008000000 */
[----:B------:R-:W-:Y:S01]  /*0e40*/  CCTL.IVALL ;  /* 0x00000000ff00798f */ /* 0x000fe20002000000 */
[----:B------:R-:W-:Y:S05]  /*0e50*/  BRA `(.L_x_10) ;  /* 0x0000000000047947 */ /* 0x000fea0003800000 */
.L_x_9:
[----:B------:R-:W-:Y:S06]  /*0e60*/  BAR.SYNC.DEFER_BLOCKING 0x0 ;  /* 0x0000000000007b1d */ /* 0x000fec0000010000 */
.L_x_10:
[----:B------:R-:W2:Y:S01]  /*0e70*/  S2UR UR37, SR_CgaCtaId ;  /* 0x00000000002579c3 */ /* 0x000ea20000008800 */
[----:B------:R-:W-:Y:S04]  /*0e80*/  BSSY B6, `(.L_x_11) ;  /* 0x00014d5000067945 */ /* 0x000fe80003800000 */
[----:B------:R-:W-:Y:S05]  /*0e90*/  @!P5 BRA `(.L_x_12) ;  /* 0x0000011000e0d947 */ /* 0x000fea0003800000 */
[----:B------:R-:W-:-:S13]  /*0ea0*/  ISETP.GT.U32.AND P0, PT, R10, 0x1, PT ;  /* 0x000000010a00780c */ /* 0x000fda0003f04070 */
[----:B------:R-:W-:Y:S05]  /*0eb0*/  @P0 BRA `(.L_x_13) ;  /* 0x0000014c00440947 */ /* 0x000fea0003800000 */
[----:B------:R-:W-:Y:S01]  /*0ec0*/  ULDC.64 UR4, c[0x0][0x8f8] ;  /* 0x00023e0000047ab9 */ /* 0x000fe20000000a00 */
[----:B------:R-:W-:Y:S01]  /*0ed0*/  UMOV UR43, 0xffffffff ;  /* 0xffffffff002b7882 */ /* 0x000fe20000000000 */
[----:B------:R-:W-:Y:S01]  /*0ee0*/  ISETP.GE.U32.AND P0, PT, R12, UR4, PT ;  /* 0x000000040c007c0c */ /* 0x000fe2000bf06070 */
[----:B------:R-:W-:Y:S01]  /*0ef0*/  IMAD.MOV.U32 R152, RZ, RZ, -0x1 ;  /* 0xffffffffff987424 */ /* 0x000fe200078e00ff */
[----:B------:R-:W-:Y:S02]  /*0f00*/  PRMT R155, RZ, 0x7610, R155 ;  /* 0x00007610ff9b7816 */ /* 0x000fe4000000009b */
[----:B------:R-:W-:Y:S02]  /*0f10*/  ISETP.GE.U32.AND.EX P0, PT, R19, UR5, PT, P0 ;  /* 0x0000000513007c0c */ /* 0x000fe4000bf06100 */
[----:B------:R-:W-:Y:S02]  /*0f20*/  MOV R154, 0xffffffff ;  /* 0xffffffff009a7802 */ /* 0x000fe40000000f00 */
[----:B------:R-:W-:-:S09]  /*0f30*/  PRMT R0, RZ, 0x7610, R0 ;  /* 0x00007610ff007816 */ /* 0x000fd20000000000 */
[----:B------:R-:W-:Y:S05]  /*0f40*/  @P0 BRA `(.L_x_14) ;  /* 0x0000000400300947 */ /* 0x000fea0003800000 */
[----:B------:R-:W3:Y:S01]  /*0f50*/  LDC.64 R16, c[0x0][0x8d0] ;  /* 0x00023400ff107b82 */ /* 0x000ee20000000a00 */
[----:B------:R-:W-:Y:S01]  /*0f60*/  MOV R2, R12 ;  /* 0x0000000c00027202 */ /* 0x000fe20000000f00 */
[----:B------:R-:W-:-:S06]  /*0f70*/  IMAD.MOV.U32 R3, RZ, RZ, R19 ;  /* 0x000000ffff037224 */ /* 0x000fcc00078e0013 */
[----:B------:R-:W4:Y:S08]  /*0f80*/  LDC R0, c[0x0][0x8d8] ;  /* 0x00023600ff007b82 */ /* 0x000f300000000800 */
[----:B------:R-:W1:Y:S01]  /*0f90*/  LDC.64 R20, c[0x0][0x8c8] ;  /* 0x00023200ff147b82 */ /* 0x000e620000000a00 */
[----:B---3--:R-:W-:-:S04]  /*0fa0*/  ISETP.NE.U32.AND P0, PT, R16, RZ, PT ;  /* 0x000000ff1000720c */ /* 0x008fc80003f05070 */
[----:B------:R-:W-:-:S13]  /*0fb0*/  ISETP.NE.AND.EX P0, PT, R17, RZ, PT, P0 ;  /* 0x000000ff1100720c */ /* 0x000fda0003f05300 */
[----:B-1--4-:R-:W-:Y:S05]  /*0fc0*/  @!P0 BRA `(.L_x_15) ;  /* 0x0000000000288947 */ /* 0x012fea0003800000 */
[----:B------:R-:W1:Y:S02]  /*0fd0*/  LDC R7, c[0x0][0x8dc] ;  /* 0x00023700ff077b82 */ /* 0x000e640000000800 */
[----:B-1----:R-:W-:-:S04]  /*0fe0*/  IADD3 R7, P0, R12, R7, RZ ;  /* 0x000000070c077210 */ /* 0x002fc80007f1e0ff */
[----:B------:R-:W-:-:S05]  /*0ff0*/  IADD3.X R15, RZ, R19, RZ, P0, !PT ;  /* 0x00000013ff0f7210 */ /* 0x000fca00007fe4ff */
[----:B------:R-:W-:-:S04]  /*1000*/  IMAD.WIDE.U32 R2, R15, R16, RZ ;  /* 0x000000100f027225 */ /* 0x000fc800078e00ff */
[----:B------:R-:W-:-:S04]  /*1010*/  IMAD.WIDE.U32 R4, P0, R7, R17, R2 ;  /* 0x0000001107047225 */ /* 0x000fc80007800002 */
[----:B------:R-:W-:Y:S01]  /*1020*/  IMAD.WIDE.U32 R2, R7, R16, RZ ;  /* 0x0000001007027225 */ /* 0x000fe200078e00ff */
[----:B------:R-:W-:-:S03]  /*1030*/  MOV R6, R5 ;  /* 0x0000000500067202 */ /* 0x000fc60000000f00 */
[----:B------:R-:W-:Y:S01]  /*1040*/  IMAD.X R7, RZ, RZ, RZ, P0 ;  /* 0x000000ffff077224 */ /* 0x000fe200000e06ff */
[----:B------:R-:W-:-:S05]  /*1050*/  IADD3 RZ, P0, R3, R4, RZ ;  /* 0x0000000403ff7210 */ /* 0x000fca0007f1e0ff */
[----:B------:R-:W-:-:S08]  /*1060*/  IMAD.WIDE.U32.X R2, R15, R17, R6, P0 ;  /* 0x000000110f027225 */ /* 0x000fd000000e0406 */
.L_x_15:
[----:B------:R-:W1:Y:S01]  /*1070*/  LDC.64 R24, c[0x0][0x8e8] ;  /* 0x00023a00ff187b82 */ /* 0x000e620000000a00 */
[-CC-:B------:R-:W-:Y:S01]  /*1080*/  SHF.R.U64 R26, R2, R0.reuse, R3.reuse ;  /* 0x00000000021a7219 */ /* 0x180fe20000001203 */
[----:B------:R-:W-:Y:S01]  /*1090*/  ULDC UR4, c[0x0][0x900] ;  /* 0x0002400000047ab9 */ /* 0x000fe20000000800 */
[----:B------:R-:W-:Y:S01]  /*10a0*/  SHF.R.U32.HI R0, RZ, R0, R3 ;  /* 0x00000000ff007219 */ /* 0x000fe20000011603 */
[----:B------:R-:W-:Y:S01]  /*10b0*/  IMAD R8, R13, R18, R8 ;  /* 0x000000120d087224 */ /* 0x000fe200078e0208 */
[----:B------:R-:W-:Y:S02]  /*10c0*/  IADD3 R5, P0, RZ, -R26, RZ ;  /* 0x8000001aff057210 */ /* 0x000fe40007f1e0ff */
[----:B------:R-:W-:Y:S01]  /*10d0*/  MOV R2, R12 ;  /* 0x0000000c00027202 */ /* 0x000fe20000000f00 */
[----:B------:R-:W3:Y:S02]  /*10e0*/  LDC R4, c[0x0][0x8c0] ;  /* 0x00023000ff047b82 */ /* 0x000ee40000000800 */
[----:B------:R-:W-:-:S04]  /*10f0*/  IMAD.X R3, RZ, RZ, ~R0, P0 ;  /* 0x000000ffff037224 */ /* 0x000fc800000e0e00 */
[-C--:B------:R-:W-:Y:S02]  /*1100*/  IMAD R0, R3, R20.reuse, RZ ;  /* 0x0000001403007224 */ /* 0x080fe400078e02ff */
[----:B------:R-:W4:Y:S01]  /*1110*/  LDC R7, c[0x0][0x8b0] ;  /* 0x00022c00ff077b82 */ /* 0x000f220000000800 */
[----:B------:R-:W-:Y:S02]  /*1120*/  IMAD.MOV.U32 R3, RZ, RZ, R19 ;  /* 0x000000ffff037224 */ /* 0x000fe400078e0013 */
[----:B------:R-:W-:-:S05]  /*1130*/  IMAD.WIDE.U32 R2, R5, R20, R2 ;  /* 0x0000001405027225 */ /* 0x000fca00078e0002 */
[----:B------:R-:W2:Y:S01]  /*1140*/  LDC R17, c[0x0][0x8a8] ;  /* 0x00022a00ff117b82 */ /* 0x000ea20000000800 */
[----:B------:R-:W-:Y:S01]  /*1150*/  IMAD R5, R5, R21, R0 ;  /* 0x0000001505057224 */ /* 0x000fe200078e0200 */
[----:B-1----:R-:W-:Y:S01]  /*1160*/  ISETP.NE.U32.AND P0, PT, R24, RZ, PT ;  /* 0x000000ff1800720c */ /* 0x002fe20003f05070 */
[----:B------:R-:W-:-:S03]  /*1170*/  IMAD.MOV.U32 R0, RZ, RZ, -0x1 ;  /* 0xffffffffff007424 */ /* 0x000fc600078e00ff */
[----:B------:R-:W-:Y:S02]  /*1180*/  IADD3 R3, R3, R5, RZ ;  /* 0x0000000503037210 */ /* 0x000fe40007ffe0ff */
[----:B------:R-:W1:Y:S01]  /*1190*/  LDC R10, c[0x0][0x8f0] ;  /* 0x00023c00ff0a7b82 */ /* 0x000e620000000800 */
[----:B------:R-:W-:Y:S02]  /*11a0*/  ISETP.NE.AND.EX P0, PT, R25, RZ, PT, P0 ;  /* 0x000000ff1900720c */ /* 0x000fe40003f05300 */
[-CC-:B---3--:R-:W-:Y:S02]  /*11b0*/  SHF.R.U64 R15, R2, R4.reuse, R3.reuse ;  /* 0x00000004020f7219 */ /* 0x188fe40000001203 */
[----:B------:R-:W-:Y:S02]  /*11c0*/  SHF.R.U32.HI R2, RZ, R4, R3 ;  /* 0x00000004ff027219 */ /* 0x000fe40000011603 */
[----:B------:R-:W-:Y:S01]  /*11d0*/  SHF.L.U32 R0, R0, UR4, RZ ;  /* 0x0000000400007c19 */ /* 0x000fe200080006ff */
[----:B------:R-:W3:Y:S01]  /*11e0*/  LDC R12, c[0x0][0x8e0] ;  /* 0x00023800ff0c7b82 */ /* 0x000ee20000000800 */
[----:B----4-:R-:W-:-:S02]  /*11f0*/  SHF.R.U64 R19, R15, R7, R2 ;  /* 0x000000070f137219 */ /* 0x010fc40000001202 */
[----:B------:R-:W-:Y:S02]  /*1200*/  SHF.R.U32.HI R2, RZ, R7, R2 ;  /* 0x00000007ff027219 */ /* 0x000fe40000011602 */
[----:B------:R-:W-:Y:S02]  /*1210*/  LOP3.LUT R0, RZ, R0, RZ, 0x33, !PT ;  /* 0x00000000ff007212 */ /* 0x000fe400078e33ff */
[--C-:B------:R-:W-:Y:S01]  /*1220*/  SHF.R.U64 R16, R19, UR4, R2.reuse ;  /* 0x0000000413107c19 */ /* 0x100fe20008001202 */
[----:B------:R-:W4:Y:S01]  /*1230*/  LDC R14, c[0x0][0x8b8] ;  /* 0x00022e00ff0e7b82 */ /* 0x000f220000000800 */
[----:B------:R-:W-:Y:S02]  /*1240*/  SHF.R.U32.HI R3, RZ, UR4, R2 ;  /* 0x00000004ff037c19 */ /* 0x000fe40008011602 */
[----:B------:R-:W-:Y:S01]  /*1250*/  MOV R2, R16 ;  /* 0x0000001000027202 */ /* 0x000fe20000000f00 */
[----:B--2---:R-:W-:Y:S06]  /*1260*/  @!P0 BRA `(.L_x_16) ;  /* 0x0000000000288947 */ /* 0x004fec0003800000 */
[----:B------:R-:W2:Y:S02]  /*1270*/  LDC R7, c[0x0][0x8f4] ;  /* 0x00023d00ff077b82 */ /* 0x000ea40000000800 */
[----:B--2---:R-:W-:-:S05]  /*1280*/  IADD3 R7, P0, R16, R7, RZ ;  /* 0x0000000710077210 */ /* 0x004fca0007f1e0ff */
[----:B------:R-:W-:-:S04]  /*1290*/  IMAD.X R9, RZ, RZ, R3, P0 ;  /* 0x000000ffff097224 */ /* 0x000fc800000e0603 */
[----:B------:R-:W-:-:S04]  /*12a0*/  IMAD.WIDE.U32 R2, R9, R24, RZ ;  /* 0x0000001809027225 */ /* 0x000fc800078e00ff */
[----:B------:R-:W-:-:S04]  /*12b0*/  IMAD.WIDE.U32 R4, P0, R7, R25, R2 ;  /* 0x0000001907047225 */ /* 0x000fc80007800002 */
[----:B------:R-:W-:Y:S01]  /*12c0*/  IMAD.WIDE.U32 R2, R7, R24, RZ ;  /* 0x0000001807027225 */ /* 0x000fe200078e00ff */
[----:B------:R-:W-:-:S03]  /*12d0*/  IADD3.X R7, RZ, RZ, RZ, P0, !PT ;  /* 0x000000ffff077210 */ /* 0x000fc600007fe4ff */
[----:B------:R-:W-:Y:S01]  /*12e0*/  IMAD.MOV.U32 R6, RZ, RZ, R5 ;  /* 0x000000ffff067224 */ /* 0x000fe200078e0005 */
[----:B------:R-:W-:-:S05]  /*12f0*/  IADD3 RZ, P0, R3, R4, RZ ;  /* 0x0000000403ff7210 */ /* 0x000fca0007f1e0ff */
[----:B------:R-:W-:-:S08]  /*1300*/  IMAD.WIDE.U32.X R2, R9, R25, R6, P0 ;  /* 0x0000001909027225 */ /* 0x000fd000000e0406 */
.L_x_16:
[----:B-1----:R-:W-:Y:S01]  /*1310*/  SHF.R.U64 R3, R2, R10, R3 ;  /* 0x0000000a02037219 */ /* 0x002fe20000001203 */
[----:B------:R-:W-:Y:S01]  /*1320*/  USHF.L.U32 UR4, UR38, UR4, URZ ;  /* 0x0000000426047299 */ /* 0x000fe2000800063f */
[----:B------:R-:W-:Y:S02]  /*1330*/  LOP3.LUT R0, R19, R0, RZ, 0xc0, !PT ;  /* 0x0000000013007212 */ /* 0x000fe400078ec0ff */
[----:B------:R-:W-:Y:S01]  /*1340*/  IADD3 R2, R17, -0x1, RZ ;  /* 0xffffffff11027810 */ /* 0x000fe20007ffe0ff */
[----:B------:R-:W-:Y:S01]  /*1350*/  IMAD.MOV R5, RZ, RZ, -R3 ;  /* 0x000000ffff057224 */ /* 0x000fe200078e0a03 */
[----:B------:R-:W-:Y:S01]  /*1360*/  SEL R11, R11, R8, !P1 ;  /* 0x000000080b0b7207 */ /* 0x000fe20004800000 */
[----:B------:R-:W-:Y:S01]  /*1370*/  IMAD R4, R3, UR4, R0 ;  /* 0x0000000403047c24 */ /* 0x000fe2000f8e0200 */
[----:B------:R-:W-:Y:S01]  /*1380*/  LOP3.LUT R2, R15, R2, RZ, 0xc0, !PT ;  /* 0x000000020f027212 */ /* 0x000fe200078ec0ff */
[----:B---3--:R-:W-:Y:S01]  /*1390*/  IMAD R0, R5, R12, R16 ;  /* 0x0000000c05007224 */ /* 0x008fe200078e0210 */
[----:B------:R-:W-:Y:S01]  /*13a0*/  R2UR UR43, R26 ;  /* 0x000000001a2b72ca */ /* 0x000fe200000e0000 */
[----:B----4-:R-:W-:-:S02]  /*13b0*/  IMAD R11, R4, R14, R11 ;  /* 0x0000000e040b7224 */ /* 0x010fc400078e020b */
[----:B------:R-:W-:Y:S01]  /*13c0*/  IMAD R0, R0, R17, R2 ;  /* 0x0000001100007224 */ /* 0x000fe200078e0202 */
[----:B------:R-:W-:-:S04]  /*13d0*/  MOV R2, 0x1 ;  /* 0x0000000100027802 */ /* 0x000fc80000000f00 */
[----:B------:R-:W-:Y:S02]  /*13e0*/  SEL R152, R0, R11, !P1 ;  /* 0x0000000b00987207 */ /* 0x000fe40004800000 */
[----:B------:R-:W-:Y:S02]  /*13f0*/  SEL R154, R11, R0, !P1 ;  /* 0x000000000b9a7207 */ /* 0x000fe40004800000 */
[----:B------:R-:W-:-:S07]  /*1400*/  PRMT R0, R2, 0x7610, R0 ;  /* 0x0000761002007816 */ /* 0x000fce0000000000 */
.L_x_14:
[----:B------:R-:W-:-:S08]  /*1410*/  NOP ;  /* 0x0000000000007918 */ /* 0x000fd00000000000 */
[----:B------:R-:W3:Y:S02]  /*1420*/  USETMAXREG.TRY_ALLOC.CTAPOOL UP0, 0xf0 ;  /* 0x000000f0000079c8 */ /* 0x000ee40008000600 */
[----:B---3--:R-:W-:-:S13]  /*1430*/  PLOP3.LUT P0, PT, PT, PT, UP0, 0x80, 0x0 ;  /* 0x000000000000781c */ /* 0x008fda0003f0f008 */
[----:B------:R-:W-:Y:S05]  /*1440*/  @!P0 BRA `(.L_x_14) ;  /* 0xfffffffc00f08947 */ /* 0x000fea000383ffff */
[----:B------:R-:W-:Y:S02]  /*1450*/  ULDC.64 UR4, c[0x0][0x590] ;  /* 0x0001640000047ab9 */ /* 0x000fe40000000a00 */
[----:B------:R-:W-:Y:S01]  /*1460*/  IMAD.U32 R153, RZ, RZ, UR4 ;  /* 0x00000004ff997e24 */ /* 0x000fe2000f8e00ff */
[----:B------:R-:W-:-:S04]  /*1470*/  MOV R158, UR5 ;  /* 0x00000005009e7c02 */ /* 0x000fc80008000f00 */
[----:B------:R-:W-:-:S04]  /*1480*/  ISETP.NE.U32.AND P1, PT, R153, RZ, PT ;  /* 0x000000ff9900720c */ /* 0x000fc80003f25070 */
[----:B------:R-:W-:-:S13]  /*1490*/  ISETP.NE.AND.EX P0, PT, R158, RZ, PT, P1 ;  /* 0x000000ff9e00720c */ /* 0x000fda0003f05310 */
[----:B------:R-:W-:Y:S05]  /*14a0*/  @P0 BRA `(.L_x_17) ;  /* 0x00000000002c0947 */ /* 0x000fea0003800000 */
[----:B------:R-:W-:Y:S02]  /*14b0*/  ULDC.64 UR4, c[0x0][0x588] ;  /* 0x0001620000047ab9 */ /* 0x000fe40000000a00 */
[----:B------:R-:W-:-:S04]  /*14c0*/  ISETP.NE.U32.AND P0, PT, RZ, UR4, PT ;  /* 0x00000004ff007c0c */ /* 0x000fc8000bf05070 */
[----:B------:R-:W-:-:S13]  /*14d0*/  ISETP.NE.AND.EX P0, PT, RZ, UR5, PT, P0 ;  /* 0x00000005ff007c0c */ /* 0x000fda000bf05300 */
[----:B------:R-:W-:Y:S05]  /*14e0*/  @!P0 BRA `(.L_x_18) ;  /* 0x0000000000108947 */ /* 0x000fea0003800000 */
[----:B------:R-:W3:Y:S02]  /*14f0*/  LDC.64 R16, c[0x0][0x588] ;  /* 0x00016200ff107b82 */ /* 0x000ee40000000a00 */
[----:B---3--:R3:W5:Y:S01]  /*1500*/  LDG.E R16, desc[UR54][R16.64] ;  /* 0x0000003610107981 */ /* 0x008762000c1e1900 */
[----:B------:R-:W-:Y:S01]  /*1510*/  IMAD.MOV.U32 R155, RZ, RZ, 0x1 ;  /* 0x00000001ff9b7424 */ /* 0x000fe200078e00ff */
[----:B------:R-:W-:Y:S06]  /*1520*/  BRA `(.L_x_17) ;  /* 0x00000000000c7947 */ /* 0x000fec0003800000 */
.L_x_18:
[----:B------:R-:W-:Y:S01]  /*1530*/  ULDC UR4, c[0x0][0x580] ;  /* 0x0001600000047ab9 */ /* 0x000fe20000000800 */
[----:B------:R-:W-:Y:S01]  /*1540*/  MOV R155, 0x1 ;  /* 0x00000001009b7802 */ /* 0x000fe20000000f00 */
[----:B------:R-:W-:-:S07]  /*1550*/  IMAD.U32 R16, RZ, RZ, UR4 ;  /* 0x00000004ff107e24 */ /* 0x000fce000f8e00ff */
.L_x_17:
[----:B------:R-:W-:Y:S02]  /*1560*/  ULDC.64 UR4, c[0x0][0x5b0] ;  /* 0x00016c0000047ab9 */ /* 0x000fe40000000a00 */
[----:B------:R-:W-:-:S04]  /*1570*/  ISETP.NE.U32.AND P0, PT, RZ, UR4, PT ;  /* 0x00000004ff007c0c */ /* 0x000fc8000bf05070 */
[----:B------:R-:W-:-:S13]  /*1580*/  ISETP.NE.AND.EX P0, PT, RZ, UR5, PT, P0 ;  /* 0x00000005ff007c0c */ /* 0x000fda000bf05300 */
[----:B------:R-:W-:Y:S05]  /*1590*/  @P0 BRA `(.L_x_19) ;  /* 0x0000000000240947 */ /* 0x000fea0003800000 */
[----:B------:R-:W-:Y:S02]  /*15a0*/  ULDC.64 UR4, c[0x0][0x5a8] ;  /* 0x00016a0000047ab9 */ /* 0x000fe40000000a00 */
[----:B------:R-:W-:-:S04]  /*15b0*/  ISETP.NE.U32.AND P0, PT, RZ, UR4, PT ;  /* 0x00000004ff007c0c */ /* 0x000fc8000bf05070 */
[----:B------:R-:W-:-:S13]  /*15c0*/  ISETP.NE.AND.EX P0, PT, RZ, UR5, PT, P0 ;  /* 0x00000005ff007c0c */ /* 0x000fda000bf05300 */
[----:B------:R-:W-:Y:S05]  /*15d0*/  @!P0 BRA `(.L_x_20) ;  /* 0x00000000000c8947 */ /* 0x000fea0003800000 */
[----:B------:R-:W3:Y:S02]  /*15e0*/  LDC.64 R2, c[0x0][0x5a8] ;  /* 0x00016a00ff027b82 */ /* 0x000ee40000000a00 */
[----:B---3--:R4:W5:Y:S01]  /*15f0*/  LDG.E R17, desc[UR54][R2.64] ;  /* 0x0000003602117981 */ /* 0x008962000c1e1900 */
[----:B------:R-:W-:Y:S05]  /*1600*/  BRA `(.L_x_19) ;  /* 0x0000000000087947 */ /* 0x000fea0003800000 */
.L_x_20:
[----:B------:R-:W-:Y:S02]  /*1610*/  ULDC UR4, c[0x0][0x5a0] ;  /* 0x0001680000047ab9 */ /* 0x000fe40000000800 */
[----:B---3--:R-:W-:-:S07]  /*1620*/  MOV R17, UR4 ;  /* 0x0000000400117c02 */ /* 0x008fce0008000f00 */
.L_x_19:
[----:B------:R-:W-:Y:S01]  /*1630*/  LOP3.LUT P2, RZ, R0, 0xff, RZ, 0xc0, !PT ;  /* 0x000000ff00ff7812 */ /* 0x000fe2000784c0ff */
[----:B------:R-:W-:Y:S01]  /*1640*/  UMOV UR36, URZ ;  /* 0x0000003f00247c82 */ /* 0x000fe20008000000 */
[----:B------:R-:W-:-:S11]  /*1650*/  PLOP3.LUT P0, PT, PT, PT, PT, 0x80, 0x0 ;  /* 0x000000000000781c */ /* 0x000fd60003f0f070 */
[----:B------:R-:W-:Y:S05]  /*1660*/  @!P2 BRA `(.L_x_21) ;  /* 0x000001080050a947 */ /* 0x000fea0003800000 */
[----:B----4-:R-:W4:Y:S01]  /*1670*/  LDL R2, [R1+0x210] ;  /* 0x0002100001027983 */ /* 0x010f220000100800 */
[----:B------:R-:W-:Y:S01]  /*1680*/  ULDC UR4, c[0x0][0x28c] ;  /* 0x0000a30000047ab9 */ /* 0x000fe20000000800 */
[----:B-1----:R-:W-:Y:S01]  /*1690*/  IMAD.MOV.U32 R19, RZ, RZ, 0x10 ;  /* 0x00000010ff137424 */ /* 0x002fe200078e00ff */
[----:B------:R-:W-:Y:S01]  /*16a0*/  UIADD3 UR4, UR4, 0x3f, URZ ;  /* 0x0000003f04047890 */ /* 0x000fe2000fffe03f */
[----:B------:R-:W1:Y:S01]  /*16b0*/  S2R R3, SR_TID.X ;  /* 0x0000000000037919 */ /* 0x000e620000002100 */
[----:B------:R-:W-:Y:S01]  /*16c0*/  ULDC.64 UR52, c[0x0][0x198] ;  /* 0x0000660000347ab9 */ /* 0x000fe20000000a00 */
[----:B------:R-:W-:Y:S01]  /*16d0*/  UMOV UR44, URZ ;  /* 0x0000003f002c7c82 */ /* 0x000fe20008000000 */
[----:B------:R-:W-:Y:S01]  /*16e0*/  USHF.R.S32.HI UR5, URZ, 0x1f, UR4 ;  /* 0x0000001f3f057899 */ /* 0x000fe20008011404 */
[----:B------:R-:W-:Y:S01]  /*16f0*/  UMOV UR45, URZ ;  /* 0x0000003f002d7c82 */ /* 0x000fe20008000000 */
[----:B------:R-:W-:Y:S02]  /*1700*/  UMOV UR40, URZ ;  /* 0x0000003f00287c82 */ /* 0x000fe40008000000 */
[----:B------:R-:W-:Y:S01]  /*1710*/  ULEA.HI UR5, UR5, UR4, URZ, 0x6 ;  /* 0x0000000405057291 */ /* 0x000fe2000f8f303f */
[----:B------:R-:W-:-:S03]  /*1720*/  UMOV UR36, URZ ;  /* 0x0000003f00247c82 */ /* 0x000fc60008000000 */
[----:B------:R-:W-:Y:S01]  /*1730*/  USHF.R.S32.HI UR48, URZ, 0x6, UR5 ;  /* 0x000000063f307899 */ /* 0x000fe20008011405 */
[C---:B-1----:R-:W-:Y:S02]  /*1740*/  LOP3.LUT P0, RZ, R3.reuse, 0x4, RZ, 0xc0, !PT ;  /* 0x0000000403ff7812 */ /* 0x042fe4000780c0ff */
[----:B------:R-:W-:Y:S02]  /*1750*/  LOP3.LUT R159, R3, 0xff, RZ, 0xc0, !PT ;  /* 0x000000ff039f7812 */ /* 0x000fe400078ec0ff */
[----:B------:R-:W-:Y:S02]  /*1760*/  SEL R19, R19, 0xfffffff0, !P0 ;  /* 0xfffffff013137807 */ /* 0x000fe40004000000 */
[----:B------:R-:W-:Y:S02]  /*1770*/  IADD3 R159, R159, 0x1f, RZ ;  /* 0x0000001f9f9f7810 */ /* 0x000fe40007ffe0ff */
[----:B----4-:R-:W-:-:S07]  /*1780*/  LOP3.LUT R18, R2, 0x1, RZ, 0xfc, !PT ;  /* 0x0000000102127812 */ /* 0x010fce00078efcff */
.L_x_215:
[----:B------:R-:W1:Y:S01]  /*1790*/  S2R R0, SR_TID.X ;  /* 0x0000000000007919 */ /* 0x000e620000002100 */
[----:B------:R-:W4:Y:S01]  /*17a0*/  S2UR UR49, SR_CgaCtaId ;  /* 0x00000000003179c3 */ /* 0x000f220000008800 */
[----:B------:R-:W-:Y:S02]  /*17b0*/  UMOV UR50, 0x400 ;  /* 0x0000040000327882 */ /* 0x000fe40000000000 */
[----:B----4-:R-:W-:Y:S01]  /*17c0*/  ULEA UR50, UR49, UR50, 0x18 ;  /* 0x0000003231327291 */ /* 0x010fe2000f8ec03f */
[----:B-1----:R-:W-:-:S04]  /*17d0*/  LOP3.LUT R0, R0, 0x80, RZ, 0xc0, !PT ;  /* 0x0000008000007812 */ /* 0x002fc800078ec0ff */
[----:B------:R-:W-:-:S06]  /*17e0*/  SHF.R.U32.HI R0, RZ, 0x7, R0 ;  /* 0x00000007ff007819 */ /* 0x000fcc0000011600 */
[----:B------:R-:W1:Y:S02]  /*17f0*/  SHFL.IDX PT, R0, R0, RZ, 0x1f ;  /* 0x00001fff00007589 */ /* 0x000e6400000e0000 */
[----:B-1----:R-:W-:-:S13]  /*1800*/  R2UR UR4, R0 ;  /* 0x00000000000472ca */ /* 0x002fda00000e0000 */
[----:B------:R-:W-:-:S04]  /*1810*/  ULEA.HI UR5, UR4, UR4, URZ, 0x1 ;  /* 0x0000000404057291 */ /* 0x000fc8000f8f083f */
[----:B------:R-:W-:-:S04]  /*1820*/  ULOP3.LUT UR5, UR5, 0x7fffe, URZ, 0xc0, !UPT ;  /* 0x0007fffe05057892 */ /* 0x000fc8000f8ec03f */
[----:B------:R-:W-:-:S03]  /*1830*/  UIADD3 UR5, UR4, -UR5, URZ ;  /* 0x8000000504057290 */ /* 0x000fc6000fffe03f */
[----:B------:R-:W-:Y:S01]  /*1840*/  ULDC UR4, c[0x0][0x28c] ;  /* 0x0000a30000047ab9 */ /* 0x000fe20000000800 */
[----:B------:R-:W-:Y:S01]  /*1850*/  ULEA UR5, UR5, UR50, 0xd ;  /* 0x0000003205057291 */ /* 0x000fe2000f8e683f */
[----:B------:R-:W-:-:S03]  /*1860*/  ISETP.LT.AND P0, PT, RZ, UR4, PT ;  /* 0x00000004ff007c0c */ /* 0x000fc6000bf01270 */
[----:B------:R-:W-:-:S04]  /*1870*/  UIADD3 UR5, UR5, 0x8400, URZ ;  /* 0x0000840005057890 */ /* 0x000fc8000fffe03f */
[----:B------:R-:W-:-:S04]  /*1880*/  USHF.R.U32.HI UR5, URZ, 0x4, UR5 ;  /* 0x000000043f057899 */ /* 0x000fc80008011605 */
[----:B------:R-:W-:Y:S02]  /*1890*/  ULOP3.LUT UR41, UR5, 0x3fff, URZ, 0xc0, !UPT ;  /* 0x00003fff05297892 */ /* 0x000fe4000f8ec03f */
[----:B------:R-:W-:Y:S10]  /*18a0*/  @P0 BRA `(.L_x_22) ;  /* 0x0000000000400947 */ /* 0x000ff40003800000 */
[----:B------:R-:W-:Y:S01]  /*18b0*/  MOV R0, 0x0 ;  /* 0x0000000000007802 */ /* 0x000fe20000000f00 */
[----:B------:R-:W-:Y:S01]  /*18c0*/  ULDC.64 UR4, c[0x4][0x70] ;  /* 0x01001c0000047ab9 */ /* 0x000fe20000000a00 */
[----:B------:R-:W-:Y:S01]  /*18d0*/  ULDC.64 UR6, c[0x4][0x8] ;  /* 0x0100020000067ab9 */ /* 0x000fe20000000a00 */
[----:B------:R-:W-:Y:S01]  /*18e0*/  IMAD.U32 R4, RZ, RZ, UR4 ;  /* 0x00000004ff047e24 */ /* 0x000fe2000f8e00ff */
[----:B------:R1:W4:Y:S01]  /*18f0*/  LDC.64 R2, c[0x4][R0] ;  /* 0x0100000000027b82 */ /* 0x0003220000000a00 */
[----:B------:R-:W-:Y:S01]  /*1900*/  MOV R5, UR5 ;  /* 0x0000000500057c02 */ /* 0x000fe20008000f00 */
[----:B------:R-:W-:Y:S01]  /*1910*/  ULDC.64 UR4, c[0x4][0x78] ;  /* 0x01001e0000047ab9 */ /* 0x000fe20000000a00 */
[----:B------:R-:W-:Y:S01]  /*1920*/  IMAD.U32 R10, RZ, RZ, UR6 ;  /* 0x00000006ff0a7e24 */ /* 0x000fe2000f8e00ff */
[----:B------:R-:W-:Y:S01]  /*1930*/  MOV R7, UR5 ;  /* 0x0000000500077c02 */ /* 0x000fe20008000f00 */
[----:B------:R-:W-:Y:S01]  /*1940*/  IMAD.U32 R6, RZ, RZ, UR4 ;  /* 0x00000004ff067e24 */ /* 0x000fe2000f8e00ff */
[----:B------:R-:W-:Y:S01]  /*1950*/  MOV R11, UR7 ;  /* 0x00000007000b7c02 */ /* 0x000fe20008000f00 */
[----:B------:R-:W-:Y:S01]  /*1960*/  IMAD.MOV.U32 R8, RZ, RZ, 0x1e1 ;  /* 0x000001e1ff087424 */ /* 0x000fe200078e00ff */
[----:B------:R-:W-:Y:S01]  /*1970*/  MOV R12, 0x1 ;  /* 0x00000001000c7802 */ /* 0x000fe20000000f00 */
[----:B-1----:R-:W-:-:S07]  /*1980*/  IMAD.MOV.U32 R13, RZ, RZ, RZ ;  /* 0x000000ffff0d7224 */ /* 0x002fce00078e00ff */
[----:B------:R-:W-:-:S07]  /*1990*/  LEPC R20, `(.L_x_22) ;  /* 0x000000001014794e */ /* 0x000fce0000000000 */
[----:B--2345:R-:W-:Y:S05]  /*19a0*/  CALL.ABS.NOINC R2 ;  /* 0x0000000002007343 */ /* 0x03cfea0003c00000 */
.L_x_22:
[----:B------:R-:W4:Y:S02]  /*19b0*/  LDL R2, [R1+0x208] ;  /* 0x0002080001027983 */ /* 0x000f240000100800 */
[----:B----4-:R-:W-:-:S04]  /*19c0*/  LOP3.LUT R0, R2, 0x1, RZ, 0xfc, !PT ;  /* 0x0000000102007812 */ /* 0x010fc800078efcff */
[----:B------:R-:W-:-:S13]  /*19d0*/  ISETP.NE.AND P0, PT, R0, 0x3, PT ;  /* 0x000000030000780c */ /* 0x000fda0003f05270 */
[----:B------:R-:W-:Y:S05]  /*19e0*/  @!P0 BRA `(.L_x_23) ;  /* 0x0000000000048947 */ /* 0x000fea0003800000 */
[----:B--2---:R-:W-:Y:S01]  /*19f0*/  BPT.TRAP 0x1 ;  /* 0x000000040000795c */ /* 0x004fe20000300000 */
.L_x_23:
[----:B------:R-:W-:Y:S01]  /*1a00*/  IMAD.U32 R0, RZ, RZ, UR45 ;  /* 0x0000002dff007e24 */ /* 0x000fe2000f8e00ff */
[----:B------:R-:W-:-:S04]  /*1a10*/  MOV R3, UR40 ;  /* 0x0000002800037c02 */ /* 0x000fc80008000f00 */
[----:B------:R-:W-:Y:S02]  /*1a20*/  LEA R3, R3, UR50, 0x3 ;  /* 0x0000003203037c11 */ /* 0x000fe4000f8e18ff */
[----:B------:R-:W-:-:S04]  /*1a30*/  SHF.L.U32 R0, R0, 0x1f, RZ ;  /* 0x0000001f00007819 */ /* 0x000fc800000006ff */
[----:B------:R1:W4:Y:S01]  /*1a40*/  SYNCS.PHASECHK.TRANS64.TRYWAIT P1, [R3+URZ], R0 ;  /* 0x00000000030075a7 */ /* 0x000322000802017f */
[----:B------:R-:W-:Y:S05]  /*1a50*/  @!P0 BRA `(.L_x_24) ;  /* 0x0000000000048947 */ /* 0x000fea0003800000 */
[----:B--2---:R-:W-:Y:S01]  /*1a60*/  BPT.TRAP 0x1 ;  /* 0x000000040000795c */ /* 0x004fe20000300000 */
.L_x_24:
[----:B----4-:R-:W-:Y:S05]  /*1a70*/  @P1 BRA `(.L_x_25) ;  /* 0x0000000000081947 */ /* 0x010fea0003800000 */
[----:B------:R-:W4:Y:S02]  /*1a80*/  SYNCS.PHASECHK.TRANS64.TRYWAIT P1, [R3+URZ], R0 ;  /* 0x00000000030075a7 */ /* 0x000f24000802017f */
[----:B----4-:R-:W-:Y:S05]  /*1a90*/  @!P1 BRA `(.L_x_26) ;  /* 0x0000014000549947 */ /* 0x010fea0003800000 */
.L_x_25:
[----:B------:R-:W-:-:S04]  /*1aa0*/  UISETP.LT.AND UP0, UPT, UR48, 0x1, UPT ;  /* 0x000000013000788c */ /* 0x000fc8000bf01270 */
[----:B------:R-:W-:-:S06]  /*1ab0*/  USEL UR4, UR48, 0x1, UP0 ;  /* 0x0000000130047887 */ /* 0x000fcc0008000000 */
[----:B-1--4-:R-:W-:Y:S01]  /*1ac0*/  MOV R3, UR4 ;  /* 0x0000000400037c02 */ /* 0x012fe20008000f00 */
[----:B------:R-:W-:Y:S05]  /*1ad0*/  WARPSYNC.ALL ;  /* 0x0000000000007948 */ /* 0x000fea0003800000 */
[----:B------:R-:W-:-:S04]  /*1ae0*/  IADD3 R3, -R3, UR48, RZ ;  /* 0x0000003003037c10 */ /* 0x000fc8000fffe1ff */
[----:B------:R-:W-:Y:S01]  /*1af0*/  ISETP.GE.AND P1, PT, R3, 0x1, PT ;  /* 0x000000010300780c */ /* 0x000fe20003f26270 */
[----:B------:R-:W-:Y:S01]  /*1b00*/  UIADD3 UR4, UR50, 0x20400, URZ ;  /* 0x0002040032047890 */ /* 0x000fe2000fffe03f */
[----:B------:R-:W-:Y:S01]  /*1b10*/  WARPGROUP.ARRIVE ;  /* 0x00000000000079c5 */ /* 0x000fe20000000000 */
[----:B------:R-:W-:Y:S01]  /*1b20*/  ULOP3.LUT UR8, UR41, 0x10000, URZ, 0xfc, !UPT ;  /* 0x0001000029087892 */ /* 0x000fe2000f8efc3f */
[----:B------:R1:W-:Y:S01]  /*1b30*/  STL [R1+0x2f4], R23 ;  /* 0x0002f41701007387 */ /* 0x0003e20000100800 */
[----:B------:R-:W-:Y:S02]  /*1b40*/  USHF.R.U32.HI UR4, URZ, 0x4, UR4 ;  /* 0x000000043f047899 */ /* 0x000fe40008011604 */
[----:B------:R-:W-:Y:S01]  /*1b50*/  ULEA UR10, UR40, UR8, 0xb ;  /* 0x00000008280a7291 */ /* 0x000fe2000f8e583f */
[----:B------:R4:W-:Y:S01]  /*1b60*/  STL [R1+0x2f0], R22 ;  /* 0x0002f01601007387 */ /* 0x0009e20000100800 */
[----:B------:R-:W-:Y:S01]  /*1b70*/  ULOP3.LUT UR4, UR4, 0x3fff, URZ, 0xc0, !UPT ;  /* 0x00003fff04047892 */ /* 0x000fe2000f8ec03f */
[----:B------:R-:W-:Y:S01]  /*1b80*/  UMOV UR5, 0x40000040 ;  /* 0x4000004000057882 */ /* 0x000fe20000000000 */
[----:B------:R-:W-:-:S02]  /*1b90*/  UMOV UR7, 0x40000040 ;  /* 0x4000004000077882 */ /* 0x000fc40000000000 */
[----:B------:R-:W-:Y:S01]  /*1ba0*/  ULOP3.LUT UR9, UR4, 0x10000, URZ, 0xfc, !UPT ;  /* 0x0001000004097892 */ /* 0x000fe2000f8efc3f */
[----:B------:R2:W-:Y:S02]  /*1bb0*/  STL [R1+0x2ec], R19 ;  /* 0x0002ec1301007387 */ /* 0x0005e40000100800 */
[----:B------:R-:W-:Y:S01]  /*1bc0*/  UMOV UR4, UR10 ;  /* 0x0000000a00047c82 */ /* 0x000fe20008000000 */
[----:B------:R-:W-:Y:S01]  /*1bd0*/  ULEA UR11, UR40, UR9, 0xb ;  /* 0x00000009280b7291 */ /* 0x000fe2000f8e583f */
[----:B------:R3:W-:Y:S04]  /*1be0*/  STL [R1+0x2e8], R18 ;  /* 0x0002e81201007387 */ /* 0x0007e80000100800 */
[----:B-----5:R3:W-:Y:S02]  /*1bf0*/  STL [R1+0x2e4], R17 ;  /* 0x0002e41101007387 */ /* 0x0207e40000100800 */
[----:B------:R-:W-:-:S02]  /*1c00*/  UMOV UR6, UR11 ;  /* 0x0000000b00067c82 */ /* 0x000fc40008000000 */
[----:B------:R-:W-:Y:S01]  /*1c10*/  HGMMA.64x256x16.F32 R24, gdesc[UR4], RZ, !UPT, gsb0 ;  /* 0x03e00000041879f0 */ /* 0x000fe2000c0008ff */
[----:B------:R3:W-:Y:S01]  /*1c20*/  STL [R1+0x2e0], R16 ;  /* 0x0002e01001007387 */ /* 0x0007e20000100800 */
[----:B------:R-:W-:Y:S01]  /*1c30*/  UIADD3 UR4, UR10, 0x400, URZ ;  /* 0x000004000a047890 */ /* 0x000fe2000fffe03f */
[----:B------:R-:W-:Y:S02]  /*1c40*/  UMOV UR5, 0x40000040 ;  /* 0x4000004000057882 */ /* 0x000fe40000000000 */
[----:B------:R3:W-:Y:S01]  /*1c50*/  STL [R1+0x2dc], R3 ;  /* 0x0002dc0301007387 */ /* 0x0007e20000100800 */
[----:B------:R-:W-:-:S03]  /*1c60*/  WARPGROUP.DEPBAR.LE gsb0, 0x0 ;  /* 0x00008000000079c5 */ /* 0x000fc60000010000 */
[----:B------:R-:W-:Y:S01]  /*1c70*/  STL.64 [R1], R24 ;  /* 0x0000001801007387 */ /* 0x000fe20000100a00 */
[----:B------:R-:W-:Y:S01]  /*1c80*/  IMAD.MOV.U32 R235, RZ, RZ, R49 ;  /* 0x000000ffffeb7224 */ /* 0x000fe200078e0031 */
[----:B------:R-:W-:Y:S01]  /*1c90*/  MOV R234, R50 ;  /* 0x0000003200ea7202 */ /* 0x000fe20000000f00 */
[----:B------:R-:W-:Y:S01]  /*1ca0*/  IMAD.MOV.U32 R233, RZ, RZ, R51 ;  /* 0x000000ffffe97224 */ /* 0x000fe200078e0033 */
[----:B------:R-:W-:Y:S01]  /*1cb0*/  STL.64 [R1+0x8], R26 ;  /* 0x0000081a01007387 */ /* 0x000fe20000100a00 */
[----:B------:R-:W-:Y:S01]  /*1cc0*/  MOV R232, R52 ;  /* 0x0000003400e87202 */ /* 0x000fe20000000f00 */
[----:B------:R-:W-:Y:S01]  /*1cd0*/  IMAD.MOV.U32 R231, RZ, RZ, R53 ;  /* 0x000000ffffe77224 */ /* 0x000fe200078e0035 */
[----:B------:R-:W-:Y:S01]  /*1ce0*/  MOV R230, R54 ;  /* 0x0000003600e67202 */ /* 0x000fe20000000f00 */
[----:B------:R-:W-:Y:S01]  /*1cf0*/  STL.64 [R1+0x10], R28 ;  /* 0x0000101c01007387 */ /* 0x000fe20000100a00 */
        /* <DEDUP_REMOVED lines=83> */
[----:B-1----:R-:W-:Y:S01]  /*2230*/  IMAD.MOV.U32 R23, RZ, RZ, R129 ;  /* 0x000000ffff177224 */ /* 0x002fe200078e0081 */
[----:B----4-:R-:W-:Y:S01]  /*2240*/  MOV R22, R130 ;  /* 0x0000008200167202 */ /* 0x010fe20000000f00 */
[----:B------:R-:W-:Y:S01]  /*2250*/  IMAD.MOV.U32 R21, RZ, RZ, R131 ;  /* 0x000000ffff157224 */ /* 0x000fe200078e0083 */
[----:B------:R-:W-:Y:S01]  /*2260*/  MOV R20, R132 ;  /* 0x0000008400147202 */ /* 0x000fe20000000f00 */
[----:B--2---:R-:W-:Y:S01]  /*2270*/  IMAD.MOV.U32 R19, RZ, RZ, R133 ;  /* 0x000000ffff137224 */ /* 0x004fe200078e0085 */
[----:B---3--:R-:W-:Y:S01]  /*2280*/  MOV R18, R134 ;  /* 0x0000008600127202 */ /* 0x008fe20000000f00 */
        /* <DEDUP_REMOVED lines=16> */
[----:B------:R1:W-:Y:S01]  /*2390*/  STL [R1+0x60], R48 ;  /* 0x0000603001007387 */ /* 0x0003e20000100800 */
[----:B------:R-:W-:-:S03]  /*23a0*/  IMAD.MOV.U32 R0, RZ, RZ, R151 ;  /* 0x000000ffff007224 */ /* 0x000fc600078e0097 */
[----:B------:R-:W-:Y:S04]  /*23b0*/  STL [R1+0x5b8], R159 ;  /* 0x0005b89f01007387 */ /* 0x000fe80000100800 */
[----:B------:R-:W-:Y:S01]  /*23c0*/  STL.64 [R1+0x5b0], R154 ;  /* 0x0005b09a01007387 */ /* 0x000fe20000100a00 */
[----:B-1----:R-:W-:-:S03]  /*23d0*/  WARPGROUP.ARRIVE ;  /* 0x00000000000079c5 */ /* 0x002fc60000000000 */
[----:B------:R-:W-:Y:S03]  /*23e0*/  STL [R1+0x5a8], R152 ;  /* 0x0005a89801007387 */ /* 0x000fe60000100800 */
[----:B------:R-:W-:Y:S03]  /*23f0*/  HGMMA.64x256x16.F32 R24, gdesc[UR4], RZ, !UPT, gsb0 ;  /* 0x03e00000041879f0 */ /* 0x000fe6000c0008ff */
[----:B------:R-:W-:Y:S02]  /*2400*/  WARPGROUP.DEPBAR.LE gsb0, 0x0 ;  /* 0x00008000000079c5 */ /* 0x000fe40000010000 */
[----:B------:R-:W-:Y:S04]  /*2410*/  STL.64 [R1+0x5a0], R150 ;  /* 0x0005a09601007387 */ /* 0x000fe80000100a00 */
        /* <DEDUP_REMOVED lines=20> */
[----:B------:R1:W-:Y:S04]  /*2560*/  STL.64 [R1+0x4f8], R108 ;  /* 0x0004f86c01007387 */ /* 0x0003e80000100a00 */
[----:B-1----:R-:W2:Y:S04]  /*2570*/  LDL.LU R108, [R1] ;  /* 0x00000000016c7983 */ /* 0x002ea80000300800 */
[----:B------:R-:W2:Y:S04]  /*2580*/  LDL.LU R109, [R1+0x4] ;  /* 0x00000400016d7983 */ /* 0x000ea80000300800 */
        /* <DEDUP_REMOVED lines=22> */
[----:B------:R-:W2:Y:S01]  /*26f0*/  LDL.LU R132, [R1+0x60] ;  /* 0x0000600001847983 */ /* 0x000ea20000300800 */
        /* <DEDUP_REMOVED lines=46> */
[----:B------:R-:W-:-:S02]  /*29e0*/  UIADD3 UR4, UR10, 0x2, URZ ;  /* 0x000000020a047890 */ /* 0x000fc4000fffe03f */
[----:B------:R-:W-:Y:S01]  /*29f0*/  UIADD3 UR6, UR11, 0x2, URZ ;  /* 0x000000020b067890 */ /* 0x000fe2000fffe03f */
[----:B------:R-:W-:Y:S01]  /*2a00*/  UMOV UR5, 0x40000040 ;  /* 0x4000004000057882 */ /* 0x000fe20000000000 */
[----:B------:R-:W-:Y:S01]  /*2a10*/  UMOV UR7, 0x40000040 ;  /* 0x4000004000077882 */ /* 0x000fe20000000000 */
[----:B--2---:R-:W-:-:S06]  /*2a20*/  WARPGROUP.ARRIVE ;  /* 0x00000000000079c5 */ /* 0x004fcc0000000000 */
[----:B------:R-:W-:Y:S03]  /*2a30*/  HGMMA.64x256x16.F32 R108, gdesc[UR4], R108, gsb0 ;  /* 0x03e00000046c79f0 */ /* 0x000fe6000800086c */
[----:B------:R-:W-:Y:S02]  /*2a40*/  WARPGROUP.DEPBAR.LE gsb0, 0x0 ;  /* 0x00008000000079c5 */ /* 0x000fe40000010000 */
[----:B------:R-:W-:Y:S04]  /*2a50*/  STL.64 [R1], R108 ;  /* 0x0000006c01007387 */ /* 0x000fe80000100a00 */
        /* <DEDUP_REMOVED lines=63> */
[----:B-1----:R-:W2:Y:S04]  /*2e50*/  LDL.LU R159, [R1+0x5b8] ;  /* 0x0005b800019f7983 */ /* 0x002ea80000300800 */
[----:B------:R-:W3:Y:S04]  /*2e60*/  LDL.LU.64 R154, [R1+0x5b0] ;  /* 0x0005b000019a7983 */ /* 0x000ee80000300a00 */
[----:B------:R-:W4:Y:S04]  /*2e70*/  LDL.LU R152, [R1+0x5a8] ;  /* 0x0005a80001987983 */ /* 0x000f280000300800 */
[----:B------:R-:W2:Y:S04]  /*2e80*/  LDL.LU.64 R150, [R1+0x5a0] ;  /* 0x0005a00001967983 */ /* 0x000ea80000300a00 */
        /* <DEDUP_REMOVED lines=20> */
[----:B------:R-:W2:Y:S01]  /*2fd0*/  LDL.LU.64 R108, [R1+0x4f8] ;  /* 0x0004f800016c7983 */ /* 0x000ea20000300a00 */
[----:B------:R-:W-:Y:S01]  /*2fe0*/  UIADD3 UR4, UR10, 0x402, URZ ;  /* 0x000004020a047890 */ /* 0x000fe2000fffe03f */
[----:B------:R-:W-:Y:S01]  /*2ff0*/  UMOV UR5, 0x40000040 ;  /* 0x4000004000057882 */ /* 0x000fe20000000000 */
[----:B--2---:R-:W-:-:S07]  /*3000*/  WARPGROUP.ARRIVE ;  /* 0x00000000000079c5 */ /* 0x004fce0000000000 */
[----:B------:R-:W-:Y:S03]  /*3010*/  HGMMA.64x256x16.F32 R24, gdesc[UR4], R24, gsb0 ;  /* 0x03e00000041879f0 */ /* 0x000fe60008000818 */
        /* <DEDUP_REMOVED lines=65> */
[----:B-1----:R-:W2:Y:S04]  /*3430*/  LDL.LU.64 R24, [R1] ;  /* 0x0000000001187983 */ /* 0x002ea80000300a00 */
        /* <DEDUP_REMOVED lines=63> */
[----:B------:R-:W-:-:S02]  /*3830*/  UIADD3 UR4, UR10, 0x4, URZ ;  /* 0x000000040a047890 */ /* 0x000fc4000fffe03f */
[----:B------:R-:W-:Y:S01]  /*3840*/  UIADD3 UR6, UR11, 0x4, URZ ;  /* 0x000000040b067890 */ /* 0x000fe2000fffe03f */
[----:B------:R-:W-:Y:S01]  /*3850*/  UMOV UR5, 0x40000040 ;  /* 0x4000004000057882 */ /* 0x000fe20000000000 */
[----:B------:R-:W-:Y:S01]  /*3860*/  UMOV UR7, 0x40000040 ;  /* 0x4000004000077882 */ /* 0x000fe20000000000 */
[----:B--2---:R-:W-:-:S06]  /*3870*/  WARPGROUP.ARRIVE ;  /* 0x00000000000079c5 */ /* 0x004fcc0000000000 */
[----:B------:R-:W-:Y:S03]  /*3880*/  HGMMA.64x256x16.F32 R24, gdesc[UR4], R24, gsb0 ;  /* 0x03e00000041879f0 */ /* 0x000fe60008000818 */
[----:B------:R-:W-:Y:S02]  /*3890*/  WARPGROUP.DEPBAR.LE gsb0, 0x0 ;  /* 0x00008000000079c5 */ /* 0x000fe40000010000 */
        /* <DEDUP_REMOVED lines=48> */
[----:B------:R1:W-:Y:S01]  /*3ba0*/  STL [R1+0x60], R48 ;  /* 0x0000603001007387 */ /* 0x0003e20000100800 */
[----:B------:R-:W-:Y:S01]  /*3bb0*/  IMAD.MOV.U32 R198, RZ, RZ, R114 ;  /* 0x000000ffffc67224 */ /* 0x000fe200078e0072 */
[----:B------:R-:W-:Y:S01]  /*3bc0*/  MOV R199, R115 ;  /* 0x0000007300c77202 */ /* 0x000fe20000000f00 */
[----:B------:R-:W-:Y:S01]  /*3bd0*/  IMAD.MOV.U32 R196, RZ, RZ, R112 ;  /* 0x000000ffffc47224 */ /* 0x000fe200078e0070 */
[----:B------:R-:W2:Y:S01]  /*3be0*/  LDL.LU.64 R150, [R1+0x4f0] ;  /* 0x0004f00001967983 */ /* 0x000ea20000300a00 */
[----:B------:R-:W-:Y:S01]  /*3bf0*/  MOV R197, R113 ;  /* 0x0000007100c57202 */ /* 0x000fe20000000f00 */
[----:B------:R-:W-:Y:S01]  /*3c00*/  IMAD.MOV.U32 R194, RZ, RZ, R110 ;  /* 0x000000ffffc27224 */ /* 0x000fe200078e006e */
[----:B------:R-:W-:Y:S01]  /*3c10*/  MOV R195, R111 ;  /* 0x0000006f00c37202 */ /* 0x000fe20000000f00 */
[----:B------:R-:W2:Y:S01]  /*3c20*/  LDL.LU.64 R148, [R1+0x4e8] ;  /* 0x0004e80001947983 */ /* 0x000ea20000300a00 */
        /* <DEDUP_REMOVED lines=80> */
[----:B------:R-:W-:-:S03]  /*4130*/  MOV R23, R49 ;  /* 0x0000003100177202 */ /* 0x000fc60000000f00 */
        /* <DEDUP_REMOVED lines=29> */
[----:B-1----:R-:W2:Y:S04]  /*4310*/  LDL.LU.64 R48, [R1+0x358] ;  /* 0x0003580001307983 */ /* 0x002ea80000300a00 */
        /* <DEDUP_REMOVED lines=13> */
[----:B------:R-:W-:-:S02]  /*43f0*/  UMOV UR5, 0x40000040 ;  /* 0x4000004000057882 */ /* 0x000fc40000000000 */
[----:B------:R-:W-:Y:S04]  /*4400*/  STL [R1+0x2d8], R159 ;  /* 0x0002d89f01007387 */ /* 0x000fe80000100800 */
[----:B---3--:R-:W-:Y:S04]  /*4410*/  STL.64 [R1+0x2d0], R154 ;  /* 0x0002d09a01007387 */ /* 0x008fe80000100a00 */
[----:B----4-:R-:W-:Y:S01]  /*4420*/  STL [R1+0x2c8], R152 ;  /* 0x0002c89801007387 */ /* 0x010fe20000100800 */
[----:B--2---:R-:W-:-:S06]  /*4430*/  WARPGROUP.ARRIVE ;  /* 0x00000000000079c5 */ /* 0x004fcc0000000000 */
        /* <DEDUP_REMOVED lines=86> */
[----:B------:R-:W-:Y:S01]  /*49a0*/  UIADD3 UR4, UR10, 0x6, URZ ;  /* 0x000000060a047890 */ /* 0x000fe2000fffe03f */
[----:B------:R-:W-:Y:S01]  /*49b0*/  MOV R233, R4 ;  /* 0x0000000400e97202 */ /* 0x000fe20000000f00 */
[----:B------:R-:W-:Y:S01]  /*49c0*/  UIADD3 UR6, UR11, 0x6, URZ ;  /* 0x000000060b067890 */ /* 0x000fe2000fffe03f */
[----:B------:R-:W-:Y:S01]  /*49d0*/  MOV R235, R0 ;  /* 0x0000000000eb7202 */ /* 0x000fe20000000f00 */
[----:B------:R-:W-:Y:S01]  /*49e0*/  UMOV UR5, 0x40000040 ;  /* 0x4000004000057882 */ /* 0x000fe20000000000 */
[----:B------:R-:W-:Y:S01]  /*49f0*/  UMOV UR7, 0x40000040 ;  /* 0x4000004000077882 */ /* 0x000fe20000000000 */
[----:B------:R1:W5:Y:S04]  /*4a00*/  LDL.LU R23, [R1+0x2f4] ;  /* 0x0002f40001177983 */ /* 0x0003680000300800 */
[----:B------:R1:W5:Y:S04]  /*4a10*/  LDL.LU R22, [R1+0x2f0] ;  /* 0x0002f00001167983 */ /* 0x0003680000300800 */
[----:B------:R1:W5:Y:S04]  /*4a20*/  LDL.LU R19, [R1+0x2ec] ;  /* 0x0002ec0001137983 */ /* 0x0003680000300800 */
[----:B------:R1:W5:Y:S04]  /*4a30*/  LDL.LU R18, [R1+0x2e8] ;  /* 0x0002e80001127983 */ /* 0x0003680000300800 */
[----:B------:R1:W5:Y:S04]  /*4a40*/  LDL.LU R17, [R1+0x2e4] ;  /* 0x0002e40001117983 */ /* 0x0003680000300800 */
[----:B------:R1:W5:Y:S04]  /*4a50*/  LDL.LU R16, [R1+0x2e0] ;  /* 0x0002e00001107983 */ /* 0x0003680000300800 */
[----:B------:R1:W5:Y:S01]  /*4a60*/  LDL.LU R3, [R1+0x2dc] ;  /* 0x0002dc0001037983 */ /* 0x0003620000300800 */
        /* <DEDUP_REMOVED lines=67> */
[----:B--2---:R1:W5:Y:S04]  /*4ea0*/  LDL.LU R159, [R1+0x2d8] ;  /* 0x0002d800019f7983 */ /* 0x0043680000300800 */
[----:B------:R1:W5:Y:S04]  /*4eb0*/  LDL.LU.64 R154, [R1+0x2d0] ;  /* 0x0002d000019a7983 */ /* 0x0003680000300a00 */
[----:B------:R1:W5:Y:S04]  /*4ec0*/  LDL.LU R152, [R1+0x2c8] ;  /* 0x0002c80001987983 */ /* 0x0003680000300800 */
        /* <DEDUP_REMOVED lines=27> */
[----:B-1----:R-:W-:Y:S05]  /*5080*/  @!P1 BRA `(.L_x_27) ;  /* 0x0000004000f09947 */ /* 0x002fea0003800000 */
[----:B------:R-:W-:Y:S02]  /*5090*/  UIADD3 UR10, UR40, 0x1, URZ ;  /* 0x00000001280a7890 */ /* 0x000fe4000fffe03f */
[----:B------:R-:W-:Y:S02]  /*50a0*/  MOV R0, UR40 ;  /* 0x0000002800007c02 */ /* 0x000fe40008000f00 */
[----:B------:R-:W-:-:S04]  /*50b0*/  UISETP.NE.AND UP0, UPT, UR10, 0x3, UPT ;  /* 0x000000030a00788c */ /* 0x000fc8000bf05270 */
[----:B------:R-:W-:Y:S02]  /*50c0*/  USEL UR4, URZ, 0x1, UP0 ;  /* 0x000000013f047887 */ /* 0x000fe40008000000 */
[----:B------:R-:W-:Y:S02]  /*50d0*/  USEL UR10, UR10, URZ, UP0 ;  /* 0x0000003f0a0a7287 */ /* 0x000fe40008000000 */
[----:B------:R-:W-:-:S06]  /*50e0*/  ULOP3.LUT UR4, UR45, UR4, URZ, 0x3c, !UPT ;  /* 0x000000042d047292 */ /* 0x000fcc000f8e3c3f */
[----:B------:R-:W-:-:S07]  /*50f0*/  IMAD.U32 R2, RZ, RZ, UR4 ;  /* 0x00000004ff027e24 */ /* 0x000fce000f8e00ff */
.L_x_34:
[----:B------:R-:W-:Y:S05]  /*5100*/  @!P0 BRA `(.L_x_28) ;  /* 0x0000000000048947 */ /* 0x000fea0003800000 */
[----:B------:R-:W-:Y:S01]  /*5110*/  BPT.TRAP 0x1 ;  /* 0x000000040000795c */ /* 0x000fe20000300000 */
.L_x_28:
[----:B------:R-:W-:Y:S01]  /*5120*/  ULEA UR4, UR10, UR50, 0x3 ;  /* 0x000000320a047291 */ /* 0x000fe2000f8e183f */
[----:B------:R-:W-:-:S08]  /*5130*/  SHF.L.U32 R4, R2, 0x1f, RZ ;  /* 0x0000001f02047819 */ /* 0x000fd000000006ff */
[----:B------:R1:W2:Y:S01]  /*5140*/  SYNCS.PHASECHK.TRANS64.TRYWAIT P1, [UR4], R4 ;  /* 0x00000004ff0075a7 */ /* 0x0002a20008020144 */
[----:B------:R-:W-:Y:S05]  /*5150*/  @!P0 BRA `(.L_x_29) ;  /* 0x0000000000048947 */ /* 0x000fea0003800000 */
[----:B------:R-:W-:Y:S01]  /*5160*/  BPT.TRAP 0x1 ;  /* 0x000000040000795c */ /* 0x000fe20000300000 */
.L_x_29:
[----:B--2---:R-:W-:Y:S05]  /*5170*/  @P1 BRA `(.L_x_30) ;  /* 0x0000000000081947 */ /* 0x004fea0003800000 */
[----:B------:R-:W2:Y:S02]  /*5180*/  SYNCS.PHASECHK.TRANS64.TRYWAIT P1, [UR4], R4 ;  /* 0x00000004ff0075a7 */ /* 0x000ea40008020144 */
[----:B--2---:R-:W-:Y:S05]  /*5190*/  @!P1 BRA `(.L_x_31) ;  /* 0x0000010800a89947 */ /* 0x004fea0003800000 */
.L_x_30:
        /* <DEDUP_REMOVED lines=64> */
[----:B---3--:R-:W3:Y:S04]  /*55a0*/  LDL.LU.64 R24, [R1] ;  /* 0x0000000001187983 */ /* 0x008ee80000300a00 */
[----:B------:R-:W3:Y:S04]  /*55b0*/  LDL.LU.64 R26, [R1+0x8] ;  /* 0x00000800011a7983 */ /* 0x000ee80000300a00 */
        /* <DEDUP_REMOVED lines=61> */
[----:B------:R-:W3:Y:S01]  /*5990*/  LDL.LU.64 R150, [R1+0x1f8] ;  /* 0x0001f80001967983 */ /* 0x000ee20000300a00 */
[----:B------:R-:W-:-:S02]  /*59a0*/  ULEA UR11, UR10, UR8, 0xb ;  /* 0x000000080a0b7291 */ /* 0x000fc4000f8e583f */
[----:B------:R-:W-:Y:S01]  /*59b0*/  ULEA UR12, UR10, UR9, 0xb ;  /* 0x000000090a0c7291 */ /* 0x000fe2000f8e583f */
[----:B-----5:R-:W-:Y:S01]  /*59c0*/  STL [R1+0x2fc], R23 ;  /* 0x0002fc1701007387 */ /* 0x020fe20000100800 */
[----:B------:R-:W-:Y:S01]  /*59d0*/  UMOV UR5, 0x40000040 ;  /* 0x4000004000057882 */ /* 0x000fe20000000000 */
[----:B------:R-:W-:Y:S02]  /*59e0*/  UMOV UR7, 0x40000040 ;  /* 0x4000004000077882 */ /* 0x000fe40000000000 */
[----:B------:R-:W-:Y:S01]  /*59f0*/  UMOV UR4, UR11 ;  /* 0x0000000b00047c82 */ /* 0x000fe20008000000 */
[----:B------:R-:W-:Y:S01]  /*5a00*/  STL [R1+0x2f8], R22 ;  /* 0x0002f81601007387 */ /* 0x000fe20000100800 */
[----:B------:R-:W-:-:S03]  /*5a10*/  UMOV UR6, UR12 ;  /* 0x0000000c00067c82 */ /* 0x000fc60008000000 */
[----:B------:R-:W-:Y:S04]  /*5a20*/  STL [R1+0x2f4], R19 ;  /* 0x0002f41301007387 */ /* 0x000fe80000100800 */
[----:B------:R-:W-:Y:S04]  /*5a30*/  STL [R1+0x2f0], R18 ;  /* 0x0002f01201007387 */ /* 0x000fe80000100800 */
[----:B------:R-:W-:Y:S04]  /*5a40*/  STL [R1+0x2ec], R17 ;  /* 0x0002ec1101007387 */ /* 0x000fe80000100800 */
[----:B------:R-:W-:Y:S04]  /*5a50*/  STL [R1+0x2e8], R16 ;  /* 0x0002e81001007387 */ /* 0x000fe80000100800 */
[----:B------:R-:W-:Y:S04]  /*5a60*/  STL [R1+0x2e4], R3 ;  /* 0x0002e40301007387 */ /* 0x000fe80000100800 */
[----:B------:R4:W-:Y:S04]  /*5a70*/  STL [R1+0x2e0], R2 ;  /* 0x0002e00201007387 */ /* 0x0009e80000100800 */
[----:B------:R1:W-:Y:S01]  /*5a80*/  STL [R1+0x2dc], R0 ;  /* 0x0002dc0001007387 */ /* 0x0003e20000100800 */
[----:B---3--:R-:W-:-:S06]  /*5a90*/  WARPGROUP.ARRIVE ;  /* 0x00000000000079c5 */ /* 0x008fcc0000000000 */
[----:B------:R-:W-:Y:S03]  /*5aa0*/  HGMMA.64x256x16.F32 R24, gdesc[UR4], R24, gsb0 ;  /* 0x03e00000041879f0 */ /* 0x000fe60008000818 */
[----:B------:R-:W-:Y:S02]  /*5ab0*/  WARPGROUP.DEPBAR.LE gsb0, 0x0 ;  /* 0x00008000000079c5 */ /* 0x000fe40000010000 */
[----:B------:R-:W-:Y:S01]  /*5ac0*/  STL.64 [R1], R24 ;  /* 0x0000001801007387 */ /* 0x000fe20000100a00 */
[----:B----4-:R-:W-:Y:S01]  /*5ad0*/  IMAD.MOV.U32 R2, RZ, RZ, R150 ;  /* 0x000000ffff027224 */ /* 0x010fe200078e0096 */
[----:B-1----:R-:W-:Y:S01]  /*5ae0*/  MOV R0, R151 ;  /* 0x0000009700007202 */ /* 0x002fe20000000f00 */
[----:B--2---:R-:W-:Y:S01]  /*5af0*/  IMAD.MOV.U32 R5, RZ, RZ, R147 ;  /* 0x000000ffff057224 */ /* 0x004fe200078e0093 */
[----:B------:R-:W-:Y:S01]  /*5b00*/  STL.64 [R1+0x8], R26 ;  /* 0x0000081a01007387 */ /* 0x000fe20000100a00 */
[----:B------:R-:W-:Y:S01]  /*5b10*/  MOV R4, R148 ;  /* 0x0000009400047202 */ /* 0x000fe20000000f00 */
[----:B------:R-:W-:Y:S01]  /*5b20*/  IMAD.MOV.U32 R8, RZ, RZ, R144 ;  /* 0x000000ffff087224 */ /* 0x000fe200078e0090 */
[----:B------:R-:W-:Y:S01]  /*5b30*/  MOV R3, R149 ;  /* 0x0000009500037202 */ /* 0x000fe20000000f00 */
        /* <DEDUP_REMOVED lines=40> */
[----:B------:R1:W-:Y:S01]  /*5dc0*/  STL [R1+0x60], R48 ;  /* 0x0000603001007387 */ /* 0x0003e20000100800 */
[----:B------:R-:W-:Y:S01]  /*5dd0*/  MOV R200, R116 ;  /* 0x0000007400c87202 */ /* 0x000fe20000000f00 */
[----:B------:R-:W-:Y:S01]  /*5de0*/  IMAD.MOV.U32 R195, RZ, RZ, R111 ;  /* 0x000000ffffc37224 */ /* 0x000fe200078e006f */
[----:B------:R-:W-:Y:S01]  /*5df0*/  MOV R199, R115 ;  /* 0x0000007300c77202 */ /* 0x000fe20000000f00 */
[----:B------:R-:W2:Y:S01]  /*5e00*/  LDL.LU.64 R150, [R1+0x7c0] ;  /* 0x0007c00001967983 */ /* 0x000ea20000300a00 */
        /* <DEDUP_REMOVED lines=80> */
[----:B------:R-:W-:-:S02]  /*6310*/  MOV R232, R52 ;  /* 0x0000003400e87202 */ /* 0x000fc40000000f00 */
[----:B------:R-:W-:Y:S01]  /*6320*/  MOV R231, R53 ;  /* 0x0000003500e77202 */ /* 0x000fe20000000f00 */
[----:B------:R-:W2:Y:S01]  /*6330*/  LDL.LU.64 R108, [R1+0x718] ;  /* 0x00071800016c7983 */ /* 0x000ea20000300a00 */
[----:B------:R-:W-:Y:S02]  /*6340*/  MOV R234, R50 ;  /* 0x0000003200ea7202 */ /* 0x000fe40000000f00 */
[----:B------:R-:W-:Y:S01]  /*6350*/  MOV R235, R49 ;  /* 0x0000003100eb7202 */ /* 0x000fe20000000f00 */
        /* <DEDUP_REMOVED lines=45> */
[----:B------:R-:W-:Y:S04]  /*6630*/  STL.64 [R1+0x5b8], R154 ;  /* 0x0005b89a01007387 */ /* 0x000fe80000100a00 */
[----:B------:R-:W-:Y:S01]  /*6640*/  STL [R1+0x5b0], R152 ;  /* 0x0005b09801007387 */ /* 0x000fe20000100800 */
        /* <DEDUP_REMOVED lines=80> */
[----:B------:R-:W-:-:S02]  /*6b50*/  MOV R213, R23 ;  /* 0x0000001700d57202 */ /* 0x000fc40000000f00 */
[----:B------:R-:W-:Y:S02]  /*6b60*/  MOV R214, R22 ;  /* 0x0000001600d67202 */ /* 0x000fe40000000f00 */
[----:B------:R-:W-:Y:S02]  /*6b70*/  MOV R216, R20 ;  /* 0x0000001400d87202 */ /* 0x000fe40000000f00 */
[----:B------:R-:W-:Y:S02]  /*6b80*/  MOV R217, R19 ;  /* 0x0000001300d97202 */ /* 0x000fe40000000f00 */
[----:B------:R-:W-:Y:S02]  /*6b90*/  MOV R219, R17 ;  /* 0x0000001100db7202 */ /* 0x000fe40000000f00 */
[----:B------:R-:W-:Y:S02]  /*6ba0*/  MOV R220, R16 ;  /* 0x0000001000dc7202 */ /* 0x000fe40000000f00 */
        /* <DEDUP_REMOVED lines=9> */
[----:B------:R-:W-:Y:S01]  /*6c40*/  MOV R235, R0 ;  /* 0x0000000000eb7202 */ /* 0x000fe20000000f00 */
[----:B------:R-:W-:Y:S02]  /*6c50*/  UIADD3 UR4, UR11, 0x2, URZ ;  /* 0x000000020b047890 */ /* 0x000fe4000fffe03f */
        /* <DEDUP_REMOVED lines=243> */
[----:B------:R-:W-:Y:S01]  /*7b90*/  STL.64 [R1+0x40], R40 ;  /* 0x0000402801007387 */ /* 0x000fe20000100a00 */
[----:B------:R-:W-:-:S03]  /*7ba0*/  MOV R5, R150 ;  /* 0x0000009600057202 */ /* 0x000fc60000000f00 */
[----:B------:R-:W-:Y:S01]  /*7bb0*/  STL.64 [R1+0x48], R42 ;  /* 0x0000482a01007387 */ /* 0x000fe20000100a00 */
[----:B------:R-:W-:-:S03]  /*7bc0*/  IMAD.MOV.U32 R4, RZ, RZ, R151 ;  /* 0x000000ffff047224 */ /* 0x000fc600078e0097 */
[----:B------:R-:W-:Y:S01]  /*7bd0*/  STL.64 [R1+0x50], R44 ;  /* 0x0000502c01007387 */ /* 0x000fe20000100a00 */
[----:B------:R-:W-:Y:S01]  /*7be0*/  IMAD.MOV.U32 R7, RZ, RZ, R148 ;  /* 0x000000ffff077224 */ /* 0x000fe200078e0094 */
[----:B------:R-:W-:Y:S02]  /*7bf0*/  MOV R6, R149 ;  /* 0x0000009500067202 */ /* 0x000fe40000000f00 */
[----:B------:R-:W-:Y:S01]  /*7c00*/  STL.64 [R1+0x58], R46 ;  /* 0x0000582e01007387 */ /* 0x000fe20000100a00 */
[----:B------:R-:W-:-:S03]  /*7c10*/  MOV R9, R146 ;  /* 0x0000009200097202 */ /* 0x000fc60000000f00 */
[----:B------:R1:W-:Y:S01]  /*7c20*/  STL [R1+0x60], R48 ;  /* 0x0000603001007387 */ /* 0x0003e20000100800 */
[----:B------:R-:W-:Y:S01]  /*7c30*/  MOV R8, R147 ;  /* 0x0000009300087202 */ /* 0x000fe20000000f00 */
[----:B------:R-:W-:Y:S02]  /*7c40*/  IMAD.MOV.U32 R10, RZ, RZ, R145 ;  /* 0x000000ffff0a7224 */ /* 0x000fe400078e0091 */
[----:B------:R-:W2:Y:S01]  /*7c50*/  LDL.LU.64 R150, [R1+0x4f8] ;  /* 0x0004f80001967983 */ /* 0x000ea20000300a00 */
[----:B------:R-:W-:Y:S01]  /*7c60*/  MOV R11, R144 ;  /* 0x00000090000b7202 */ /* 0x000fe20000000f00 */
[----:B------:R-:W-:Y:S02]  /*7c70*/  IMAD.MOV.U32 R13, RZ, RZ, R142 ;  /* 0x000000ffff0d7224 */ /* 0x000fe400078e008e */
[----:B------:R-:W2:Y:S01]  /*7c80*/  LDL.LU.64 R148, [R1+0x4f0] ;  /* 0x0004f00001947983 */ /* 0x000ea20000300a00 */
[----:B------:R-:W-:-:S03]  /*7c90*/  MOV R12, R143 ;  /* 0x0000008f000c7202 */ /* 0x000fc60000000f00 */
[----:B------:R-:W2:Y:S01]  /*7ca0*/  LDL.LU.64 R146, [R1+0x4e8] ;  /* 0x0004e80001927983 */ /* 0x000ea20000300a00 */
[----:B------:R-:W-:Y:S01]  /*7cb0*/  MOV R15, R140 ;  /* 0x0000008c000f7202 */ /* 0x000fe20000000f00 */
[----:B------:R-:W-:Y:S01]  /*7cc0*/  IMAD.MOV.U32 R20, RZ, RZ, R139 ;  /* 0x000000ffff147224 */ /* 0x000fe200078e008b */
[----:B------:R-:W-:Y:S01]  /*7cd0*/  MOV R14, R141 ;  /* 0x0000008d000e7202 */ /* 0x000fe20000000f00 */
        /* <DEDUP_REMOVED lines=236> */
[----:B------:R-:W-:Y:S01]  /*8ba0*/  MOV R140, R2 ;  /* 0x00000002008c7202 */ /* 0x000fe20000000f00 */
[----:B------:R-:W-:Y:S01]  /*8bb0*/  UMOV UR7, 0x40000040 ;  /* 0x4000004000077882 */ /* 0x000fe20000000000 */
[----:B------:R-:W-:Y:S01]  /*8bc0*/  MOV R223, R20 ;  /* 0x0000001400df7202 */ /* 0x000fe20000000f00 */
[----:B------:R1:W5:Y:S01]  /*8bd0*/  LDL.LU R23, [R1+0x2fc] ;  /* 0x0002fc0001177983 */ /* 0x0003620000300800 */
[----:B------:R-:W-:-:S02]  /*8be0*/  MOV R224, R15 ;  /* 0x0000000f00e07202 */ /* 0x000fc40000000f00 */
[----:B------:R-:W-:Y:S01]  /*8bf0*/  MOV R226, R13 ;  /* 0x0000000d00e27202 */ /* 0x000fe20000000f00 */
[----:B------:R1:W5:Y:S01]  /*8c00*/  LDL.LU R22, [R1+0x2f8] ;  /* 0x0002f80001167983 */ /* 0x0003620000300800 */
[----:B------:R-:W-:Y:S02]  /*8c10*/  MOV R227, R12 ;  /* 0x0000000c00e37202 */ /* 0x000fe40000000f00 */
[----:B------:R-:W-:Y:S01]  /*8c20*/  MOV R229, R10 ;  /* 0x0000000a00e57202 */ /* 0x000fe20000000f00 */
[----:B------:R1:W5:Y:S01]  /*8c30*/  LDL.LU R19, [R1+0x2f4] ;  /* 0x0002f40001137983 */ /* 0x0003620000300800 */
[----:B------:R-:W-:Y:S02]  /*8c40*/  MOV R230, R9 ;  /* 0x0000000900e67202 */ /* 0x000fe40000000f00 */
[----:B------:R-:W-:Y:S01]  /*8c50*/  MOV R232, R7 ;  /* 0x0000000700e87202 */ /* 0x000fe20000000f00 */
[----:B------:R1:W5:Y:S01]  /*8c60*/  LDL.LU R18, [R1+0x2f0] ;  /* 0x0002f00001127983 */ /* 0x0003620000300800 */
[----:B------:R-:W-:-:S02]  /*8c70*/  MOV R233, R6 ;  /* 0x0000000600e97202 */ /* 0x000fc40000000f00 */
[----:B------:R-:W-:Y:S01]  /*8c80*/  MOV R235, R4 ;  /* 0x0000000400eb7202 */ /* 0x000fe20000000f00 */
        /* <DEDUP_REMOVED lines=103> */
[----:B------:R-:W-:Y:S01]  /*9300*/  BPT.TRAP 0x1 ;  /* 0x000000040000795c */ /* 0x000fe20000300000 */
.L_x_32:
[----:B------:R-:W2:Y:S01]  /*9310*/  LDL R5, [R1+0x208] ;  /* 0x0002080001057983 */ /* 0x000ea20000100800 */
[----:B-----5:R-:W-:-:S13]  /*9320*/  ISETP.NE.AND P1, PT, R22, RZ, PT ;  /* 0x000000ff1600720c */ /* 0x020fda0003f25270 */
[----:B------:R-:W-:-:S04]  /*9330*/  @P1 LEA R4, R0, UR50, 0x3 ;  /* 0x0000003200041c11 */ /* 0x000fc8000f8e18ff */
[----:B------:R-:W-:-:S04]  /*9340*/  @P1 IADD3 R4, R4, 0x18, RZ ;  /* 0x0000001804041810 */ /* 0x000fc80007ffe0ff */
[----:B------:R-:W-:-:S04]  /*9350*/  @P1 PRMT R4, R23, 0x654, R4 ;  /* 0x0000065417041816 */ /* 0x000fc80000000004 */
[----:B------:R1:W-:Y:S01]  /*9360*/  @P1 SYNCS.ARRIVE.TRANS64.RED.A1T0 RZ, [R4+URZ], RZ ;  /* 0x000000ff04ff19a7 */ /* 0x0003e2000810043f */
[----:B--2---:R-:W-:-:S13]  /*9370*/  ISETP.GT.U32.AND P1, PT, R5, 0x1, PT ;  /* 0x000000010500780c */ /* 0x004fda0003f24070 */
[----:B-1----:R-:W-:Y:S05]  /*9380*/  @P1 BRA `(.L_x_33) ;  /* 0x0000000000041947 */ /* 0x002fea0003800000 */
[----:B------:R-:W-:Y:S01]  /*9390*/  BPT.TRAP 0x1 ;  /* 0x000000040000795c */ /* 0x000fe20000300000 */
.L_x_33:
[----:B------:R-:W-:Y:S01]  /*93a0*/  UIADD3 UR10, UR10, 0x1, URZ ;  /* 0x000000010a0a7890 */ /* 0x000fe2000fffe03f */
[C---:B------:R-:W-:Y:S01]  /*93b0*/  ISETP.GT.AND P2, PT, R3.reuse, 0x1, PT ;  /* 0x000000010300780c */ /* 0x040fe20003f44270 */
[----:B------:R-:W-:Y:S01]  /*93c0*/  VIADD R0, R0, 0x1 ;  /* 0x0000000100007836 */ /* 0x000fe20000000000 */
[----:B------:R-:W-:Y:S01]  /*93d0*/  IADD3 R3, R3, -0x1, RZ ;  /* 0xffffffff03037810 */ /* 0x000fe20007ffe0ff */
[----:B------:R-:W-:-:S03]  /*93e0*/  UISETP.NE.AND UP0, UPT, UR10, 0x3, UPT ;  /* 0x000000030a00788c */ /* 0x000fc6000bf05270 */
[C---:B------:R-:W-:Y:S01]  /*93f0*/  ISETP.NE.AND P1, PT, R0.reuse, 0x3, PT ;  /* 0x000000030000780c */ /* 0x040fe20003f25270 */
[----:B------:R-:W-:Y:S02]  /*9400*/  USEL UR4, URZ, 0x1, UP0 ;  /* 0x000000013f047887 */ /* 0x000fe40008000000 */
[----:B------:R-:W-:Y:S01]  /*9410*/  USEL UR10, UR10, URZ, UP0 ;  /* 0x0000003f0a0a7287 */ /* 0x000fe20008000000 */
[----:B------:R-:W-:-:S03]  /*9420*/  SEL R0, R0, RZ, P1 ;  /* 0x000000ff00007207 */ /* 0x000fc60000800000 */
[----:B------:R-:W-:Y:S01]  /*9430*/  LOP3.LUT R2, R2, UR4, RZ, 0x3c, !PT ;  /* 0x0000000402027c12 */ /* 0x000fe2000f8e3cff */
[----:B------:R-:W-:Y:S07]  /*9440*/  @P2 BRA `(.L_x_34) ;  /* 0xffffffbc002c2947 */ /* 0x000fee000383ffff */
.L_x_27:
[----:B------:R-:W1:Y:S02]  /*9450*/  LDC R0, c[0x0][0x28c] ;  /* 0x0000a300ff007b82 */ /* 0x000e640000000800 */
[----:B-1----:R-:W-:-:S13]  /*9460*/  ISETP.GE.AND P1, PT, R0, 0x1, PT ;  /* 0x000000010000780c */ /* 0x002fda0003f26270 */
[----:B------:R-:W-:Y:S05]  /*9470*/  @!P1 BRA `(.L_x_35) ;  /* 0x0000000000549947 */ /* 0x000fea0003800000 */
[----:B------:R-:W-:Y:S05]  /*9480*/  @!P0 BRA `(.L_x_36) ;  /* 0x0000000000048947 */ /* 0x000fea0003800000 */
[----:B------:R-:W-:Y:S01]  /*9490*/  BPT.TRAP 0x1 ;  /* 0x000000040000795c */ /* 0x000fe20000300000 */
.L_x_36:
[----:B------:R-:W2:Y:S01]  /*94a0*/  LDL R0, [R1+0x208] ;  /* 0x0002080001007983 */ /* 0x000ea20000100800 */
[----:B-----5:R-:W-:Y:S01]  /*94b0*/  ISETP.NE.AND P0, PT, R22, RZ, PT ;  /* 0x000000ff1600720c */ /* 0x020fe20003f05270 */
[----:B------:R-:W-:Y:S01]  /*94c0*/  BSSY B0, `(.L_x_37) ;  /* 0x000000e000007945 */ /* 0x000fe20003800000 */
[----:B--2---:R-:W-:-:S11]  /*94d0*/  ISETP.GT.U32.AND P1, PT, R0, 0x1, PT ;  /* 0x000000010000780c */ /* 0x004fd60003f24070 */
[----:B------:R-:W-:Y:S05]  /*94e0*/  @!P0 BRA `(.L_x_38) ;  /* 0x00000000002c8947 */ /* 0x000fea0003800000 */
[----:B------:R-:W-:-:S04]  /*94f0*/  UISETP.LT.AND UP0, UPT, UR48, 0x1, UPT ;  /* 0x000000013000788c */ /* 0x000fc8000bf01270 */
[----:B------:R-:W-:-:S04]  /*9500*/  USEL UR6, UR48, 0x1, UP0 ;  /* 0x0000000130067887 */ /* 0x000fc80008000000 */
[----:B------:R-:W-:-:S04]  /*9510*/  UIADD3 UR6, UR40, UR48, -UR6 ;  /* 0x0000003028067290 */ /* 0x000fc8000fffe806 */
[----:B------:R-:W-:-:S04]  /*9520*/  UIMAD.WIDE.U32 UR4, UR6, -0x55555555, URZ ;  /* 0xaaaaaaab060478a5 */ /* 0x000fc8000f8e003f */
[----:B------:R-:W-:-:S04]  /*9530*/  USHF.R.U32.HI UR4, URZ, 0x1, UR5 ;  /* 0x000000013f047899 */ /* 0x000fc80008011605 */
[----:B------:R-:W-:-:S04]  /*9540*/  UIMAD UR6, UR4, -0x3, UR6 ;  /* 0xfffffffd040678a4 */ /* 0x000fc8000f8e0206 */
[----:B------:R-:W-:-:S04]  /*9550*/  ULEA UR6, UR6, UR50, 0x3 ;  /* 0x0000003206067291 */ /* 0x000fc8000f8e183f */
[----:B------:R-:W-:-:S06]  /*9560*/  UIADD3 UR6, UR6, 0x18, URZ ;  /* 0x0000001806067890 */ /* 0x000fcc000fffe03f */
[----:B------:R-:W-:-:S04]  /*9570*/  MOV R0, UR6 ;  /* 0x0000000600007c02 */ /* 0x000fc80008000f00 */
[----:B------:R-:W-:-:S04]  /*9580*/  PRMT R0, R23, 0x654, R0 ;  /* 0x0000065417007816 */ /* 0x000fc80000000000 */
[----:B------:R1:W-:Y:S03]  /*9590*/  SYNCS.ARRIVE.TRANS64.RED.A1T0 RZ, [R0+URZ], RZ ;  /* 0x000000ff00ff79a7 */ /* 0x0003e6000810043f */
.L_x_38:
[----:B------:R-:W-:Y:S05]  /*95a0*/  BSYNC B0 ;  /* 0x0000000000007941 */ /* 0x000fea0003800000 */
.L_x_37:
[----:B------:R-:W-:Y:S05]  /*95b0*/  @P1 BRA `(.L_x_35) ;  /* 0x0000000000041947 */ /* 0x000fea0003800000 */
[----:B------:R-:W-:Y:S01]  /*95c0*/  BPT.TRAP 0x1 ;  /* 0x000000040000795c */ /* 0x000fe20000300000 */
.L_x_35:
[----:B------:R-:W-:Y:S01]  /*95d0*/  UIADD3 UR6, UR50, 0x200, URZ ;  /* 0x0000020032067890 */ /* 0x000fe2000fffe03f */
[----:B-----5:R-:W-:Y:S01]  /*95e0*/  R2UR UR42, R154 ;  /* 0x000000009a2a72ca */ /* 0x020fe200000e0000 */
[----:B------:R-:W-:Y:S01]  /*95f0*/  UIADD3 UR51, UR48, UR40, URZ ;  /* 0x0000002830337290 */ /* 0x000fe2000fffe03f */
[----:B------:R-:W-:Y:S01]  /*9600*/  R2UR UR41, R152 ;  /* 0x00000000982972ca */ /* 0x000fe200000e0000 */
[----:B------:R-:W-:Y:S02]  /*9610*/  UISETP.GE.U32.AND UP1, UPT, UR48, 0x3, UPT ;  /* 0x000000033000788c */ /* 0x000fe4000bf26070 */
[----:B------:R-:W-:Y:S02]  /*9620*/  ULOP3.LUT UP2, URZ, UR6, 0x1bf, URZ, 0xc0, !UPT ;  /* 0x000001bf063f7892 */ /* 0x000fe4000f84c03f */
[----:B------:R-:W-:-:S04]  /*9630*/  UISETP.GT.U32.AND UP0, UPT, UR51, 0x2, UPT ;  /* 0x000000023300788c */ /* 0x000fc8000bf04070 */
[----:B------:R-:W-:Y:S01]  /*9640*/  UISETP.LT.U32.AND UP0, UPT, UR48, 0x3, UP0 ;  /* 0x000000033000788c */ /* 0x000fe20008701070 */
[----:B------:R-:W-:Y:S01]  /*9650*/  PLOP3.LUT P0, PT, PT, PT, UP2, 0x80, 0x0 ;  /* 0x000000000000781c */ /* 0x000fe20003f0f028 */
[----:B------:R-:W-:Y:S02]  /*9660*/  USHF.L.U32 UR42, UR42, 0x8, URZ ;  /* 0x000000082a2a7899 */ /* 0x000fe4000800063f */
[----:B------:R-:W-:Y:S02]  /*9670*/  @UP1 UIMAD.WIDE.U32 UR4, UR51, -0x55555555, URZ ;  /* 0xaaaaaaab330418a5 */ /* 0x000fe4000f8e003f */
[----:B------:R-:W-:Y:S02]  /*9680*/  USEL UR6, URZ, 0x1, !UP0 ;  /* 0x000000013f067887 */ /* 0x000fe4000c000000 */
[----:B------:R-:W-:Y:S02]  /*9690*/  @UP1 USHF.R.U32.HI UR4, URZ, 0x1, UR5 ;  /* 0x000000013f041899 */ /* 0x000fe40008011605 */
[----:B------:R-:W-:-:S02]  /*96a0*/  ULOP3.LUT UR45, UR45, UR6, URZ, 0x3c, !UPT ;  /* 0x000000062d2d7292 */ /* 0x000fc4000f8e3c3f */
[----:B------:R-:W-:Y:S02]  /*96b0*/  USHF.L.U32 UR41, UR41, 0x8, URZ ;  /* 0x0000000829297899 */ /* 0x000fe4000800063f */
[----:B------:R-:W-:Y:S01]  /*96c0*/  @UP1 ULOP3.LUT UR45, UR45, 0x1, UR4, 0x78, !UPT ;  /* 0x000000012d2d1892 */ /* 0x000fe2000f8e7804 */
[----:B------:R-:W-:Y:S11]  /*96d0*/  @!P0 BRA `(.L_x_39) ;  /* 0x00000000007c8947 */ /* 0x000ff60003800000 */
[----:B------:R-:W-:Y:S01]  /*96e0*/  MOV R152, 0x0 ;  /* 0x0000000000987802 */ /* 0x000fe20000000f00 */
[----:B------:R-:W-:Y:S01]  /*96f0*/  ULDC.64 UR4, c[0x4][0x80] ;  /* 0x0100200000047ab9 */ /* 0x000fe20000000a00 */
[----:B------:R-:W-:Y:S01]  /*9700*/  ULDC.64 UR6, c[0x4][0x88] ;  /* 0x0100220000067ab9 */ /* 0x000fe20000000a00 */
[----:B------:R-:W-:Y:S01]  /*9710*/  ULDC.64 UR8, c[0x4][0x10] ;  /* 0x0100040000087ab9 */ /* 0x000fe20000000a00 */
[----:B------:R2:W3:Y:S01]  /*9720*/  LDC.64 R2, c[0x4][R152] ;  /* 0x0100000098027b82 */ /* 0x0004e20000000a00 */
[----:B------:R-:W-:Y:S01]  /*9730*/  IMAD.U32 R4, RZ, RZ, UR4 ;  /* 0x00000004ff047e24 */ /* 0x000fe2000f8e00ff */
[----:B------:R-:W-:Y:S01]  /*9740*/  MOV R5, UR5 ;  /* 0x0000000500057c02 */ /* 0x000fe20008000f00 */
[----:B------:R-:W-:Y:S01]  /*9750*/  IMAD.U32 R7, RZ, RZ, UR7 ;  /* 0x00000007ff077e24 */ /* 0x000fe2000f8e00ff */
[----:B------:R-:W-:Y:S01]  /*9760*/  MOV R6, UR6 ;  /* 0x0000000600067c02 */ /* 0x000fe20008000f00 */
[----:B------:R-:W-:Y:S01]  /*9770*/  IMAD.MOV.U32 R8, RZ, RZ, 0x70 ;  /* 0x00000070ff087424 */ /* 0x000fe200078e00ff */
[----:B------:R-:W-:-:S02]  /*9780*/  MOV R10, UR8 ;  /* 0x00000008000a7c02 */ /* 0x000fc40008000f00 */
[----:B------:R-:W-:Y:S02]  /*9790*/  MOV R11, UR9 ;  /* 0x00000009000b7c02 */ /* 0x000fe40008000f00 */
[----:B------:R-:W-:Y:S02]  /*97a0*/  MOV R12, 0x1 ;  /* 0x00000001000c7802 */ /* 0x000fe40000000f00 */
[----:B--2---:R-:W-:-:S07]  /*97b0*/  MOV R13, RZ ;  /* 0x000000ff000d7202 */ /* 0x004fce0000000f00 */
[----:B------:R-:W-:-:S07]  /*97c0*/  LEPC R20, `(.L_x_40) ;  /* 0x000000001014794e */ /* 0x000fce0000000000 */
[----:B-1-3--:R-:W-:Y:S05]  /*97d0*/  CALL.ABS.NOINC R2 ;  /* 0x0000000002007343 */ /* 0x00afea0003c00000 */
.L_x_40:
[----:B------:R1:W2:Y:S01]  /*97e0*/  LDC.64 R2, c[0x4][R152] ;  /* 0x0100000098027b82 */ /* 0x0002a20000000a00 */
[----:B------:R-:W-:Y:S01]  /*97f0*/  ULDC.64 UR4, c[0x4][0x80] ;  /* 0x0100200000047ab9 */ /* 0x000fe20000000a00 */
[----:B------:R-:W-:Y:S01]  /*9800*/  ULDC.64 UR6, c[0x4][0x88] ;  /* 0x0100220000067ab9 */ /* 0x000fe20000000a00 */
[----:B------:R-:W-:Y:S01]  /*9810*/  ULDC.64 UR8, c[0x4][0x10] ;  /* 0x0100040000087ab9 */ /* 0x000fe20000000a00 */
[----:B------:R-:W-:Y:S01]  /*9820*/  IMAD.U32 R4, RZ, RZ, UR4 ;  /* 0x00000004ff047e24 */ /* 0x000fe2000f8e00ff */
[----:B------:R-:W-:Y:S01]  /*9830*/  MOV R5, UR5 ;  /* 0x0000000500057c02 */ /* 0x000fe20008000f00 */
[----:B------:R-:W-:Y:S01]  /*9840*/  IMAD.U32 R7, RZ, RZ, UR7 ;  /* 0x00000007ff077e24 */ /* 0x000fe2000f8e00ff */
[----:B------:R-:W-:Y:S01]  /*9850*/  MOV R6, UR6 ;  /* 0x0000000600067c02 */ /* 0x000fe20008000f00 */
[----:B------:R-:W-:Y:S01]  /*9860*/  IMAD.MOV.U32 R8, RZ, RZ, 0x70 ;  /* 0x00000070ff087424 */ /* 0x000fe200078e00ff */
[----:B------:R-:W-:Y:S02]  /*9870*/  MOV R10, UR8 ;  /* 0x00000008000a7c02 */ /* 0x000fe40008000f00 */
[----:B------:R-:W-:-:S02]  /*9880*/  MOV R11, UR9 ;  /* 0x00000009000b7c02 */ /* 0x000fc40008000f00 */
[----:B------:R-:W-:Y:S02]  /*9890*/  MOV R12, 0x1 ;  /* 0x00000001000c7802 */ /* 0x000fe40000000f00 */
[----:B-1----:R-:W-:-:S07]  /*98a0*/  MOV R13, RZ ;  /* 0x000000ff000d7202 */ /* 0x002fce0000000f00 */
[----:B------:R-:W-:-:S07]  /*98b0*/  LEPC R20, `(.L_x_39) ;  /* 0x000000001014794e */ /* 0x000fce0000000000 */
[----:B--2---:R-:W-:Y:S05]  /*98c0*/  CALL.ABS.NOINC R2 ;  /* 0x0000000002007343 */ /* 0x004fea0003c00000 */
.L_x_39:
[----:B------:R-:W-:Y:S02]  /*98d0*/  ULDC.64 UR4, c[0x0][0x590] ;  /* 0x0001640000047ab9 */ /* 0x000fe40000000a00 */
[----:B------:R-:W-:Y:S01]  /*98e0*/  IMAD.U32 R153, RZ, RZ, UR4 ;  /* 0x00000004ff997e24 */ /* 0x000fe2000f8e00ff */
[----:B------:R-:W-:-:S04]  /*98f0*/  MOV R158, UR5 ;  /* 0x00000005009e7c02 */ /* 0x000fc80008000f00 */
[----:B------:R-:W-:-:S04]  /*9900*/  ISETP.NE.U32.AND P0, PT, R153, RZ, PT ;  /* 0x000000ff9900720c */ /* 0x000fc80003f05070 */
[----:B------:R-:W-:-:S13]  /*9910*/  ISETP.NE.AND.EX P0, PT, R158, RZ, PT, P0 ;  /* 0x000000ff9e00720c */ /* 0x000fda0003f05300 */
[----:B------:R-:W-:Y:S05]  /*9920*/  @!P0 BRA `(.L_x_41) ;  /* 0x0000000000348947 */ /* 0x000fea0003800000 */
[----:B------:R-:W-:Y:S02]  /*9930*/  ULDC.64 UR4, c[0x0][0x588] ;  /* 0x0001620000047ab9 */ /* 0x000fe40000000a00 */
[----:B------:R-:W-:-:S04]  /*9940*/  ISETP.NE.U32.AND P1, PT, RZ, UR4, PT ;  /* 0x00000004ff007c0c */ /* 0x000fc8000bf25070 */
[----:B------:R-:W-:-:S13]  /*9950*/  ISETP.NE.AND.EX P1, PT, RZ, UR5, PT, P1 ;  /* 0x00000005ff007c0c */ /* 0x000fda000bf25310 */
[----:B------:R-:W-:Y:S05]  /*9960*/  @!P1 BRA `(.L_x_42) ;  /* 0x0000000000189947 */ /* 0x000fea0003800000 */
[----:B------:R-:W2:Y:S01]  /*9970*/  LDC.64 R4, c[0x0][0x588] ;  /* 0x00016200ff047b82 */ /* 0x000ea20000000a00 */
[----:B------:R-:W-:-:S04]  /*9980*/  IMAD R2, R153, UR43, RZ ;  /* 0x0000002b99027c24 */ /* 0x000fc8000f8e02ff */
[----:B--2---:R-:W-:-:S05]  /*9990*/  IMAD.WIDE R2, R2, 0x4, R4 ;  /* 0x0000000402027825 */ /* 0x004fca00078e0204 */
[----:B------:R2:W5:Y:S01]  /*99a0*/  LDG.E R16, desc[UR54][R2.64] ;  /* 0x0000003602107981 */ /* 0x000562000c1e1900 */
[----:B------:R-:W-:Y:S01]  /*99b0*/  MOV R155, 0x1 ;  /* 0x00000001009b7802 */ /* 0x000fe20000000f00 */
[----:B------:R-:W-:Y:S06]  /*99c0*/  BRA `(.L_x_41) ;  /* 0x00000000000c7947 */ /* 0x000fec0003800000 */
.L_x_42:
[----:B------:R-:W-:Y:S01]  /*99d0*/  ULDC UR4, c[0x0][0x580] ;  /* 0x0001600000047ab9 */ /* 0x000fe20000000800 */
[----:B------:R-:W-:Y:S01]  /*99e0*/  IMAD.MOV.U32 R155, RZ, RZ, 0x1 ;  /* 0x00000001ff9b7424 */ /* 0x000fe200078e00ff */
[----:B------:R-:W-:-:S07]  /*99f0*/  MOV R16, UR4 ;  /* 0x0000000400107c02 */ /* 0x000fce0008000f00 */
.L_x_41:
[----:B--2---:R-:W2:Y:S02]  /*9a00*/  LDC.64 R2, c[0x0][0x5b0] ;  /* 0x00016c00ff027b82 */ /* 0x004ea40000000a00 */
[----:B--2---:R-:W-:-:S04]  /*9a10*/  ISETP.NE.U32.AND P1, PT, R2, RZ, PT ;  /* 0x000000ff0200720c */ /* 0x004fc80003f25070 */
        /* <DEDUP_REMOVED lines=10> */
[----:B------:R-:W-:Y:S05]  /*9ac0*/  BRA `(.L_x_43) ;  /* 0x0000000000087947 */ /* 0x000fea0003800000 */
.L_x_44:
[----:B------:R-:W-:Y:S02]  /*9ad0*/  ULDC UR4, c[0x0][0x5a0] ;  /* 0x0001680000047ab9 */ /* 0x000fe40000000800 */
[----:B------:R-:W-:-:S07]  /*9ae0*/  MOV R17, UR4 ;  /* 0x0000000400117c02 */ /* 0x000fce0008000f00 */
.L_x_43:
[----:B------:R-:W-:Y:S01]  /*9af0*/  ULDC.64 UR4, c[0x0][0x588] ;  /* 0x0001620000047ab9 */ /* 0x000fe20000000a00 */
[----:B------:R-:W-:Y:S01]  /*9b00*/  ISETP.NE.U32.AND P1, PT, R153, RZ, PT ;  /* 0x000000ff9900720c */ /* 0x000fe20003f25070 */
[----:B------:R-:W-:Y:S02]  /*9b10*/  UISETP.NE.U32.AND UP0, UPT, UR4, URZ, UPT ;  /* 0x0000003f0400728c */ /* 0x000fe4000bf05070 */
[----:B------:R-:W-:Y:S01]  /*9b20*/  ISETP.NE.U32.AND P3, PT, RZ, UR4, PT ;  /* 0x00000004ff007c0c */ /* 0x000fe2000bf65070 */
[----:B-1----:R-:W-:Y:S01]  /*9b30*/  IMAD.MOV.U32 R0, RZ, RZ, 0x1 ;  /* 0x00000001ff007424 */ /* 0x002fe200078e00ff */
[----:B------:R-:W-:Y:S01]  /*9b40*/  ISETP.NE.AND.EX P4, PT, R158, RZ, PT, P1 ;  /* 0x000000ff9e00720c */ /* 0x000fe20003f85310 */
[----:B------:R-:W-:Y:S02]  /*9b50*/  UISETP.NE.AND.EX UP0, UPT, UR5, URZ, UPT, UP0 ;  /* 0x0000003f0500728c */ /* 0x000fe4000bf05300 */
[----:B------:R-:W-:-:S04]  /*9b60*/  ISETP.NE.AND.EX P3, PT, RZ, UR5, PT, P3 ;  /* 0x00000005ff007c0c */ /* 0x000fc8000bf65330 */
[----:B------:R-:W-:-:S04]  /*9b70*/  PLOP3.LUT P2, PT, PT, PT, UP0, 0x80, 0x0 ;  /* 0x000000000000781c */ /* 0x000fc80003f4f008 */
[----:B------:R-:W-:-:S05]  /*9b80*/  PLOP3.LUT P2, PT, P2, PT, PT, 0x8, 0x0 ;  /* 0x000000000000781c */ /* 0x000fca000174e170 */
[----:B------:R-:W-:Y:S08]  /*9b90*/  @P3 BRA P4, `(.L_x_45) ;  /* 0x0000000000283947 */ /* 0x000ff00002000000 */
[----:B------:R-:W-:Y:S04]  /*9ba0*/  BSSY B0, `(.L_x_46) ;  /* 0x0000008000007945 */ /* 0x000fe80003800000 */
[----:B------:R-:W-:Y:S05]  /*9bb0*/  @!P0 BRA `(.L_x_47) ;  /* 0x0000000000148947 */ /* 0x000fea0003800000 */
[----:B------:R-:W-:Y:S02]  /*9bc0*/  LOP3.LUT P4, RZ, R155, 0xff, RZ, 0xc0, !PT ;  /* 0x000000ff9bff7812 */ /* 0x000fe4000788c0ff */
[----:B------:R-:W-:-:S11]  /*9bd0*/  PLOP3.LUT P3, PT, P2, PT, PT, 0x80, 0x0 ;  /* 0x000000000000781c */ /* 0x000fd6000176f070 */
[----:B------:R-:W-:Y:S05]  /*9be0*/  @!P4 BRA `(.L_x_48) ;  /* 0x00000000000cc947 */ /* 0x000fea0003800000 */
[----:B-----5:R-:W-:Y:S01]  /*9bf0*/  FSETP.EQ.AND P3, PT, R16, RZ, PT ;  /* 0x000000ff1000720b */ /* 0x020fe20003f62000 */
[----:B------:R-:W-:-:S12]  /*9c00*/  BRA `(.L_x_48) ;  /* 0x0000000000047947 */ /* 0x000fd80003800000 */
.L_x_47:
[----:B-----5:R-:W-:-:S13]  /*9c10*/  FSETP.EQ.AND P3, PT, R16, RZ, PT ;  /* 0x000000ff1000720b */ /* 0x020fda0003f62000 */
.L_x_48:
[----:B------:R-:W-:Y:S05]  /*9c20*/  BSYNC B0 ;  /* 0x0000000000007941 */ /* 0x000fea0003800000 */
.L_x_46:
[----:B------:R-:W-:-:S07]  /*9c30*/  SEL R0, RZ, 0x1, P3 ;  /* 0x00000001ff007807 */ /* 0x000fce0001800000 */
.L_x_45:
[----:B------:R-:W-:Y:S04]  /*9c40*/  BSSY B0, `(.L_x_49) ;  /* 0x0000007000007945 */ /* 0x000fe80003800000 */
[----:B------:R-:W-:Y:S05]  /*9c50*/  @!P0 BRA `(.L_x_50) ;  /* 0x0000000000108947 */ /* 0x000fea0003800000 */
[----:B------:R-:W-:-:S13]  /*9c60*/  LOP3.LUT P0, RZ, R155, 0xff, RZ, 0xc0, !PT ;  /* 0x000000ff9bff7812 */ /* 0x000fda000780c0ff */
[----:B------:R-:W-:Y:S05]  /*9c70*/  @!P0 BRA `(.L_x_51) ;  /* 0x00000000000c8947 */ /* 0x000fea0003800000 */
[----:B-----5:R-:W-:Y:S01]  /*9c80*/  FSETP.EQ.AND P2, PT, R16, RZ, PT ;  /* 0x000000ff1000720b */ /* 0x020fe20003f42000 */
[----:B------:R-:W-:-:S12]  /*9c90*/  BRA `(.L_x_51) ;  /* 0x0000000000047947 */ /* 0x000fd80003800000 */
.L_x_50:
[----:B-----5:R-:W-:-:S13]  /*9ca0*/  FSETP.EQ.AND P2, PT, R16, RZ, PT ;  /* 0x000000ff1000720b */ /* 0x020fda0003f42000 */
.L_x_51:
[----:B------:R-:W-:Y:S05]  /*9cb0*/  BSYNC B0 ;  /* 0x0000000000007941 */ /* 0x000fea0003800000 */
.L_x_49:
[----:B------:R-:W-:Y:S01]  /*9cc0*/  PRMT R0, R0, 0x9910, RZ ;  /* 0x0000991000007816 */ /* 0x000fe200000000ff */
[----:B------:R-:W-:Y:S01]  /*9cd0*/  BSSY B0, `(.L_x_52) ;  /* 0x0000025000007945 */ /* 0x000fe20003800000 */
[----:B------:R-:W-:Y:S02]  /*9ce0*/  CS2R R8, SRZ ;  /* 0x0000000000087805 */ /* 0x000fe4000001ff00 */
[----:B------:R-:W-:Y:S02]  /*9cf0*/  CS2R R10, SRZ ;  /* 0x00000000000a7805 */ /* 0x000fe4000001ff00 */
[----:B------:R-:W-:Y:S02]  /*9d00*/  ISETP.NE.AND P0, PT, R0, RZ, PT ;  /* 0x000000ff0000720c */ /* 0x000fe40003f05270 */
[----:B------:R-:W-:Y:S02]  /*9d10*/  CS2R R4, SRZ ;  /* 0x0000000000047805 */ /* 0x000fe4000001ff00 */
[----:B------:R-:W-:-:S02]  /*9d20*/  MOV R0, RZ ;  /* 0x000000ff00007202 */ /* 0x000fc40000000f00 */
[----:B------:R-:W-:-:S07]  /*9d30*/  CS2R R6, SRZ ;  /* 0x0000000000067805 */ /* 0x000fce000001ff00 */
[----:B------:R-:W-:Y:S05]  /*9d40*/  @!P0 BRA `(.L_x_53) ;  /* 0x0000000000748947 */ /* 0x000fea0003800000 */
[----:B------:R-:W-:-:S13]  /*9d50*/  ISETP.NE.AND P3, PT, R18, 0x3, PT ;  /* 0x000000031200780c */ /* 0x000fda0003f65270 */
[----:B------:R-:W-:Y:S05]  /*9d60*/  @!P3 BRA `(.L_x_54) ;  /* 0x000000000004b947 */ /* 0x000fea0003800000 */
[----:B------:R-:W-:Y:S01]  /*9d70*/  BPT.TRAP 0x1 ;  /* 0x000000040000795c */ /* 0x000fe20000300000 */
.L_x_54:
[----:B------:R-:W-:-:S04]  /*9d80*/  SHF.L.U32 R0, RZ, 0x1f, RZ ;  /* 0x0000001fff007819 */ /* 0x000fc800000006ff */
[----:B------:R-:W1:Y:S02]  /*9d90*/  SYNCS.PHASECHK.TRANS64.TRYWAIT P3, [UR50+0x30], R0 ;  /* 0x00003000ff0075a7 */ /* 0x000e640008060172 */
[----:B-1----:R-:W-:Y:S05]  /*9da0*/  @!P3 BRA `(.L_x_55) ;  /* 0x000000bc00bcb947 */ /* 0x002fea0003800000 */
.L_x_359:
[----:B-1----:R-:W-:Y:S02]  /*9db0*/  MOV R0, 0x1 ;  /* 0x0000000100007802 */ /* 0x002fe40000000f00 */
[----:B------:R-:W-:Y:S02]  /*9dc0*/  CS2R R8, SRZ ;  /* 0x0000000000087805 */ /* 0x000fe4000001ff00 */
[----:B------:R-:W-:Y:S02]  /*9dd0*/  CS2R R10, SRZ ;  /* 0x00000000000a7805 */ /* 0x000fe4000001ff00 */
[----:B------:R-:W-:Y:S02]  /*9de0*/  CS2R R4, SRZ ;  /* 0x0000000000047805 */ /* 0x000fe4000001ff00 */
[----:B------:R-:W-:Y:S01]  /*9df0*/  CS2R R6, SRZ ;  /* 0x0000000000067805 */ /* 0x000fe2000001ff00 */
[----:B------:R-:W-:Y:S06]  /*9e00*/  @P2 BRA `(.L_x_53) ;  /* 0x0000000000442947 */ /* 0x000fec0003800000 */
[----:B------:R-:W2:Y:S01]  /*9e10*/  S2R R12, SR_TID.X ;  /* 0x00000000000c7919 */ /* 0x000ea20000002100 */
[----:B------:R-:W-:Y:S05]  /*9e20*/  WARPSYNC.ALL ;  /* 0x0000000000007948 */ /* 0x000fea0003800000 */
[C---:B--2---:R-:W-:Y:S01]  /*9e30*/  IMAD.SHL.U32 R2, R12.reuse, 0x10, RZ ;  /* 0x000000100c027824 */ /* 0x044fe200078e00ff */
[----:B------:R-:W-:-:S04]  /*9e40*/  SHF.L.U32 R3, R12, 0x5, RZ ;  /* 0x000000050c037819 */ /* 0x000fc800000006ff */
[----:B------:R-:W-:Y:S02]  /*9e50*/  LOP3.LUT R2, R2, 0xe00, RZ, 0xc0, !PT ;  /* 0x00000e0002027812 */ /* 0x000fe400078ec0ff */
[----:B------:R-:W-:Y:S02]  /*9e60*/  LOP3.LUT R8, R3, 0xc0, RZ, 0xc0, !PT ;  /* 0x000000c003087812 */ /* 0x000fe400078ec0ff */
[----:B------:R-:W-:-:S04]  /*9e70*/  LOP3.LUT R2, R2, 0x20, R3, 0xf8, !PT ;  /* 0x0000002002027812 */ /* 0x000fc800078ef803 */
[----:B------:R-:W-:Y:S02]  /*9e80*/  LOP3.LUT R2, R2, 0x100, R3, 0xf8, !PT ;  /* 0x0000010002027812 */ /* 0x000fe400078ef803 */
[----:B------:R-:W-:-:S04]  /*9e90*/  SHF.R.U32.HI R3, RZ, 0x1, R12 ;  /* 0x00000001ff037819 */ /* 0x000fc8000001160c */
[----:B------:R-:W-:Y:S02]  /*9ea0*/  LOP3.LUT R8, R8, 0x8, R3, 0xf8, !PT ;  /* 0x0000000808087812 */ /* 0x000fe400078ef803 */
[----:B------:R-:W-:-:S04]  /*9eb0*/  SHF.L.U32 R3, R12, 0x2, RZ ;  /* 0x000000020c037819 */ /* 0x000fc800000006ff */
[----:B------:R-:W-:-:S04]  /*9ec0*/  LOP3.LUT R8, R8, 0x18, R3, 0x78, !PT ;  /* 0x0000001808087812 */ /* 0x000fc800078e7803 */
[----:B------:R-:W-:-:S04]  /*9ed0*/  LOP3.LUT R8, R2, R8, RZ, 0xfc, !PT ;  /* 0x0000000802087212 */ /* 0x000fc800078efcff */
[----:B------:R-:W-:-:S05]  /*9ee0*/  LEA R8, R8, UR50, 0x1 ;  /* 0x0000003208087c11 */ /* 0x000fca000f8e08ff */
[----:B------:R-:W-:Y:S02]  /*9ef0*/  IMAD R4, R19, 0x2, R8 ;  /* 0x0000000213047824 */ /* 0x000fe400078e0208 */
[----:B------:R-:W1:Y:S04]  /*9f00*/  LDSM.16.M88.4 R8, [R8+0x200] ;  /* 0x000200000808783b */ /* 0x000e680000000200 */
[----:B------:R-:W3:Y:S02]  /*9f10*/  LDSM.16.M88.4 R4, [R4+0x200] ;  /* 0x000200000404783b */ /* 0x000ee40000000200 */
.L_x_53:
[----:B------:R-:W-:Y:S05]  /*9f20*/  BSYNC B0 ;  /* 0x0000000000007941 */ /* 0x000fea0003800000 */
.L_x_52:
[----:B--2---:R-:W2:Y:S04]  /*9f30*/  LDL.LU R2, [R1] ;  /* 0x0000000001027983 */ /* 0x004ea80000300800 */
[----:B------:R-:W4:Y:S04]  /*9f40*/  LDL.LU R12, [R1+0x4] ;  /* 0x00000400010c7983 */ /* 0x000f280000300800 */
[----:B------:R-:W3:Y:S04]  /*9f50*/  LDL.LU R164, [R1+0x8] ;  /* 0x0000080001a47983 */ /* 0x000ee80000300800 */
        /* <DEDUP_REMOVED lines=12> */
[----:B------:R-:W3:Y:S01]  /*a020*/  LDL.LU R160, [R1+0x3c] ;  /* 0x00003c0001a07983 */ /* 0x000ee20000300800 */
[----:B-1----:R-:W-:Y:S01]  /*a030*/  HADD2.F32 R3, -RZ, R8.H0_H0 ;  /* 0x20000008ff037230 */ /* 0x002fe20000004100 */
[----:B------:R-:W-:Y:S05]  /*a040*/  WARPSYNC.ALL ;  /* 0x0000000000007948 */ /* 0x000fea0003800000 */
[----:B------:R-:W-:Y:S01]  /*a050*/  ISETP.GT.U32.AND P3, PT, R159, 0x3e, PT ;  /* 0x0000003e9f00780c */ /* 0x000fe20003f64070 */
[----:B------:R-:W-:Y:S01]  /*a060*/  BSSY B0, `(.L_x_56) ;  /* 0x0000056000007945 */ /* 0x000fe20003800000 */
[----:B--2--5:R-:W-:-:S04]  /*a070*/  FMUL R2, R17, R2 ;  /* 0x0000000211027220 */ /* 0x024fc80000400000 */
[----:B------:R-:W-:Y:S01]  /*a080*/  FFMA R3, R16, R3, R2 ;  /* 0x0000000310037223 */ /* 0x000fe20000000002 */
[----:B------:R-:W-:Y:S02]  /*a090*/  HADD2.F32 R2, -RZ, R8.H1_H1 ;  /* 0x30000008ff027230 */ /* 0x000fe40000004100 */
[----:B----4-:R-:W-:-:S04]  /*a0a0*/  FMUL R12, R17, R12 ;  /* 0x0000000c110c7220 */ /* 0x010fc80000400000 */
[----:B------:R-:W-:Y:S01]  /*a0b0*/  FFMA R12, R16, R2, R12 ;  /* 0x00000002100c7223 */ /* 0x000fe2000000000c */
[C---:B---3--:R-:W-:Y:S01]  /*a0c0*/  FMUL R2, R17.reuse, R164 ;  /* 0x000000a411027220 */ /* 0x048fe20000400000 */
[C---:B------:R-:W-:Y:S01]  /*a0d0*/  FMUL R13, R17.reuse, R13 ;  /* 0x0000000d110d7220 */ /* 0x040fe20000400000 */
[----:B------:R-:W1:Y:S02]  /*a0e0*/  S2R R164, SR_TID.X ;  /* 0x0000000000a47919 */ /* 0x000e640000002100 */
[----:B------:R-:W-:Y:S01]  /*a0f0*/  F2FP.F16.F32.PACK_AB R12, R12, R3 ;  /* 0x000000030c0c723e */ /* 0x000fe200000000ff */
[----:B------:R-:W-:Y:S02]  /*a100*/  HADD2.F32 R3, -RZ, R9.H0_H0 ;  /* 0x20000009ff037230 */ /* 0x000fe40000004100 */
[----:B------:R-:W-:-:S03]  /*a110*/  FMUL R14, R17, R14 ;  /* 0x0000000e110e7220 */ /* 0x000fc60000400000 */
[----:B------:R-:W-:Y:S01]  /*a120*/  FFMA R3, R16, R3, R2 ;  /* 0x0000000310037223 */ /* 0x000fe20000000002 */
[----:B------:R-:W-:-:S05]  /*a130*/  HADD2.F32 R2, -RZ, R9.H1_H1 ;  /* 0x30000009ff027230 */ /* 0x000fca0000004100 */
[----:B------:R-:W-:Y:S01]  /*a140*/  FFMA R13, R16, R2, R13 ;  /* 0x00000002100d7223 */ /* 0x000fe2000000000d */
[----:B------:R-:W-:-:S04]  /*a150*/  FMUL R2, R17, R21 ;  /* 0x0000001511027220 */ /* 0x000fc80000400000 */
[----:B------:R-:W-:Y:S01]  /*a160*/  F2FP.F16.F32.PACK_AB R13, R13, R3 ;  /* 0x000000030d0d723e */ /* 0x000fe200000000ff */
[----:B------:R-:W-:-:S05]  /*a170*/  HADD2.F32 R3, -RZ, R10.H0_H0 ;  /* 0x2000000aff037230 */ /* 0x000fca0000004100 */
[----:B------:R-:W-:Y:S01]  /*a180*/  FFMA R3, R16, R3, R2 ;  /* 0x0000000310037223 */ /* 0x000fe20000000002 */
[----:B------:R-:W-:-:S05]  /*a190*/  HADD2.F32 R2, -RZ, R10.H1_H1 ;  /* 0x3000000aff027230 */ /* 0x000fca0000004100 */
[----:B------:R-:W-:Y:S01]  /*a1a0*/  FFMA R14, R16, R2, R14 ;  /* 0x00000002100e7223 */ /* 0x000fe2000000000e */
[----:B------:R-:W-:Y:S01]  /*a1b0*/  FMUL R2, R17, R20 ;  /* 0x0000001411027220 */ /* 0x000fe20000400000 */
[----:B-1----:R-:W-:-:S03]  /*a1c0*/  SHF.L.U32 R21, R164, 0x5, RZ ;  /* 0x00000005a4157819 */ /* 0x002fc600000006ff */
[----:B------:R-:W-:Y:S01]  /*a1d0*/  F2FP.F16.F32.PACK_AB R14, R14, R3 ;  /* 0x000000030e0e723e */ /* 0x000fe200000000ff */
[----:B------:R-:W-:-:S05]  /*a1e0*/  HADD2.F32 R3, -RZ, R11.H0_H0 ;  /* 0x2000000bff037230 */ /* 0x000fca0000004100 */
[----:B------:R-:W-:Y:S01]  /*a1f0*/  FFMA R20, R16, R3, R2 ;  /* 0x0000000310147223 */ /* 0x000fe20000000002 */
[----:B------:R-:W-:Y:S02]  /*a200*/  HADD2.F32 R3, -RZ, R11.H1_H1 ;  /* 0x3000000bff037230 */ /* 0x000fe40000004100 */
[----:B------:R-:W-:-:S04]  /*a210*/  FMUL R2, R17, R15 ;  /* 0x0000000f11027220 */ /* 0x000fc80000400000 */
[----:B------:R-:W-:Y:S01]  /*a220*/  FFMA R15, R16, R3, R2 ;  /* 0x00000003100f7223 */ /* 0x000fe20000000002 */
[----:B------:R-:W-:-:S04]  /*a230*/  SHF.L.U32 R2, R164, 0x4, RZ ;  /* 0x00000004a4027819 */ /* 0x000fc800000006ff */
[----:B------:R-:W-:Y:S02]  /*a240*/  LOP3.LUT R2, R2, 0xe00, RZ, 0xc0, !PT ;  /* 0x00000e0002027812 */ /* 0x000fe400078ec0ff */
[----:B------:R-:W-:Y:S02]  /*a250*/  F2FP.F16.F32.PACK_AB R15, R15, R20 ;  /* 0x000000140f0f723e */ /* 0x000fe400000000ff */
[----:B------:R-:W-:-:S04]  /*a260*/  LOP3.LUT R2, R2, 0x20, R21, 0xf8, !PT ;  /* 0x0000002002027812 */ /* 0x000fc800078ef815 */
[----:B------:R-:W-:Y:S02]  /*a270*/  LOP3.LUT R3, R2, 0x100, R21, 0xf8, !PT ;  /* 0x0000010002037812 */ /* 0x000fe400078ef815 */
[----:B------:R-:W-:Y:S02]  /*a280*/  LOP3.LUT R2, R21, 0xc0, RZ, 0xc0, !PT ;  /* 0x000000c015027812 */ /* 0x000fe400078ec0ff */
[----:B------:R-:W-:-:S04]  /*a290*/  SHF.R.U32.HI R21, RZ, 0x1, R164 ;  /* 0x00000001ff157819 */ /* 0x000fc800000116a4 */
[----:B------:R-:W-:Y:S01]  /*a2a0*/  LOP3.LUT R2, R2, 0x8, R21, 0xf8, !PT ;  /* 0x0000000802027812 */ /* 0x000fe200078ef815 */
[----:B------:R-:W-:-:S05]  /*a2b0*/  IMAD.SHL.U32 R21, R164, 0x4, RZ ;  /* 0x00000004a4157824 */ /* 0x000fca00078e00ff */
[----:B------:R-:W-:-:S04]  /*a2c0*/  LOP3.LUT R2, R2, 0x18, R21, 0x78, !PT ;  /* 0x0000001802027812 */ /* 0x000fc800078e7815 */
[----:B------:R-:W-:-:S04]  /*a2d0*/  LOP3.LUT R2, R3, R2, RZ, 0xfc, !PT ;  /* 0x0000000203027212 */ /* 0x000fc800078efcff */
[----:B------:R-:W-:Y:S01]  /*a2e0*/  LEA R3, R2, UR50, 0x1 ;  /* 0x0000003202037c11 */ /* 0x000fe2000f8e08ff */
[----:B------:R-:W-:-:S04]  /*a2f0*/  FMUL R2, R17, R156 ;  /* 0x0000009c11027220 */ /* 0x000fc80000400000 */
[----:B------:R1:W-:Y:S02]  /*a300*/  STSM.16.M88.4 [R3+0x200], R12 ;  /* 0x0002000c03007844 */ /* 0x0003e40000000200 */
[--C-:B-1----:R-:W-:Y:S02]  /*a310*/  HADD2.F32 R13, -RZ, R4.reuse.H0_H0 ;  /* 0x20000004ff0d7230 */ /* 0x102fe40000004100 */
[----:B------:R-:W-:Y:S01]  /*a320*/  FMUL R14, R17, R157 ;  /* 0x0000009d110e7220 */ /* 0x000fe20000400000 */
[----:B------:R-:W-:-:S03]  /*a330*/  HADD2.F32 R12, -RZ, R4.H1_H1 ;  /* 0x30000004ff0c7230 */ /* 0x000fc60000004100 */
[C---:B------:R-:W-:Y:S01]  /*a340*/  FFMA R157, R16.reuse, R13, R14 ;  /* 0x0000000d109d7223 */ /* 0x040fe2000000000e */
[--C-:B------:R-:W-:Y:S02]  /*a350*/  HADD2.F32 R13, -RZ, R5.reuse.H0_H0 ;  /* 0x20000005ff0d7230 */ /* 0x100fe40000004100 */
[----:B------:R-:W-:Y:S01]  /*a360*/  FFMA R156, R16, R12, R2 ;  /* 0x0000000c109c7223 */ /* 0x000fe20000000002 */
[----:B------:R-:W-:Y:S02]  /*a370*/  HADD2.F32 R12, -RZ, R5.H1_H1 ;  /* 0x30000005ff0c7230 */ /* 0x000fe40000004100 */
[C---:B------:R-:W-:Y:S01]  /*a380*/  FMUL R14, R17.reuse, R154 ;  /* 0x0000009a110e7220 */ /* 0x040fe20000400000 */
[----:B------:R-:W-:-:S03]  /*a390*/  FMUL R2, R17, R152 ;  /* 0x0000009811027220 */ /* 0x000fc60000400000 */
[C---:B------:R-:W-:Y:S01]  /*a3a0*/  FFMA R154, R16.reuse, R13, R14 ;  /* 0x0000000d109a7223 */ /* 0x040fe2000000000e */
[C---:B------:R-:W-:Y:S01]  /*a3b0*/  FFMA R152, R16.reuse, R12, R2 ;  /* 0x0000000c10987223 */ /* 0x040fe20000000002 */
[--C-:B------:R-:W-:Y:S02]  /*a3c0*/  HADD2.F32 R13, -RZ, R6.reuse.H0_H0 ;  /* 0x20000006ff0d7230 */ /* 0x100fe40000004100 */
[C---:B------:R-:W-:Y:S01]  /*a3d0*/  FMUL R14, R17.reuse, R163 ;  /* 0x000000a3110e7220 */ /* 0x040fe20000400000 */
[----:B------:R-:W-:Y:S02]  /*a3e0*/  HADD2.F32 R12, -RZ, R6.H1_H1 ;  /* 0x30000006ff0c7230 */ /* 0x000fe40000004100 */
[----:B------:R-:W-:Y:S01]  /*a3f0*/  FMUL R2, R17, R162 ;  /* 0x000000a211027220 */ /* 0x000fe20000400000 */
[C---:B------:R-:W-:Y:S01]  /*a400*/  FFMA R21, R16.reuse, R13, R14 ;  /* 0x0000000d10157223 */ /* 0x040fe2000000000e */
[--C-:B------:R-:W-:Y:S02]  /*a410*/  HADD2.F32 R13, -RZ, R7.reuse.H0_H0 ;  /* 0x20000007ff0d7230 */ /* 0x100fe40000004100 */
[----:B------:R-:W-:Y:S01]  /*a420*/  FFMA R20, R16, R12, R2 ;  /* 0x0000000c10147223 */ /* 0x000fe20000000002 */
[----:B------:R-:W-:-:S02]  /*a430*/  HADD2.F32 R12, -RZ, R7.H1_H1 ;  /* 0x30000007ff0c7230 */ /* 0x000fc40000004100 */
[C---:B------:R-:W-:Y:S01]  /*a440*/  FMUL R14, R17.reuse, R161 ;  /* 0x000000a1110e7220 */ /* 0x040fe20000400000 */
[----:B------:R-:W-:-:S03]  /*a450*/  FMUL R2, R17, R160 ;  /* 0x000000a011027220 */ /* 0x000fc60000400000 */
[C---:B------:R-:W-:Y:S01]  /*a460*/  FFMA R15, R16.reuse, R13, R14 ;  /* 0x0000000d100f7223 */ /* 0x040fe2000000000e */
[----:B------:R-:W-:Y:S01]  /*a470*/  FFMA R2, R16, R12, R2 ;  /* 0x0000000c10027223 */ /* 0x000fe20000000002 */
[----:B------:R-:W-:Y:S02]  /*a480*/  F2FP.F16.F32.PACK_AB R14, R20, R21 ;  /* 0x00000015140e723e */ /* 0x000fe400000000ff */
[----:B------:R-:W-:Y:S02]  /*a490*/  F2FP.F16.F32.PACK_AB R12, R156, R157 ;  /* 0x0000009d9c0c723e */ /* 0x000fe400000000ff */
[----:B------:R-:W-:Y:S02]  /*a4a0*/  F2FP.F16.F32.PACK_AB R13, R152, R154 ;  /* 0x0000009a980d723e */ /* 0x000fe400000000ff */
[----:B------:R-:W-:Y:S02]  /*a4b0*/  F2FP.F16.F32.PACK_AB R15, R2, R15 ;  /* 0x0000000f020f723e */ /* 0x000fe400000000ff */
[----:B------:R-:W-:-:S05]  /*a4c0*/  LEA R21, R19, R3, 0x1 ;  /* 0x0000000313157211 */ /* 0x000fca00078e08ff */
[----:B------:R1:W-:Y:S01]  /*a4d0*/  STSM.16.M88.4 [R21+0x200], R12 ;  /* 0x0002000c15007844 */ /* 0x0003e20000000200 */
[----:B------:R-:W-:Y:S01]  /*a4e0*/  @!PT LDS RZ, [RZ] ;  /* 0x00000000fffff984 */ /* 0x000fe20000000800 */
[----:B------:R-:W-:Y:S01]  /*a4f0*/  @!PT LDS RZ, [RZ] ;  /* 0x00000000fffff984 */ /* 0x000fe20000000800 */
[----:B------:R-:W-:Y:S01]  /*a500*/  @!PT LDS RZ, [RZ] ;  /* 0x00000000fffff984 */ /* 0x000fe20000000800 */
[----:B------:R-:W-:Y:S01]  /*a510*/  @!PT LDS RZ, [RZ] ;  /* 0x00000000fffff984 */ /* 0x000fe20000000800 */
[----:B------:R2:W-:Y:S06]  /*a520*/  MEMBAR.ALL.CTA ;  /* 0x0000000000007992 */ /* 0x0005ec0000008000 */
[----:B--2---:R-:W2:Y:S02]  /*a530*/  FENCE.VIEW.ASYNC.S ;  /* 0x00000000000073c6 */ /* 0x004ea40000000000 */
[----:B--2---:R-:W-:Y:S06]  /*a540*/  BAR.SYNC.DEFER_BLOCKING 0x1, 0x100 ;  /* 0x0044000000007b1d */ /* 0x004fec0000010000 */
[----:B------:R-:W-:Y:S05]  /*a550*/  @P3 BRA `(.L_x_57) ;  /* 0x0000000000183947 */ /* 0x000fea0003800000 */
[----:B------:R-:W-:Y:S02]  /*a560*/  UIADD3 UR4, UP0, UR52, 0x4f0, URZ ;  /* 0x000004f034047890 */ /* 0x000fe4000ff1e03f */
[----:B------:R-:W-:Y:S02]  /*a570*/  UIADD3 UR40, UR50, 0x200, URZ ;  /* 0x0000020032287890 */ /* 0x000fe4000fffe03f */
[----:B------:R-:W-:-:S09]  /*a580*/  UIADD3.X UR5, URZ, UR53, URZ, UP0, !UPT ;  /* 0x000000353f057290 */ /* 0x000fd200087fe43f */
[----:B------:R2:W-:Y:S01]  /*a590*/  UTMASTG.3D [UR40], [UR4] ;  /* 0x00000028040073b5 */ /* 0x0005e20008010000 */
[----:B------:R0:W-:Y:S01]  /*a5a0*/  UTMACMDFLUSH ;  /* 0x00000000000079b7 */ /* 0x0001e20000000000 */
[----:B--2---:R-:W-:-:S04]  /*a5b0*/  DEPBAR.LE SB0, 0x1 ;  /* 0x000080400000791a */ /* 0x004fc80000000000 */
.L_x_57:
[----:B------:R-:W-:Y:S05]  /*a5c0*/  BSYNC B0 ;  /* 0x0000000000007941 */ /* 0x000fea0003800000 */
.L_x_56:
[----:B------:R-:W-:Y:S01]  /*a5d0*/  BAR.SYNC.DEFER_BLOCKING 0x1, 0x100 ;  /* 0x0044000000007b1d */ /* 0x000fe20000010000 */
[----:B------:R-:W-:Y:S02]  /*a5e0*/  ISETP.NE.AND P4, PT, RZ, UR44, PT ;  /* 0x0000002cff007c0c */ /* 0x000fe4000bf85270 */
[----:B------:R-:W-:-:S05]  /*a5f0*/  IADD3 R20, R3, 0x200, RZ ;  /* 0x0000020003147810 */ /* 0x000fca0007ffe0ff */
[----:B------:R-:W-:-:S06]  /*a600*/  IMAD R152, R19, 0x2, R20 ;  /* 0x0000000213987824 */ /* 0x000fcc00078e0214 */
[----:B------:R-:W-:Y:S05]  /*a610*/  @!P4 BRA `(.L_x_58) ;  /* 0x000000000034c947 */ /* 0x000fea0003800000 */
[----:B------:R-:W-:Y:S04]  /*a620*/  BSSY B0, `(.L_x_59) ;  /* 0x0000009000007945 */ /* 0x000fe80003800000 */
[----:B------:R-:W-:Y:S05]  /*a630*/  @!P0 BRA `(.L_x_60) ;  /* 0x00000000001c8947 */ /* 0x000fea0003800000 */
[----:B------:R-:W-:-:S13]  /*a640*/  ISETP.NE.AND P4, PT, R18, 0x3, PT ;  /* 0x000000031200780c */ /* 0x000fda0003f85270 */
[----:B------:R-:W-:Y:S05]  /*a650*/  @!P4 BRA `(.L_x_61) ;  /* 0x000000000004c947 */ /* 0x000fea0003800000 */
[----:B------:R-:W-:Y:S01]  /*a660*/  BPT.TRAP 0x1 ;  /* 0x000000040000795c */ /* 0x000fe20000300000 */
.L_x_61:
[----:B------:R-:W-:-:S04]  /*a670*/  ULEA UR4, UR36, UR50, 0x3 ;  /* 0x0000003224047291 */ /* 0x000fc8000f8e183f */
[----:B------:R-:W-:-:S04]  /*a680*/  UIADD3 UR4, UR4, 0x50, URZ ;  /* 0x0000005004047890 */ /* 0x000fc8000fffe03f */
[----:B------:R-:W-:-:S09]  /*a690*/  UPRMT UR4, UR49, 0x654, UR4 ;  /* 0x0000065431047896 */ /* 0x000fd20008000004 */
[----:B------:R-:W-:Y:S03]  /*a6a0*/  SYNCS.ARRIVE.TRANS64.RED.A1T0 RZ, [UR4], RZ ;  /* 0x000000ffffff79a7 */ /* 0x000fe60008100404 */
.L_x_60:
[----:B------:R-:W-:Y:S05]  /*a6b0*/  BSYNC B0 ;  /* 0x0000000000007941 */ /* 0x000fea0003800000 */
.L_x_59:
[----:B------:R-:W-:-:S04]  /*a6c0*/  UIADD3 UR36, UR36, 0x1, URZ ;  /* 0x0000000124247890 */ /* 0x000fc8000fffe03f */
[----:B------:R-:W-:-:S04]  /*a6d0*/  UISETP.NE.AND UP0, UPT, UR36, 0x4, UPT ;  /* 0x000000042400788c */ /* 0x000fc8000bf05270 */
[----:B------:R-:W-:-:S12]  /*a6e0*/  USEL UR36, UR36, URZ, UP0 ;  /* 0x0000003f24247287 */ /* 0x000fd80008000000 */
.L_x_58:
[----:B------:R-:W-:Y:S04]  /*a6f0*/  BSSY B0, `(.L_x_62) ;  /* 0x0000011000007945 */ /* 0x000fe80003800000 */
[----:B------:R-:W-:Y:S05]  /*a700*/  @!P0 BRA `(.L_x_63) ;  /* 0x00000000003c8947 */ /* 0x000fea0003800000 */
[----:B------:R-:W-:-:S13]  /*a710*/  ISETP.NE.AND P4, PT, R18, 0x3, PT ;  /* 0x000000031200780c */ /* 0x000fda0003f85270 */
[----:B------:R-:W-:Y:S05]  /*a720*/  @!P4 BRA `(.L_x_64) ;  /* 0x000000000004c947 */ /* 0x000fea0003800000 */
[----:B------:R-:W-:Y:S01]  /*a730*/  BPT.TRAP 0x1 ;  /* 0x000000040000795c */ /* 0x000fe20000300000 */
.L_x_64:
[----:B------:R-:W-:Y:S01]  /*a740*/  LEA R2, R0, UR50, 0x3 ;  /* 0x0000003200027c11 */ /* 0x000fe2000f8e18ff */
[----:B------:R-:W-:Y:S01]  /*a750*/  BSSY B1, `(.L_x_65) ;  /* 0x0000004000017945 */ /* 0x000fe20003800000 */
[----:B-1----:R-:W-:-:S04]  /*a760*/  SHF.L.U32 R12, RZ, 0x1f, RZ ;  /* 0x0000001fff0c7819 */ /* 0x002fc800000006ff */
[----:B------:R-:W1:Y:S02]  /*a770*/  SYNCS.PHASECHK.TRANS64.TRYWAIT P4, [R2+URZ+0x30], R12 ;  /* 0x0000300c020075a7 */ /* 0x000e64000808017f */
[----:B-1----:R-:W-:Y:S05]  /*a780*/  @!P4 BRA `(.L_x_66) ;  /* 0x000000b4005cc947 */ /* 0x002fea0003800000 */
.L_x_360:
[----:B------:R-:W-:Y:S05]  /*a790*/  BSYNC B1 ;  /* 0x0000000000017941 */ /* 0x000fea0003800000 */
.L_x_65:
[C---:B-1----:R-:W-:Y:S01]  /*a7a0*/  @!P2 LEA R2, R0.reuse, R20, 0xd ;  /* 0x000000140002a211 */ /* 0x042fe200078e68ff */
[----:B------:R-:W-:Y:S05]  /*a7b0*/  @!P2 WARPSYNC.ALL ;  /* 0x000000000000a948 */ /* 0x000fea0003800000 */
[----:B------:R1:W2:Y:S01]  /*a7c0*/  @!P2 LDSM.16.M88.4 R8, [R2] ;  /* 0x000000000208a83b */ /* 0x0002a20000000200 */
[----:B------:R-:W-:Y:S01]  /*a7d0*/  VIADD R0, R0, 0x1 ;  /* 0x0000000100007836 */ /* 0x000fe20000000000 */
[----:B-1----:R-:W-:-:S05]  /*a7e0*/  @!P2 LEA R2, R19, R2, 0x1 ;  /* 0x000000021302a211 */ /* 0x002fca00078e08ff */
[----:B------:R3:W4:Y:S02]  /*a7f0*/  @!P2 LDSM.16.M88.4 R4, [R2] ;  /* 0x000000000204a83b */ /* 0x0007240000000200 */
.L_x_63:
[----:B------:R-:W-:Y:S05]  /*a800*/  BSYNC B0 ;  /* 0x0000000000007941 */ /* 0x000fea0003800000 */
.L_x_62:
[--C-:B--23--:R-:W-:Y:S02]  /*a810*/  HADD2.F32 R2, -RZ, R8.reuse.H0_H0 ;  /* 0x20000008ff027230 */ /* 0x10cfe40000004100 */
[C---:B------:R-:W-:Y:S01]  /*a820*/  FMUL R24, R17.reuse, R24 ;  /* 0x0000001811187220 */ /* 0x040fe20000400000 */
[C---:B------:R-:W-:Y:S01]  /*a830*/  FMUL R25, R17.reuse, R25 ;  /* 0x0000001911197220 */ /* 0x040fe20000400000 */
[C---:B------:R-:W-:Y:S01]  /*a840*/  FMUL R26, R17.reuse, R26 ;  /* 0x0000001a111a7220 */ /* 0x040fe20000400000 */
[C---:B------:R-:W-:Y:S01]  /*a850*/  FMUL R27, R17.reuse, R27 ;  /* 0x0000001b111b7220 */ /* 0x040fe20000400000 */
[C---:B-1----:R-:W-:Y:S01]  /*a860*/  FFMA R12, R16.reuse, R2, R24 ;  /* 0x00000002100c7223 */ /* 0x042fe20000000018 */
[----:B------:R-:W-:Y:S02]  /*a870*/  HADD2.F32 R2, -RZ, R8.H1_H1 ;  /* 0x30000008ff027230 */ /* 0x000fe40000004100 */
[C---:B------:R-:W-:Y:S01]  /*a880*/  FMUL R28, R17.reuse, R28 ;  /* 0x0000001c111c7220 */ /* 0x040fe20000400000 */
[C---:B------:R-:W-:Y:S01]  /*a890*/  FMUL R29, R17.reuse, R29 ;  /* 0x0000001d111d7220 */ /* 0x040fe20000400000 */
[C---:B------:R-:W-:Y:S01]  /*a8a0*/  FMUL R30, R17.reuse, R30 ;  /* 0x0000001e111e7220 */ /* 0x040fe20000400000 */
[----:B------:R-:W-:Y:S01]  /*a8b0*/  FMUL R31, R17, R31 ;  /* 0x0000001f111f7220 */ /* 0x000fe20000400000 */
[----:B------:R-:W-:Y:S01]  /*a8c0*/  FFMA R2, R16, R2, R25 ;  /* 0x0000000210027223 */ /* 0x000fe20000000019 */
[----:B------:R-:W-:Y:S05]  /*a8d0*/  WARPSYNC.ALL ;  /* 0x0000000000007948 */ /* 0x000fea0003800000 */
[----:B------:R-:W-:Y:S01]  /*a8e0*/  F2FP.F16.F32.PACK_AB R12, R2, R12 ;  /* 0x0000000c020c723e */ /* 0x000fe200000000ff */
[----:B------:R-:W-:-:S02]  /*a8f0*/  HADD2.F32 R2, -RZ, R9.H0_H0 ;  /* 0x20000009ff027230 */ /* 0x000fc40000004100 */
[C---:B------:R-:W-:Y:S01]  /*a900*/  FMUL R32, R17.reuse, R32 ;  /* 0x0000002011207220 */ /* 0x040fe20000400000 */
[C---:B------:R-:W-:Y:S01]  /*a910*/  FMUL R33, R17.reuse, R33 ;  /* 0x0000002111217220 */ /* 0x040fe20000400000 */
[C---:B------:R-:W-:Y:S01]  /*a920*/  FMUL R34, R17.reuse, R34 ;  /* 0x0000002211227220 */ /* 0x040fe20000400000 */
[C---:B------:R-:W-:Y:S01]  /*a930*/  FMUL R35, R17.reuse, R35 ;  /* 0x0000002311237220 */ /* 0x040fe20000400000 */
[C---:B------:R-:W-:Y:S01]  /*a940*/  FFMA R13, R16.reuse, R2, R26 ;  /* 0x00000002100d7223 */ /* 0x040fe2000000001a */
[----:B------:R-:W-:Y:S02]  /*a950*/  HADD2.F32 R2, -RZ, R9.H1_H1 ;  /* 0x30000009ff027230 */ /* 0x000fe40000004100 */
[C---:B------:R-:W-:Y:S01]  /*a960*/  FMUL R36, R17.reuse, R36 ;  /* 0x0000002411247220 */ /* 0x040fe20000400000 */
[C---:B------:R-:W-:Y:S01]  /*a970*/  FMUL R37, R17.reuse, R37 ;  /* 0x0000002511257220 */ /* 0x040fe20000400000 */
[C---:B------:R-:W-:Y:S01]  /*a980*/  FMUL R38, R17.reuse, R38 ;  /* 0x0000002611267220 */ /* 0x040fe20000400000 */
[----:B------:R-:W-:Y:S01]  /*a990*/  FMUL R39, R17, R39 ;  /* 0x0000002711277220 */ /* 0x000fe20000400000 */
[----:B------:R-:W-:Y:S01]  /*a9a0*/  FFMA R2, R16, R2, R27 ;  /* 0x0000000210027223 */ /* 0x000fe2000000001b */
[----:B------:R-:W-:Y:S04]  /*a9b0*/  BSSY B0, `(.L_x_67) ;  /* 0x0000033000007945 */ /* 0x000fe80003800000 */
[----:B------:R-:W-:Y:S01]  /*a9c0*/  F2FP.F16.F32.PACK_AB R13, R2, R13 ;  /* 0x0000000d020d723e */ /* 0x000fe200000000ff */
[----:B------:R-:W-:-:S05]  /*a9d0*/  HADD2.F32 R2, -RZ, R10.H0_H0 ;  /* 0x2000000aff027230 */ /* 0x000fca0000004100 */
[----:B------:R-:W-:Y:S01]  /*a9e0*/  FFMA R28, R16, R2, R28 ;  /* 0x00000002101c7223 */ /* 0x000fe2000000001c */
[----:B------:R-:W-:-:S05]  /*a9f0*/  HADD2.F32 R2, -RZ, R10.H1_H1 ;  /* 0x3000000aff027230 */ /* 0x000fca0000004100 */
[----:B------:R-:W-:Y:S01]  /*aa00*/  FFMA R14, R16, R2, R29 ;  /* 0x00000002100e7223 */ /* 0x000fe2000000001d */
[----:B------:R-:W-:-:S04]  /*aa10*/  HADD2.F32 R2, -RZ, R11.H0_H0 ;  /* 0x2000000bff027230 */ /* 0x000fc80000004100 */
[----:B------:R-:W-:Y:S01]  /*aa20*/  F2FP.F16.F32.PACK_AB R14, R14, R28 ;  /* 0x0000001c0e0e723e */ /* 0x000fe200000000ff */
[----:B------:R-:W-:Y:S01]  /*aa30*/  FFMA R15, R16, R2, R30 ;  /* 0x00000002100f7223 */ /* 0x000fe2000000001e */
[----:B------:R-:W-:-:S05]  /*aa40*/  HADD2.F32 R2, -RZ, R11.H1_H1 ;  /* 0x3000000bff027230 */ /* 0x000fca0000004100 */
[----:B------:R-:W-:-:S05]  /*aa50*/  FFMA R2, R16, R2, R31 ;  /* 0x0000000210027223 */ /* 0x000fca000000001f */
[----:B------:R-:W-:Y:S01]  /*aa60*/  F2FP.F16.F32.PACK_AB R15, R2, R15 ;  /* 0x0000000f020f723e */ /* 0x000fe200000000ff */
[----:B----4-:R-:W-:-:S04]  /*aa70*/  HADD2.F32 R2, -RZ, R4.H1_H1 ;  /* 0x30000004ff027230 */ /* 0x010fc80000004100 */
[----:B------:R1:W-:Y:S01]  /*aa80*/  STSM.16.M88.4 [R3+0x2200], R12 ;  /* 0x0022000c03007844 */ /* 0x0003e20000000200 */
[----:B------:R-:W-:Y:S01]  /*aa90*/  FFMA R33, R16, R2, R33 ;  /* 0x0000000210217223 */ /* 0x000fe20000000021 */
[----:B------:R-:W-:Y:S02]  /*aaa0*/  HADD2.F32 R2, -RZ, R5.H1_H1 ;  /* 0x30000005ff027230 */ /* 0x000fe40000004100 */
[----:B-1----:R-:W-:-:S03]  /*aab0*/  HADD2.F32 R12, -RZ, R4.H0_H0 ;  /* 0x20000004ff0c7230 */ /* 0x002fc60000004100 */
[C---:B------:R-:W-:Y:S01]  /*aac0*/  FFMA R13, R16.reuse, R2, R35 ;  /* 0x00000002100d7223 */ /* 0x040fe20000000023 */
[--C-:B------:R-:W-:Y:S02]  /*aad0*/  HADD2.F32 R2, -RZ, R6.reuse.H1_H1 ;  /* 0x30000006ff027230 */ /* 0x100fe40000004100 */
[C---:B------:R-:W-:Y:S01]  /*aae0*/  FFMA R32, R16.reuse, R12, R32 ;  /* 0x0000000c10207223 */ /* 0x040fe20000000020 */
[----:B------:R-:W-:Y:S02]  /*aaf0*/  HADD2.F32 R12, -RZ, R5.H0_H0 ;  /* 0x20000005ff0c7230 */ /* 0x000fe40000004100 */
[C---:B------:R-:W-:Y:S01]  /*ab00*/  FFMA R14, R16.reuse, R2, R37 ;  /* 0x00000002100e7223 */ /* 0x040fe20000000025 */
[----:B------:R-:W-:Y:S02]  /*ab10*/  HADD2.F32 R2, -RZ, R7.H1_H1 ;  /* 0x30000007ff027230 */ /* 0x000fe40000004100 */
[----:B------:R-:W-:Y:S01]  /*ab20*/  FFMA R34, R16, R12, R34 ;  /* 0x0000000c10227223 */ /* 0x000fe20000000022 */
[----:B------:R-:W-:-:S02]  /*ab30*/  HADD2.F32 R12, -RZ, R6.H0_H0 ;  /* 0x20000006ff0c7230 */ /* 0x000fc40000004100 */
[C---:B------:R-:W-:Y:S02]  /*ab40*/  FFMA R2, R16.reuse, R2, R39 ;  /* 0x0000000210027223 */ /* 0x040fe40000000027 */
[----:B------:R-:W-:Y:S01]  /*ab50*/  F2FP.F16.F32.PACK_AB R13, R13, R34 ;  /* 0x000000220d0d723e */ /* 0x000fe200000000ff */
[----:B------:R-:W-:Y:S01]  /*ab60*/  FFMA R36, R16, R12, R36 ;  /* 0x0000000c10247223 */ /* 0x000fe20000000024 */
[----:B------:R-:W-:-:S04]  /*ab70*/  HADD2.F32 R12, -RZ, R7.H0_H0 ;  /* 0x20000007ff0c7230 */ /* 0x000fc80000004100 */
[----:B------:R-:W-:Y:S01]  /*ab80*/  F2FP.F16.F32.PACK_AB R14, R14, R36 ;  /* 0x000000240e0e723e */ /* 0x000fe200000000ff */
[----:B------:R-:W-:Y:S01]  /*ab90*/  FFMA R15, R16, R12, R38 ;  /* 0x0000000c100f7223 */ /* 0x000fe20000000026 */
[----:B------:R-:W-:-:S04]  /*aba0*/  F2FP.F16.F32.PACK_AB R12, R33, R32 ;  /* 0x00000020210c723e */ /* 0x000fc800000000ff */
[----:B------:R-:W-:-:S05]  /*abb0*/  F2FP.F16.F32.PACK_AB R15, R2, R15 ;  /* 0x0000000f020f723e */ /* 0x000fca00000000ff */
        /* <DEDUP_REMOVED lines=11> */
[----:B------:R-:W-:Y:S02]  /*ac70*/  UIADD3 UR4, UR50, 0x2200, URZ ;  /* 0x0000220032047890 */ /* 0x000fe4000fffe03f */
[----:B------:R-:W-:Y:S01]  /*ac80*/  UIADD3.X UR9, URZ, UR53, URZ, UP0, !UPT ;  /* 0x000000353f097290 */ /* 0x000fe200087fe43f */
[----:B------:R-:W-:Y:S01]  /*ac90*/  UMOV UR5, UR41 ;  /* 0x0000002900057c82 */ /* 0x000fe20008000000 */
[----:B------:R-:W-:-:S07]  /*aca0*/  UMOV UR7, UR43 ;  /* 0x0000002b00077c82 */ /* 0x000fce0008000000 */
[----:B------:R2:W-:Y:S01]  /*acb0*/  UTMASTG.3D [UR4], [UR8] ;  /* 0x00000004080073b5 */ /* 0x0005e20008010000 */
[----:B------:R0:W-:Y:S01]  /*acc0*/  UTMACMDFLUSH ;  /* 0x00000000000079b7 */ /* 0x0001e20000000000 */
[----:B--2---:R-:W-:-:S04]  /*acd0*/  DEPBAR.LE SB0, 0x1 ;  /* 0x000080400000791a */ /* 0x004fc80000000000 */
.L_x_68:
[----:B------:R-:W-:Y:S05]  /*ace0*/  BSYNC B0 ;  /* 0x0000000000007941 */ /* 0x000fea0003800000 */
.L_x_67:
[----:B------:R-:W-:Y:S01]  /*acf0*/  IADD3 R29, R3, 0x2200, RZ ;  /* 0x00002200031d7810 */ /* 0x000fe20007ffe0ff */
[----:B------:R-:W-:Y:S03]  /*ad00*/  BAR.SYNC.DEFER_BLOCKING 0x1, 0x100 ;  /* 0x0044000000007b1d */ /* 0x000fe60000010000 */
[----:B------:R-:W-:-:S03]  /*ad10*/  LEA R29, R19, R29, 0x1 ;  /* 0x0000001d131d7211 */ /* 0x000fc600078e08ff */
[----:B------:R-:W-:Y:S04]  /*ad20*/  BSSY B0, `(.L_x_69) ;  /* 0x0000009000007945 */ /* 0x000fe80003800000 */
[----:B------:R-:W-:Y:S05]  /*ad30*/  @!P0 BRA `(.L_x_70) ;  /* 0x00000000001c8947 */ /* 0x000fea0003800000 */
[----:B------:R-:W-:-:S13]  /*ad40*/  ISETP.NE.AND P4, PT, R18, 0x3, PT ;  /* 0x000000031200780c */ /* 0x000fda0003f85270 */
[----:B------:R-:W-:Y:S05]  /*ad50*/  @!P4 BRA `(.L_x_71) ;  /* 0x000000000004c947 */ /* 0x000fea0003800000 */
[----:B------:R-:W-:Y:S01]  /*ad60*/  BPT.TRAP 0x1 ;  /* 0x000000040000795c */ /* 0x000fe20000300000 */
.L_x_71:
[----:B------:R-:W-:-:S04]  /*ad70*/  ULEA UR4, UR36, UR50, 0x3 ;  /* 0x0000003224047291 */ /* 0x000fc8000f8e183f */
[----:B------:R-:W-:-:S04]  /*ad80*/  UIADD3 UR4, UR4, 0x50, URZ ;  /* 0x0000005004047890 */ /* 0x000fc8000fffe03f */
[----:B------:R-:W-:-:S09]  /*ad90*/  UPRMT UR4, UR49, 0x654, UR4 ;  /* 0x0000065431047896 */ /* 0x000fd20008000004 */
[----:B------:R-:W-:Y:S03]  /*ada0*/  SYNCS.ARRIVE.TRANS64.RED.A1T0 RZ, [UR4], RZ ;  /* 0x000000ffffff79a7 */ /* 0x000fe60008100404 */
.L_x_70:
[----:B------:R-:W-:Y:S05]  /*adb0*/  BSYNC B0 ;  /* 0x0000000000007941 */ /* 0x000fea0003800000 */
.L_x_69:
[----:B------:R-:W-:Y:S01]  /*adc0*/  UIADD3 UR36, UR36, 0x1, URZ ;  /* 0x0000000124247890 */ /* 0x000fe2000fffe03f */
[----:B------:R-:W-:Y:S01]  /*add0*/  BSSY B0, `(.L_x_72) ;  /* 0x0000017000007945 */ /* 0x000fe20003800000 */
[----:B------:R-:W-:Y:S02]  /*ade0*/  IMAD.MOV.U32 R2, RZ, RZ, RZ ;  /* 0x000000ffff027224 */ /* 0x000fe400078e00ff */
[----:B------:R-:W-:-:S04]  /*adf0*/  UISETP.NE.AND UP0, UPT, UR36, 0x4, UPT ;  /* 0x000000042400788c */ /* 0x000fc8000bf05270 */
[----:B------:R-:W-:Y:S01]  /*ae00*/  USEL UR36, UR36, URZ, UP0 ;  /* 0x0000003f24247287 */ /* 0x000fe20008000000 */
[----:B------:R-:W-:Y:S11]  /*ae10*/  @!P0 BRA `(.L_x_73) ;  /* 0x0000000000488947 */ /* 0x000ff60003800000 */
[----:B------:R-:W-:-:S13]  /*ae20*/  ISETP.NE.AND P4, PT, R18, 0x3, PT ;  /* 0x000000031200780c */ /* 0x000fda0003f85270 */
[----:B------:R-:W-:Y:S05]  /*ae30*/  @!P4 BRA `(.L_x_74) ;  /* 0x000000000004c947 */ /* 0x000fea0003800000 */
[----:B------:R-:W-:Y:S01]  /*ae40*/  BPT.TRAP 0x1 ;  /* 0x000000040000795c */ /* 0x000fe20000300000 */
.L_x_74:
[----:B------:R-:W-:Y:S01]  /*ae50*/  LEA R2, R0, UR50, 0x3 ;  /* 0x0000003200027c11 */ /* 0x000fe2000f8e18ff */
[----:B------:R-:W-:Y:S01]  /*ae60*/  BSSY B1, `(.L_x_75) ;  /* 0x0000004000017945 */ /* 0x000fe20003800000 */
[----:B-1----:R-:W-:-:S04]  /*ae70*/  SHF.L.U32 R12, RZ, 0x1f, RZ ;  /* 0x0000001fff0c7819 */ /* 0x002fc800000006ff */
[----:B------:R-:W1:Y:S02]  /*ae80*/  SYNCS.PHASECHK.TRANS64.TRYWAIT P4, [R2+URZ+0x30], R12 ;  /* 0x0000300c020075a7 */ /* 0x000e64000808017f */
[----:B-1----:R-:W-:Y:S05]  /*ae90*/  @!P4 BRA `(.L_x_76) ;  /* 0x000000ac00acc947 */ /* 0x002fea0003800000 */
.L_x_361:
[----:B------:R-:W-:Y:S05]  /*aea0*/  BSYNC B1 ;  /* 0x0000000000017941 */ /* 0x000fea0003800000 */
.L_x_75:
[C---:B-1----:R-:W-:Y:S01]  /*aeb0*/  @!P2 LEA R2, R0.reuse, R20, 0xd ;  /* 0x000000140002a211 */ /* 0x042fe200078e68ff */
[----:B------:R-:W-:Y:S01]  /*aec0*/  VIADD R0, R0, 0x1 ;  /* 0x0000000100007836 */ /* 0x000fe20000000000 */
[----:B------:R-:W-:Y:S05]  /*aed0*/  @!P2 WARPSYNC.ALL ;  /* 0x000000000000a948 */ /* 0x000fea0003800000 */
[----:B------:R1:W2:Y:S01]  /*aee0*/  @!P2 LDSM.16.M88.4 R8, [R2] ;  /* 0x000000000208a83b */ /* 0x0002a20000000200 */
[----:B------:R-:W-:-:S04]  /*aef0*/  ISETP.NE.AND P4, PT, R0, 0x4, PT ;  /* 0x000000040000780c */ /* 0x000fc80003f85270 */
[----:B------:R-:W-:Y:S02]  /*af00*/  SEL R0, R0, RZ, P4 ;  /* 0x000000ff00007207 */ /* 0x000fe40002000000 */
[----:B-1----:R-:W-:-:S05]  /*af10*/  @!P2 LEA R2, R19, R2, 0x1 ;  /* 0x000000021302a211 */ /* 0x002fca00078e08ff */
[----:B------:R1:W3:Y:S02]  /*af20*/  @!P2 LDSM.16.M88.4 R4, [R2] ;  /* 0x000000000204a83b */ /* 0x0002e40000000200 */
[----:B-1----:R-:W-:-:S07]  /*af30*/  SEL R2, RZ, 0x1, P4 ;  /* 0x00000001ff027807 */ /* 0x002fce0002000000 */
.L_x_73:
[----:B------:R-:W-:Y:S05]  /*af40*/  BSYNC B0 ;  /* 0x0000000000007941 */ /* 0x000fea0003800000 */
.L_x_72:
[----:B-1----:R-:W4:Y:S04]  /*af50*/  LDL.LU R12, [R1+0x40] ;  /* 0x00004000010c7983 */ /* 0x002f280000300800 */
[----:B------:R-:W5:Y:S04]  /*af60*/  LDL.LU R38, [R1+0x44] ;  /* 0x0000440001267983 */ /* 0x000f680000300800 */
        /* <DEDUP_REMOVED lines=14> */
[----:B------:R-:W-:Y:S05]  /*b050*/  WARPSYNC.ALL ;  /* 0x0000000000007948 */ /* 0x000fea0003800000 */
[----:B------:R-:W-:Y:S01]  /*b060*/  BSSY B0, `(.L_x_77) ;  /* 0x000004c000007945 */ /* 0x000fe20003800000 */
[----:B----4-:R-:W-:Y:S01]  /*b070*/  FMUL R13, R17, R12 ;  /* 0x0000000c110d7220 */ /* 0x010fe20000400000 */
[----:B--2---:R-:W-:-:S05]  /*b080*/  HADD2.F32 R12, -RZ, R8.H0_H0 ;  /* 0x20000008ff0c7230 */ /* 0x004fca0000004100 */
[----:B------:R-:W-:Y:S01]  /*b090*/  FFMA R14, R16, R12, R13 ;  /* 0x0000000c100e7223 */ /* 0x000fe2000000000d */
[----:B------:R-:W-:Y:S02]  /*b0a0*/  HADD2.F32 R12, -RZ, R8.H1_H1 ;  /* 0x30000008ff0c7230 */ /* 0x000fe40000004100 */
[----:B-----5:R-:W-:-:S04]  /*b0b0*/  FMUL R13, R17, R38 ;  /* 0x00000026110d7220 */ /* 0x020fc80000400000 */
[----:B------:R-:W-:Y:S01]  /*b0c0*/  FFMA R12, R16, R12, R13 ;  /* 0x0000000c100c7223 */ /* 0x000fe2000000000d */
[----:B------:R-:W-:-:S04]  /*b0d0*/  HADD2.F32 R13, -RZ, R9.H0_H0 ;  /* 0x20000009ff0d7230 */ /* 0x000fc80000004100 */
[----:B------:R-:W-:Y:S01]  /*b0e0*/  F2FP.F16.F32.PACK_AB R12, R12, R14 ;  /* 0x0000000e0c0c723e */ /* 0x000fe200000000ff */
[----:B---3--:R-:W-:-:S04]  /*b0f0*/  FMUL R14, R17, R15 ;  /* 0x0000000f110e7220 */ /* 0x008fc80000400000 */
[----:B------:R-:W-:Y:S01]  /*b100*/  FFMA R15, R16, R13, R14 ;  /* 0x0000000d100f7223 */ /* 0x000fe2000000000e */
[----:B------:R-:W-:Y:S02]  /*b110*/  HADD2.F32 R13, -RZ, R9.H1_H1 ;  /* 0x30000009ff0d7230 */ /* 0x000fe40000004100 */
[----:B------:R-:W-:-:S04]  /*b120*/  FMUL R14, R17, R37 ;  /* 0x00000025110e7220 */ /* 0x000fc80000400000 */
[----:B------:R-:W-:Y:S01]  /*b130*/  FFMA R13, R16, R13, R14 ;  /* 0x0000000d100d7223 */ /* 0x000fe2000000000e */
[----:B------:R-:W-:-:S04]  /*b140*/  HADD2.F32 R14, -RZ, R10.H0_H0 ;  /* 0x2000000aff0e7230 */ /* 0x000fc80000004100 */
[----:B------:R-:W-:Y:S01]  /*b150*/  F2FP.F16.F32.PACK_AB R13, R13, R15 ;  /* 0x0000000f0d0d723e */ /* 0x000fe200000000ff */
[----:B------:R-:W-:-:S04]  /*b160*/  FMUL R15, R17, R26 ;  /* 0x0000001a110f7220 */ /* 0x000fc80000400000 */
[----:B------:R-:W-:Y:S01]  /*b170*/  FFMA R26, R16, R14, R15 ;  /* 0x0000000e101a7223 */ /* 0x000fe2000000000f */
[----:B------:R-:W-:Y:S02]  /*b180*/  HADD2.F32 R14, -RZ, R10.H1_H1 ;  /* 0x3000000aff0e7230 */ /* 0x000fe40000004100 */
[----:B------:R-:W-:-:S04]  /*b190*/  FMUL R15, R17, R25 ;  /* 0x00000019110f7220 */ /* 0x000fc80000400000 */
[----:B------:R-:W-:Y:S01]  /*b1a0*/  FFMA R25, R16, R14, R15 ;  /* 0x0000000e10197223 */ /* 0x000fe2000000000f */
[----:B------:R-:W-:Y:S02]  /*b1b0*/  HADD2.F32 R14, -RZ, R11.H0_H0 ;  /* 0x2000000bff0e7230 */ /* 0x000fe40000004100 */
[----:B------:R-:W-:-:S04]  /*b1c0*/  FMUL R15, R17, R24 ;  /* 0x00000018110f7220 */ /* 0x000fc80000400000 */
[----:B------:R-:W-:Y:S01]  /*b1d0*/  FFMA R24, R16, R14, R15 ;  /* 0x0000000e10187223 */ /* 0x000fe2000000000f */
[----:B------:R-:W-:Y:S02]  /*b1e0*/  HADD2.F32 R14, -RZ, R11.H1_H1 ;  /* 0x3000000bff0e7230 */ /* 0x000fe40000004100 */
[----:B------:R-:W-:-:S04]  /*b1f0*/  FMUL R15, R17, R36 ;  /* 0x00000024110f7220 */ /* 0x000fc80000400000 */
[----:B------:R-:W-:Y:S01]  /*b200*/  FFMA R15, R16, R14, R15 ;  /* 0x0000000e100f7223 */ /* 0x000fe2000000000f */
[----:B------:R-:W-:-:S04]  /*b210*/  F2FP.F16.F32.PACK_AB R14, R25, R26 ;  /* 0x0000001a190e723e */ /* 0x000fc800000000ff */
[----:B------:R-:W-:Y:S01]  /*b220*/  F2FP.F16.F32.PACK_AB R15, R15, R24 ;  /* 0x000000180f0f723e */ /* 0x000fe200000000ff */
[----:B------:R-:W-:-:S04]  /*b230*/  FMUL R24, R17, R32 ;  /* 0x0000002011187220 */ /* 0x000fc80000400000 */
[----:B------:R1:W-:Y:S02]  /*b240*/  STSM.16.M88.4 [R3+0x4200], R12 ;  /* 0x0042000c03007844 */ /* 0x0003e40000000200 */
[--C-:B-1----:R-:W-:Y:S02]  /*b250*/  HADD2.F32 R13, -RZ, R4.reuse.H0_H0 ;  /* 0x20000004ff0d7230 */ /* 0x102fe40000004100 */
        /* <DEDUP_REMOVED lines=16> */
[--C-:B------:R-:W-:Y:S02]  /*b360*/  HADD2.F32 R12, -RZ, R7.reuse.H1_H1 ;  /* 0x30000007ff0c7230 */ /* 0x100fe40000004100 */
[----:B------:R-:W-:Y:S01]  /*b370*/  FFMA R14, R16, R13, R14 ;  /* 0x0000000d100e7223 */ /* 0x000fe2000000000e */
[----:B------:R-:W-:-:S02]  /*b380*/  HADD2.F32 R13, -RZ, R7.H0_H0 ;  /* 0x20000007ff0d7230 */ /* 0x000fc40000004100 */
[----:B------:R-:W-:Y:S02]  /*b390*/  FMUL R15, R17, R31 ;  /* 0x0000001f110f7220 */ /* 0x000fe40000400000 */
[----:B------:R-:W-:Y:S01]  /*b3a0*/  F2FP.F16.F32.PACK_AB R14, R14, R25 ;  /* 0x000000190e0e723e */ /* 0x000fe200000000ff */
[C---:B------:R-:W-:Y:S01]  /*b3b0*/  FFMA R24, R16.reuse, R13, R24 ;  /* 0x0000000d10187223 */ /* 0x040fe20000000018 */
[----:B------:R-:W-:Y:S01]  /*b3c0*/  FFMA R15, R16, R12, R15 ;  /* 0x0000000c100f7223 */ /* 0x000fe2000000000f */
[----:B------:R-:W-:Y:S02]  /*b3d0*/  F2FP.F16.F32.PACK_AB R12, R28, R30 ;  /* 0x0000001e1c0c723e */ /* 0x000fe400000000ff */
[----:B------:R-:W-:Y:S02]  /*b3e0*/  F2FP.F16.F32.PACK_AB R13, R26, R27 ;  /* 0x0000001b1a0d723e */ /* 0x000fe400000000ff */
        /* <DEDUP_REMOVED lines=19> */
.L_x_78:
[----:B------:R-:W-:Y:S05]  /*b520*/  BSYNC B0 ;  /* 0x0000000000007941 */ /* 0x000fea0003800000 */
.L_x_77:
        /* <DEDUP_REMOVED lines=8> */
.L_x_81:
[----:B------:R-:W-:-:S04]  /*b5b0*/  ULEA UR4, UR36, UR50, 0x3 ;  /* 0x0000003224047291 */ /* 0x000fc8000f8e183f */
[----:B------:R-:W-:-:S04]  /*b5c0*/  UIADD3 UR4, UR4, 0x50, URZ ;  /* 0x0000005004047890 */ /* 0x000fc8000fffe03f */
[----:B------:R-:W-:-:S09]  /*b5d0*/  UPRMT UR4, UR49, 0x654, UR4 ;  /* 0x0000065431047896 */ /* 0x000fd20008000004 */
[----:B------:R-:W-:Y:S03]  /*b5e0*/  SYNCS.ARRIVE.TRANS64.RED.A1T0 RZ, [UR4], RZ ;  /* 0x000000ffffff79a7 */ /* 0x000fe60008100404 */
.L_x_80:
[----:B------:R-:W-:Y:S05]  /*b5f0*/  BSYNC B0 ;  /* 0x0000000000007941 */ /* 0x000fea0003800000 */
.L_x_79:
[----:B------:R-:W-:Y:S01]  /*b600*/  UIADD3 UR4, UR36, 0x1, URZ ;  /* 0x0000000124047890 */ /* 0x000fe2000fffe03f */
[----:B------:R-:W-:Y:S03]  /*b610*/  BSSY B0, `(.L_x_82) ;  /* 0x0000017000007945 */ /* 0x000fe60003800000 */
[----:B------:R-:W-:-:S04]  /*b620*/  UISETP.NE.AND UP0, UPT, UR4, 0x4, UPT ;  /* 0x000000040400788c */ /* 0x000fc8000bf05270 */
[----:B------:R-:W-:Y:S01]  /*b630*/  USEL UR8, UR4, URZ, UP0 ;  /* 0x0000003f04087287 */ /* 0x000fe20008000000 */
[----:B------:R-:W-:Y:S11]  /*b640*/  @!P0 BRA `(.L_x_83) ;  /* 0x00000000004c8947 */ /* 0x000ff60003800000 */
[----:B------:R-:W-:-:S13]  /*b650*/  ISETP.NE.AND P4, PT, R18, 0x3, PT ;  /* 0x000000031200780c */ /* 0x000fda0003f85270 */
[----:B------:R-:W-:Y:S05]  /*b660*/  @!P4 BRA `(.L_x_84) ;  /* 0x000000000004c947 */ /* 0x000fea0003800000 */
[----:B------:R-:W-:Y:S01]  /*b670*/  BPT.TRAP 0x1 ;  /* 0x000000040000795c */ /* 0x000fe20000300000 */
.L_x_84:
[----:B-1----:R-:W-:Y:S01]  /*b680*/  LEA R12, R0, UR50, 0x3 ;  /* 0x00000032000c7c11 */ /* 0x002fe2000f8e18ff */
[----:B------:R-:W-:Y:S01]  /*b690*/  BSSY B1, `(.L_x_85) ;  /* 0x0000004000017945 */ /* 0x000fe20003800000 */
[----:B------:R-:W-:-:S04]  /*b6a0*/  SHF.L.U32 R13, R2, 0x1f, RZ ;  /* 0x0000001f020d7819 */ /* 0x000fc800000006ff */
[----:B------:R-:W1:Y:S02]  /*b6b0*/  SYNCS.PHASECHK.TRANS64.TRYWAIT P4, [R12+URZ+0x30], R13 ;  /* 0x0000300d0c0075a7 */ /* 0x000e64000808017f */
[----:B-1----:R-:W-:Y:S05]  /*b6c0*/  @!P4 BRA `(.L_x_86) ;  /* 0x000000a400b4c947 */ /* 0x002fea0003800000 */
.L_x_362:
[----:B------:R-:W-:Y:S05]  /*b6d0*/  BSYNC B1 ;  /* 0x0000000000017941 */ /* 0x000fea0003800000 */
.L_x_85:
[C---:B-1----:R-:W-:Y:S01]  /*b6e0*/  @!P2 IMAD R12, R0.reuse, 0x2000, R20 ;  /* 0x00002000000ca824 */ /* 0x042fe200078e0214 */
[----:B------:R-:W-:Y:S05]  /*b6f0*/  @!P2 WARPSYNC.ALL ;  /* 0x000000000000a948 */ /* 0x000fea0003800000 */
[----:B------:R-:W-:Y:S01]  /*b700*/  IADD3 R0, R0, 0x1, RZ ;  /* 0x0000000100007810 */ /* 0x000fe20007ffe0ff */
[----:B------:R1:W2:Y:S03]  /*b710*/  @!P2 LDSM.16.M88.4 R8, [R12] ;  /* 0x000000000c08a83b */ /* 0x0002a60000000200 */
[----:B------:R-:W-:-:S04]  /*b720*/  ISETP.NE.AND P4, PT, R0, 0x4, PT ;  /* 0x000000040000780c */ /* 0x000fc80003f85270 */
[----:B------:R-:W-:Y:S02]  /*b730*/  SEL R0, R0, RZ, P4 ;  /* 0x000000ff00007207 */ /* 0x000fe40002000000 */
[----:B-1----:R-:W-:-:S05]  /*b740*/  @!P2 LEA R12, R19, R12, 0x1 ;  /* 0x0000000c130ca211 */ /* 0x002fca00078e08ff */
[----:B------:R1:W3:Y:S02]  /*b750*/  @!P2 LDSM.16.M88.4 R4, [R12] ;  /* 0x000000000c04a83b */ /* 0x0002e40000000200 */
[----:B-1----:R-:W-:-:S04]  /*b760*/  SEL R12, RZ, 0x1, P4 ;  /* 0x00000001ff0c7807 */ /* 0x002fc80002000000 */
[----:B------:R-:W-:-:S07]  /*b770*/  LOP3.LUT R2, R2, R12, RZ, 0x3c, !PT ;  /* 0x0000000c02027212 */ /* 0x000fce00078e3cff */
.L_x_83:
[----:B------:R-:W-:Y:S05]  /*b780*/  BSYNC B0 ;  /* 0x0000000000007941 */ /* 0x000fea0003800000 */
.L_x_82:
[--C-:B-12---:R-:W-:Y:S02]  /*b790*/  HADD2.F32 R12, -RZ, R8.reuse.H0_H0 ;  /* 0x20000008ff0c7230 */ /* 0x106fe40000004100 */
[C---:B------:R-:W-:Y:S01]  /*b7a0*/  FMUL R40, R17.reuse, R40 ;  /* 0x0000002811287220 */ /* 0x040fe20000400000 */
[----:B------:R-:W-:Y:S02]  /*b7b0*/  HADD2.F32 R13, -RZ, R8.H1_H1 ;  /* 0x30000008ff0d7230 */ /* 0x000fe40000004100 */
[C---:B------:R-:W-:Y:S01]  /*b7c0*/  FMUL R41, R17.reuse, R41 ;  /* 0x0000002911297220 */ /* 0x040fe20000400000 */
[----:B------:R-:W-:Y:S02]  /*b7d0*/  HADD2.F32 R14, -RZ, R9.H1_H1 ;  /* 0x30000009ff0e7230 */ /* 0x000fe40000004100 */
[C---:B------:R-:W-:Y:S01]  /*b7e0*/  FFMA R12, R16.reuse, R12, R40 ;  /* 0x0000000c100c7223 */ /* 0x040fe20000000028 */
[C---:B------:R-:W-:Y:S01]  /*b7f0*/  FMUL R42, R17.reuse, R42 ;  /* 0x0000002a112a7220 */ /* 0x040fe20000400000 */
[----:B------:R-:W-:Y:S01]  /*b800*/  FFMA R13, R16, R13, R41 ;  /* 0x0000000d100d7223 */ /* 0x000fe20000000029 */
[----:B------:R-:W-:Y:S01]  /*b810*/  FMUL R43, R17, R43 ;  /* 0x0000002b112b7220 */ /* 0x000fe20000400000 */
[----:B------:R-:W-:-:S02]  /*b820*/  HADD2.F32 R15, -RZ, R10.H0_H0 ;  /* 0x2000000aff0f7230 */ /* 0x000fc40000004100 */
[----:B------:R-:W-:Y:S01]  /*b830*/  FMUL R47, R17, R47 ;  /* 0x0000002f112f7220 */ /* 0x000fe20000400000 */
[----:B------:R-:W-:Y:S01]  /*b840*/  HADD2.F32 R24, -RZ, R10.H1_H1 ;  /* 0x3000000aff187230 */ /* 0x000fe20000004100 */
[----:B------:R-:W-:Y:S01]  /*b850*/  F2FP.F16.F32.PACK_AB R12, R13, R12 ;  /* 0x0000000c0d0c723e */ /* 0x000fe200000000ff */
[----:B------:R-:W-:Y:S02]  /*b860*/  HADD2.F32 R13, -RZ, R9.H0_H0 ;  /* 0x20000009ff0d7230 */ /* 0x000fe40000004100 */
[C---:B------:R-:W-:Y:S01]  /*b870*/  FFMA R14, R16.reuse, R14, R43 ;  /* 0x0000000e100e7223 */ /* 0x040fe2000000002b */
[----:B------:R-:W-:Y:S02]  /*b880*/  HADD2.F32 R25, -RZ, R11.H0_H0 ;  /* 0x2000000bff197230 */ /* 0x000fe40000004100 */
[C---:B------:R-:W-:Y:S01]  /*b890*/  FMUL R49, R17.reuse, R49 ;  /* 0x0000003111317220 */ /* 0x040fe20000400000 */
[----:B---3--:R-:W-:Y:S02]  /*b8a0*/  HADD2.F32 R26, -RZ, R4.H1_H1 ;  /* 0x30000004ff1a7230 */ /* 0x008fe40000004100 */
[----:B------:R-:W-:Y:S01]  /*b8b0*/  FFMA R13, R16, R13, R42 ;  /* 0x0000000d100d7223 */ /* 0x000fe2000000002a */
[----:B------:R-:W-:Y:S05]  /*b8c0*/  WARPSYNC.ALL ;  /* 0x0000000000007948 */ /* 0x000fea0003800000 */
[----:B------:R-:W-:Y:S01]  /*b8d0*/  F2FP.F16.F32.PACK_AB R13, R14, R13 ;  /* 0x0000000d0e0d723e */ /* 0x000fe200000000ff */
[C---:B------:R-:W-:Y:S01]  /*b8e0*/  FMUL R14, R17.reuse, R44 ;  /* 0x0000002c110e7220 */ /* 0x040fe20000400000 */
[----:B------:R-:W-:Y:S01]  /*b8f0*/  FMUL R27, R17, R50 ;  /* 0x00000032111b7220 */ /* 0x000fe20000400000 */
[----:B------:R-:W-:-:S02]  /*b900*/  HADD2.F32 R30, -RZ, R5.H1_H1 ;  /* 0x30000005ff1e7230 */ /* 0x000fc40000004100 */
[C---:B------:R-:W-:Y:S01]  /*b910*/  FMUL R51, R17.reuse, R51 ;  /* 0x0000003311337220 */ /* 0x040fe20000400000 */
[C---:B------:R-:W-:Y:S01]  /*b920*/  FFMA R14, R16.reuse, R15, R14 ;  /* 0x0000000f100e7223 */ /* 0x040fe2000000000e */
[C---:B------:R-:W-:Y:S01]  /*b930*/  FMUL R15, R17.reuse, R45 ;  /* 0x0000002d110f7220 */ /* 0x040fe20000400000 */
[C---:B------:R-:W-:Y:S01]  /*b940*/  FMUL R53, R17.reuse, R53 ;  /* 0x0000003511357220 */ /* 0x040fe20000400000 */
[C---:B------:R-:W-:Y:S01]  /*b950*/  FMUL R55, R17.reuse, R55 ;  /* 0x0000003711377220 */ /* 0x040fe20000400000 */
[----:B------:R-:W-:Y:S01]  /*b960*/  BSSY B0, `(.L_x_87) ;  /* 0x0000030000007945 */ /* 0x000fe20003800000 */
[----:B------:R-:W-:Y:S01]  /*b970*/  FFMA R15, R16, R24, R15 ;  /* 0x00000018100f7223 */ /* 0x000fe2000000000f */
[----:B------:R-:W-:-:S04]  /*b980*/  FMUL R24, R17, R46 ;  /* 0x0000002e11187220 */ /* 0x000fc80000400000 */
[----:B------:R-:W-:Y:S01]  /*b990*/  FFMA R24, R16, R25, R24 ;  /* 0x0000001910187223 */ /* 0x000fe20000000018 */
[----:B------:R-:W-:Y:S01]  /*b9a0*/  HADD2.F32 R25, -RZ, R11.H1_H1 ;  /* 0x3000000bff197230 */ /* 0x000fe20000004100 */
[----:B------:R-:W-:-:S04]  /*b9b0*/  F2FP.F16.F32.PACK_AB R14, R15, R14 ;  /* 0x0000000e0f0e723e */ /* 0x000fc800000000ff */
[----:B------:R-:W-:-:S05]  /*b9c0*/  FFMA R25, R16, R25, R47 ;  /* 0x0000001910197223 */ /* 0x000fca000000002f */
[----:B------:R-:W-:Y:S01]  /*b9d0*/  F2FP.F16.F32.PACK_AB R15, R25, R24 ;  /* 0x00000018190f723e */ /* 0x000fe200000000ff */
[----:B------:R-:W-:Y:S02]  /*b9e0*/  HADD2.F32 R24, -RZ, R4.H0_H0 ;  /* 0x20000004ff187230 */ /* 0x000fe40000004100 */
[----:B------:R-:W-:Y:S02]  /*b9f0*/  FMUL R25, R17, R48 ;  /* 0x0000003011197220 */ /* 0x000fe40000400000 */
[----:B------:R1:W-:Y:S02]  /*ba00*/  STSM.16.M88.4 [R3+0x6200], R12 ;  /* 0x0062000c03007844 */ /* 0x0003e40000000200 */
[C---:B------:R-:W-:Y:S01]  /*ba10*/  FFMA R24, R16.reuse, R24, R25 ;  /* 0x0000001810187223 */ /* 0x040fe20000000019 */
[----:B------:R-:W-:Y:S01]  /*ba20*/  FFMA R25, R16, R26, R49 ;  /* 0x0000001a10197223 */ /* 0x000fe20000000031 */
[----:B------:R-:W-:Y:S02]  /*ba30*/  HADD2.F32 R26, -RZ, R5.H0_H0 ;  /* 0x20000005ff1a7230 */ /* 0x000fe40000004100 */
[----:B-1----:R-:W-:-:S02]  /*ba40*/  HADD2.F32 R12, -RZ, R6.H0_H0 ;  /* 0x20000006ff0c7230 */ /* 0x002fc40000004100 */
[C---:B------:R-:W-:Y:S01]  /*ba50*/  FMUL R15, R17.reuse, R52 ;  /* 0x00000034110f7220 */ /* 0x040fe20000400000 */
[C---:B------:R-:W-:Y:S01]  /*ba60*/  FFMA R13, R16.reuse, R26, R27 ;  /* 0x0000001a100d7223 */ /* 0x040fe2000000001b */
[C---:B------:R-:W-:Y:S01]  /*ba70*/  FFMA R14, R16.reuse, R30, R51 ;  /* 0x0000001e100e7223 */ /* 0x040fe20000000033 */
[----:B------:R-:W-:Y:S02]  /*ba80*/  HADD2.F32 R26, -RZ, R6.H1_H1 ;  /* 0x30000006ff1a7230 */ /* 0x000fe40000004100 */
[C---:B------:R-:W-:Y:S01]  /*ba90*/  FFMA R15, R16.reuse, R12, R15 ;  /* 0x0000000c100f7223 */ /* 0x040fe2000000000f */
[--C-:B------:R-:W-:Y:S02]  /*baa0*/  HADD2.F32 R12, -RZ, R7.reuse.H0_H0 ;  /* 0x20000007ff0c7230 */ /* 0x100fe40000004100 */
[----:B------:R-:W-:Y:S01]  /*bab0*/  FMUL R27, R17, R54 ;  /* 0x00000036111b7220 */ /* 0x000fe20000400000 */
[----:B------:R-:W-:Y:S02]  /*bac0*/  HADD2.F32 R30, -RZ, R7.H1_H1 ;  /* 0x30000007ff1e7230 */ /* 0x000fe40000004100 */
[----:B------:R-:W-:Y:S01]  /*bad0*/  FFMA R26, R16, R26, R53 ;  /* 0x0000001a101a7223 */ /* 0x000fe20000000035 */
[----:B------:R-:W-:Y:S01]  /*bae0*/  F2FP.F16.F32.PACK_AB R13, R14, R13 ;  /* 0x0000000d0e0d723e */ /* 0x000fe200000000ff */
[C---:B------:R-:W-:Y:S01]  /*baf0*/  FFMA R27, R16.reuse, R12, R27 ;  /* 0x0000000c101b7223 */ /* 0x040fe2000000001b */
        /* <DEDUP_REMOVED lines=16> */
[----:B------:R-:W-:Y:S02]  /*bc00*/  UIADD3 UR4, UR50, 0x6200, URZ ;  /* 0x0000620032047890 */ /* 0x000fe4000fffe03f */
[----:B------:R-:W-:Y:S01]  /*bc10*/  UIADD3.X UR11, URZ, UR53, URZ, UP0, !UPT ;  /* 0x000000353f0b7290 */ /* 0x000fe200087fe43f */
[----:B------:R-:W-:-:S08]  /*bc20*/  UMOV UR7, UR43 ;  /* 0x0000002b00077c82 */ /* 0x000fd00008000000 */
[----:B------:R2:W-:Y:S01]  /*bc30*/  UTMASTG.3D [UR4], [UR10] ;  /* 0x000000040a0073b5 */ /* 0x0005e20008010000 */
[----:B------:R0:W-:Y:S01]  /*bc40*/  UTMACMDFLUSH ;  /* 0x00000000000079b7 */ /* 0x0001e20000000000 */
[----:B--2---:R-:W-:-:S04]  /*bc50*/  DEPBAR.LE SB0, 0x1 ;  /* 0x000080400000791a */ /* 0x004fc80000000000 */
.L_x_88:
[----:B------:R-:W-:Y:S05]  /*bc60*/  BSYNC B0 ;  /* 0x0000000000007941 */ /* 0x000fea0003800000 */
.L_x_87:
[----:B-1----:R-:W-:Y:S01]  /*bc70*/  VIADD R12, R3, 0x6200 ;  /* 0x00006200030c7836 */ /* 0x002fe20000000000 */
[----:B------:R-:W-:Y:S04]  /*bc80*/  BAR.SYNC.DEFER_BLOCKING 0x1, 0x100 ;  /* 0x0044000000007b1d */ /* 0x000fe80000010000 */
[----:B------:R-:W-:Y:S02]  /*bc90*/  LEA R21, R19, R12, 0x1 ;  /* 0x0000000c13157211 */ /* 0x000fe400078e08ff */
[----:B------:R-:W-:Y:S04]  /*bca0*/  BSSY B0, `(.L_x_89) ;  /* 0x0000009000007945 */ /* 0x000fe80003800000 */
[----:B------:R-:W-:Y:S05]  /*bcb0*/  @!P0 BRA `(.L_x_90) ;  /* 0x00000000001c8947 */ /* 0x000fea0003800000 */
[----:B------:R-:W-:-:S13]  /*bcc0*/  ISETP.NE.AND P4, PT, R18, 0x3, PT ;  /* 0x000000031200780c */ /* 0x000fda0003f85270 */
[----:B------:R-:W-:Y:S05]  /*bcd0*/  @!P4 BRA `(.L_x_91) ;  /* 0x000000000004c947 */ /* 0x000fea0003800000 */
[----:B------:R-:W-:Y:S01]  /*bce0*/  BPT.TRAP 0x1 ;  /* 0x000000040000795c */ /* 0x000fe20000300000 */
.L_x_91:
[----:B------:R-:W-:-:S04]  /*bcf0*/  ULEA UR4, UR8, UR50, 0x3 ;  /* 0x0000003208047291 */ /* 0x000fc8000f8e183f */
[----:B------:R-:W-:-:S04]  /*bd00*/  UIADD3 UR4, UR4, 0x50, URZ ;  /* 0x0000005004047890 */ /* 0x000fc8000fffe03f */
[----:B------:R-:W-:-:S09]  /*bd10*/  UPRMT UR4, UR49, 0x654, UR4 ;  /* 0x0000065431047896 */ /* 0x000fd20008000004 */
[----:B------:R-:W-:Y:S03]  /*bd20*/  SYNCS.ARRIVE.TRANS64.RED.A1T0 RZ, [UR4], RZ ;  /* 0x000000ffffff79a7 */ /* 0x000fe60008100404 */
.L_x_90:
[----:B------:R-:W-:Y:S05]  /*bd30*/  BSYNC B0 ;  /* 0x0000000000007941 */ /* 0x000fea0003800000 */
.L_x_89:
        /* <DEDUP_REMOVED lines=8> */
.L_x_94:
[----:B------:R-:W-:Y:S01]  /*bdc0*/  LEA R12, R0, UR50, 0x3 ;  /* 0x00000032000c7c11 */ /* 0x000fe2000f8e18ff */
[----:B------:R-:W-:Y:S01]  /*bdd0*/  BSSY B1, `(.L_x_95) ;  /* 0x0000004000017945 */ /* 0x000fe20003800000 */
[----:B------:R-:W-:-:S04]  /*bde0*/  SHF.L.U32 R13, R2, 0x1f, RZ ;  /* 0x0000001f020d7819 */ /* 0x000fc800000006ff */
[----:B------:R-:W1:Y:S02]  /*bdf0*/  SYNCS.PHASECHK.TRANS64.TRYWAIT P4, [R12+URZ+0x30], R13 ;  /* 0x0000300d0c0075a7 */ /* 0x000e64000808017f */
[----:B-1----:R-:W-:Y:S05]  /*be00*/  @!P4 BRA `(.L_x_96) ;  /* 0x0000009c00f8c947 */ /* 0x002fea0003800000 */
.L_x_363:
[----:B------:R-:W-:Y:S05]  /*be10*/  BSYNC B1 ;  /* 0x0000000000017941 */ /* 0x000fea0003800000 */
.L_x_95:
[C---:B-1----:R-:W-:Y:S01]  /*be20*/  @!P2 LEA R12, R0.reuse, R20, 0xd ;  /* 0x00000014000ca211 */ /* 0x042fe200078e68ff */
[----:B------:R-:W-:Y:S05]  /*be30*/  @!P2 WARPSYNC.ALL ;  /* 0x000000000000a948 */ /* 0x000fea0003800000 */
[----:B------:R-:W-:Y:S01]  /*be40*/  @!P2 IMAD R13, R19, 0x2, R12 ;  /* 0x00000002130da824 */ /* 0x000fe200078e020c */
[----:B------:R1:W2:Y:S01]  /*be50*/  @!P2 LDSM.16.M88.4 R8, [R12] ;  /* 0x000000000c08a83b */ /* 0x0002a20000000200 */
[----:B------:R-:W-:-:S03]  /*be60*/  IADD3 R0, R0, 0x1, RZ ;  /* 0x0000000100007810 */ /* 0x000fc60007ffe0ff */
[----:B------:R1:W3:Y:S01]  /*be70*/  @!P2 LDSM.16.M88.4 R4, [R13] ;  /* 0x000000000d04a83b */ /* 0x0002e20000000200 */
[----:B------:R-:W-:-:S04]  /*be80*/  ISETP.NE.AND P4, PT, R0, 0x4, PT ;  /* 0x000000040000780c */ /* 0x000fc80003f85270 */
[----:B------:R-:W-:Y:S02]  /*be90*/  SEL R15, RZ, 0x1, P4 ;  /* 0x00000001ff0f7807 */ /* 0x000fe40002000000 */
[----:B------:R-:W-:Y:S02]  /*bea0*/  SEL R0, R0, RZ, P4 ;  /* 0x000000ff00007207 */ /* 0x000fe40002000000 */
[----:B-1----:R-:W-:-:S07]  /*beb0*/  LOP3.LUT R2, R2, R15, RZ, 0x3c, !PT ;  /* 0x0000000f02027212 */ /* 0x002fce00078e3cff */
.L_x_93:
[----:B------:R-:W-:Y:S05]  /*bec0*/  BSYNC B0 ;  /* 0x0000000000007941 */ /* 0x000fea0003800000 */
.L_x_92:
[----:B------:R-:W4:Y:S04]  /*bed0*/  LDL.LU R13, [R1+0x80] ;  /* 0x00008000010d7983 */ /* 0x000f280000300800 */
        /* <DEDUP_REMOVED lines=15> */
[--C-:B--2---:R-:W-:Y:S01]  /*bfd0*/  HADD2.F32 R14, -RZ, R8.reuse.H1_H1 ;  /* 0x30000008ff0e7230 */ /* 0x104fe20000004100 */
[----:B------:R-:W-:Y:S05]  /*bfe0*/  WARPSYNC.ALL ;  /* 0x0000000000007948 */ /* 0x000fea0003800000 */
[----:B------:R-:W-:Y:S01]  /*bff0*/  BSSY B0, `(.L_x_97) ;  /* 0x000004b000007945 */ /* 0x000fe20003800000 */
[C---:B----4-:R-:W-:Y:S01]  /*c000*/  FMUL R13, R17.reuse, R13 ;  /* 0x0000000d110d7220 */ /* 0x050fe20000400000 */
[----:B-----5:R-:W-:Y:S01]  /*c010*/  FMUL R15, R17, R12 ;  /* 0x0000000c110f7220 */ /* 0x020fe20000400000 */
[----:B------:R-:W-:-:S03]  /*c020*/  HADD2.F32 R12, -RZ, R8.H0_H0 ;  /* 0x20000008ff0c7230 */ /* 0x000fc60000004100 */
[C---:B------:R-:W-:Y:S01]  /*c030*/  FFMA R15, R16.reuse, R14, R15 ;  /* 0x0000000e100f7223 */ /* 0x040fe2000000000f */
[--C-:B------:R-:W-:Y:S02]  /*c040*/  HADD2.F32 R14, -RZ, R9.reuse.H0_H0 ;  /* 0x20000009ff0e7230 */ /* 0x100fe40000004100 */
[C---:B------:R-:W-:Y:S01]  /*c050*/  FFMA R12, R16.reuse, R12, R13 ;  /* 0x0000000c100c7223 */ /* 0x040fe2000000000d */
[C---:B---3--:R-:W-:Y:S01]  /*c060*/  FMUL R13, R17.reuse, R25 ;  /* 0x00000019110d7220 */ /* 0x048fe20000400000 */
[----:B------:R-:W-:Y:S01]  /*c070*/  FMUL R25, R17, R24 ;  /* 0x0000001811197220 */ /* 0x000fe20000400000 */
[----:B------:R-:W-:Y:S02]  /*c080*/  HADD2.F32 R24, -RZ, R9.H1_H1 ;  /* 0x30000009ff187230 */ /* 0x000fe40000004100 */
[C---:B------:R-:W-:Y:S01]  /*c090*/  FFMA R13, R16.reuse, R14, R13 ;  /* 0x0000000e100d7223 */ /* 0x040fe2000000000d */
[----:B------:R-:W-:Y:S02]  /*c0a0*/  F2FP.F16.F32.PACK_AB R12, R15, R12 ;  /* 0x0000000c0f0c723e */ /* 0x000fe400000000ff */
[----:B------:R-:W-:Y:S01]  /*c0b0*/  FFMA R14, R16, R24, R25 ;  /* 0x00000018100e7223 */ /* 0x000fe20000000019 */
[C---:B------:R-:W-:Y:S01]  /*c0c0*/  FMUL R25, R17.reuse, R27 ;  /* 0x0000001b11197220 */ /* 0x040fe20000400000 */
[----:B------:R-:W-:Y:S01]  /*c0d0*/  FMUL R27, R17, R26 ;  /* 0x0000001a111b7220 */ /* 0x000fe20000400000 */
[----:B------:R-:W-:-:S02]  /*c0e0*/  HADD2.F32 R24, -RZ, R10.H0_H0 ;  /* 0x2000000aff187230 */ /* 0x000fc40000004100 */
[----:B------:R-:W-:Y:S01]  /*c0f0*/  HADD2.F32 R26, -RZ, R10.H1_H1 ;  /* 0x3000000aff1a7230 */ /* 0x000fe20000004100 */
[----:B------:R-:W-:Y:S01]  /*c100*/  F2FP.F16.F32.PACK_AB R13, R14, R13 ;  /* 0x0000000d0e0d723e */ /* 0x000fe200000000ff */
[----:B------:R-:W-:Y:S01]  /*c110*/  FMUL R15, R17, R39 ;  /* 0x00000027110f7220 */ /* 0x000fe20000400000 */
[C---:B------:R-:W-:Y:S02]  /*c120*/  FFMA R25, R16.reuse, R24, R25 ;  /* 0x0000001810197223 */ /* 0x040fe40000000019 */
[----:B------:R-:W-:Y:S01]  /*c130*/  FFMA R24, R16, R26, R27 ;  /* 0x0000001a10187223 */ /* 0x000fe2000000001b */
[----:B------:R-:W-:-:S04]  /*c140*/  HADD2.F32 R26, -RZ, R11.H1_H1 ;  /* 0x3000000bff1a7230 */ /* 0x000fc80000004100 */
[----:B------:R-:W-:Y:S01]  /*c150*/  F2FP.F16.F32.PACK_AB R14, R24, R25 ;  /* 0x00000019180e723e */ /* 0x000fe200000000ff */
[----:B------:R-:W-:Y:S02]  /*c160*/  HADD2.F32 R24, -RZ, R11.H0_H0 ;  /* 0x2000000bff187230 */ /* 0x000fe40000004100 */
[C---:B------:R-:W-:Y:S01]  /*c170*/  FMUL R25, R17.reuse, R38 ;  /* 0x0000002611197220 */ /* 0x040fe20000400000 */
[C---:B------:R-:W-:Y:S01]  /*c180*/  FMUL R27, R17.reuse, R30 ;  /* 0x0000001e111b7220 */ /* 0x040fe20000400000 */
[--C-:B------:R-:W-:Y:S02]  /*c190*/  HADD2.F32 R30, -RZ, R4.reuse.H1_H1 ;  /* 0x30000004ff1e7230 */ /* 0x100fe40000004100 */
[C---:B------:R-:W-:Y:S01]  /*c1a0*/  FFMA R15, R16.reuse, R24, R15 ;  /* 0x00000018100f7223 */ /* 0x040fe2000000000f */
[----:B------:R-:W-:Y:S01]  /*c1b0*/  FFMA R24, R16, R26, R25 ;  /* 0x0000001a10187223 */ /* 0x000fe20000000019 */
[----:B------:R-:W-:Y:S02]  /*c1c0*/  HADD2.F32 R26, -RZ, R4.H0_H0 ;  /* 0x20000004ff1a7230 */ /* 0x000fe40000004100 */
[C---:B------:R-:W-:Y:S01]  /*c1d0*/  FMUL R25, R17.reuse, R37 ;  /* 0x0000002511197220 */ /* 0x040fe20000400000 */
[----:B------:R-:W-:Y:S01]  /*c1e0*/  FMUL R31, R17, R31 ;  /* 0x0000001f111f7220 */ /* 0x000fe20000400000 */
[----:B------:R-:W-:-:S02]  /*c1f0*/  F2FP.F16.F32.PACK_AB R15, R24, R15 ;  /* 0x0000000f180f723e */ /* 0x000fc400000000ff */
[C---:B------:R-:W-:Y:S01]  /*c200*/  FFMA R25, R16.reuse, R26, R25 ;  /* 0x0000001a10197223 */ /* 0x040fe20000000019 */
[----:B------:R-:W-:Y:S01]  /*c210*/  FFMA R26, R16, R30, R27 ;  /* 0x0000001e101a7223 */ /* 0x000fe2000000001b */
[C---:B------:R-:W-:Y:S01]  /*c220*/  FMUL R27, R17.reuse, R32 ;  /* 0x00000020111b7220 */ /* 0x040fe20000400000 */
[--C-:B------:R-:W-:Y:S01]  /*c230*/  HADD2.F32 R30, -RZ, R5.reuse.H0_H0 ;  /* 0x20000005ff1e7230 */ /* 0x100fe20000004100 */
[----:B------:R1:W-:Y:S01]  /*c240*/  STSM.16.M88.4 [R3+0x200], R12 ;  /* 0x0002000c03007844 */ /* 0x0003e20000000200 */
[----:B------:R-:W-:Y:S02]  /*c250*/  HADD2.F32 R32, -RZ, R5.H1_H1 ;  /* 0x30000005ff207230 */ /* 0x000fe40000004100 */
[C---:B------:R-:W-:Y:S01]  /*c260*/  FMUL R33, R17.reuse, R33 ;  /* 0x0000002111217220 */ /* 0x040fe20000400000 */
[----:B------:R-:W-:Y:S01]  /*c270*/  F2FP.F16.F32.PACK_AB R24, R26, R25 ;  /* 0x000000191a18723e */ /* 0x000fe200000000ff */
[C---:B------:R-:W-:Y:S01]  /*c280*/  FFMA R27, R16.reuse, R30, R27 ;  /* 0x0000001e101b7223 */ /* 0x040fe2000000001b */
[----:B------:R-:W-:Y:S01]  /*c290*/  FFMA R30, R16, R32, R31 ;  /* 0x00000020101e7223 */ /* 0x000fe2000000001f */
[----:B------:R-:W-:Y:S01]  /*c2a0*/  FMUL R31, R17, R34 ;  /* 0x00000022111f7220 */ /* 0x000fe20000400000 */
[----:B------:R-:W-:-:S02]  /*c2b0*/  HADD2.F32 R32, -RZ, R6.H0_H0 ;  /* 0x20000006ff207230 */ /* 0x000fc40000004100 */
[----:B------:R-:W-:Y:S02]  /*c2c0*/  HADD2.F32 R34, -RZ, R6.H1_H1 ;  /* 0x30000006ff227230 */ /* 0x000fe40000004100 */
[C---:B------:R-:W-:Y:S01]  /*c2d0*/  FMUL R35, R17.reuse, R35 ;  /* 0x0000002311237220 */ /* 0x040fe20000400000 */
[----:B------:R-:W-:Y:S01]  /*c2e0*/  F2FP.F16.F32.PACK_AB R25, R30, R27 ;  /* 0x0000001b1e19723e */ /* 0x000fe200000000ff */
[C---:B------:R-:W-:Y:S01]  /*c2f0*/  FFMA R31, R16.reuse, R32, R31 ;  /* 0x00000020101f7223 */ /* 0x040fe2000000001f */
[----:B------:R-:W-:Y:S01]  /*c300*/  FFMA R32, R16, R34, R33 ;  /* 0x0000002210207223 */ /* 0x000fe20000000021 */
[----:B------:R-:W-:Y:S01]  /*c310*/  FMUL R33, R17, R36 ;  /* 0x0000002411217220 */ /* 0x000fe20000400000 */
[--C-:B------:R-:W-:Y:S02]  /*c320*/  HADD2.F32 R34, -RZ, R7.reuse.H0_H0 ;  /* 0x20000007ff227230 */ /* 0x100fe40000004100 */
[----:B------:R-:W-:Y:S01]  /*c330*/  HADD2.F32 R36, -RZ, R7.H1_H1 ;  /* 0x30000007ff247230 */ /* 0x000fe20000004100 */
[----:B------:R-:W-:-:S02]  /*c340*/  F2FP.F16.F32.PACK_AB R26, R32, R31 ;  /* 0x0000001f201a723e */ /* 0x000fc400000000ff */
[C---:B------:R-:W-:Y:S02]  /*c350*/  FFMA R33, R16.reuse, R34, R33 ;  /* 0x0000002210217223 */ /* 0x040fe40000000021 */
[----:B------:R-:W-:-:S05]  /*c360*/  FFMA R34, R16, R36, R35 ;  /* 0x0000002410227223 */ /* 0x000fca0000000023 */
[----:B------:R-:W-:-:S05]  /*c370*/  F2FP.F16.F32.PACK_AB R27, R34, R33 ;  /* 0x00000021221b723e */ /* 0x000fca00000000ff */
[----:B------:R1:W-:Y:S01]  /*c380*/  STSM.16.M88.4 [R152], R24 ;  /* 0x0000001898007844 */ /* 0x0003e20000000200 */
        /* <DEDUP_REMOVED lines=17> */
.L_x_98:
[----:B------:R-:W-:Y:S05]  /*c4a0*/  BSYNC B0 ;  /* 0x0000000000007941 */ /* 0x000fea0003800000 */
.L_x_97:
[----:B------:R-:W-:Y:S06]  /*c4b0*/  BAR.SYNC.DEFER_BLOCKING 0x1, 0x100 ;  /* 0x0044000000007b1d */ /* 0x000fec0000010000 */
[----:B------:R-:W-:Y:S04]  /*c4c0*/  BSSY B0, `(.L_x_99) ;  /* 0x0000009000007945 */ /* 0x000fe80003800000 */
[----:B------:R-:W-:Y:S05]  /*c4d0*/  @!P0 BRA `(.L_x_100) ;  /* 0x00000000001c8947 */ /* 0x000fea0003800000 */
[----:B------:R-:W-:-:S13]  /*c4e0*/  ISETP.NE.AND P4, PT, R18, 0x3, PT ;  /* 0x000000031200780c */ /* 0x000fda0003f85270 */
[----:B------:R-:W-:Y:S05]  /*c4f0*/  @!P4 BRA `(.L_x_101) ;  /* 0x000000000004c947 */ /* 0x000fea0003800000 */
[----:B------:R-:W-:Y:S01]  /*c500*/  BPT.TRAP 0x1 ;  /* 0x000000040000795c */ /* 0x000fe20000300000 */
.L_x_101:
[----:B------:R-:W-:-:S04]  /*c510*/  ULEA UR4, UR8, UR50, 0x3 ;  /* 0x0000003208047291 */ /* 0x000fc8000f8e183f */
[----:B------:R-:W-:-:S04]  /*c520*/  UIADD3 UR4, UR4, 0x50, URZ ;  /* 0x0000005004047890 */ /* 0x000fc8000fffe03f */
[----:B------:R-:W-:-:S09]  /*c530*/  UPRMT UR4, UR49, 0x654, UR4 ;  /* 0x0000065431047896 */ /* 0x000fd20008000004 */
[----:B------:R-:W-:Y:S03]  /*c540*/  SYNCS.ARRIVE.TRANS64.RED.A1T0 RZ, [UR4], RZ ;  /* 0x000000ffffff79a7 */ /* 0x000fe60008100404 */
.L_x_100:
[----:B------:R-:W-:Y:S05]  /*c550*/  BSYNC B0 ;  /* 0x0000000000007941 */ /* 0x000fea0003800000 */
.L_x_99:
        /* <DEDUP_REMOVED lines=8> */
.L_x_104:
[----:B-1----:R-:W-:Y:S01]  /*c5e0*/  LEA R12, R0, UR50, 0x3 ;  /* 0x00000032000c7c11 */ /* 0x002fe2000f8e18ff */
[----:B------:R-:W-:Y:S01]  /*c5f0*/  BSSY B1, `(.L_x_105) ;  /* 0x0000006000017945 */ /* 0x000fe20003800000 */
[----:B------:R-:W-:Y:S02]  /*c600*/  SHF.L.U32 R13, R2, 0x1f, RZ ;  /* 0x0000001f020d7819 */ /* 0x000fe400000006ff */
[----:B------:R-:W-:Y:S02]  /*c610*/  @!P2 LEA R14, R0, R20, 0xd ;  /* 0x00000014000ea211 */ /* 0x000fe400078e68ff */
[----:B------:R-:W1:Y:S03]  /*c620*/  SYNCS.PHASECHK.TRANS64.TRYWAIT P4, [R12+URZ+0x30], R13 ;  /* 0x0000300d0c0075a7 */ /* 0x000e66000808017f */
[----:B------:R-:W-:Y:S01]  /*c630*/  @!P2 IMAD R15, R19, 0x2, R14 ;  /* 0x00000002130fa824 */ /* 0x000fe200078e020e */
[----:B-1----:R-:W-:Y:S06]  /*c640*/  @!P4 BRA `(.L_x_106) ;  /* 0x0000009400fcc947 */ /* 0x002fec0003800000 */
.L_x_364:
[----:B------:R-:W-:Y:S05]  /*c650*/  BSYNC B1 ;  /* 0x0000000000017941 */ /* 0x000fea0003800000 */
.L_x_105:
[----:B------:R-:W-:Y:S05]  /*c660*/  @!P2 WARPSYNC.ALL ;  /* 0x000000000000a948 */ /* 0x000fea0003800000 */
[----:B------:R2:W3:Y:S01]  /*c670*/  @!P2 LDSM.16.M88.4 R8, [R14] ;  /* 0x000000000e08a83b */ /* 0x0004e20000000200 */
[----:B------:R-:W-:-:S03]  /*c680*/  IADD3 R0, R0, 0x1, RZ ;  /* 0x0000000100007810 */ /* 0x000fc60007ffe0ff */
[----:B------:R2:W4:Y:S01]  /*c690*/  @!P2 LDSM.16.M88.4 R4, [R15] ;  /* 0x000000000f04a83b */ /* 0x0005220000000200 */
[----:B------:R-:W-:-:S04]  /*c6a0*/  ISETP.NE.AND P4, PT, R0, 0x4, PT ;  /* 0x000000040000780c */ /* 0x000fc80003f85270 */
[----:B-1----:R-:W-:Y:S02]  /*c6b0*/  SEL R13, RZ, 0x1, P4 ;  /* 0x00000001ff0d7807 */ /* 0x002fe40002000000 */
[----:B------:R-:W-:Y:S02]  /*c6c0*/  SEL R0, R0, RZ, P4 ;  /* 0x000000ff00007207 */ /* 0x000fe40002000000 */
[----:B--2---:R-:W-:-:S07]  /*c6d0*/  LOP3.LUT R2, R2, R13, RZ, 0x3c, !PT ;  /* 0x0000000d02027212 */ /* 0x004fce00078e3cff */
.L_x_103:
[----:B------:R-:W-:Y:S05]  /*c6e0*/  BSYNC B0 ;  /* 0x0000000000007941 */ /* 0x000fea0003800000 */
.L_x_102:
[--C-:B-1-3--:R-:W-:Y:S02]  /*c6f0*/  HADD2.F32 R12, -RZ, R8.reuse.H0_H0 ;  /* 0x20000008ff0c7230 */ /* 0x10afe40000004100 */
[C---:B------:R-:W-:Y:S01]  /*c700*/  FMUL R13, R17.reuse, R56 ;  /* 0x00000038110d7220 */ /* 0x040fe20000400000 */
[----:B------:R-:W-:Y:S02]  /*c710*/  HADD2.F32 R14, -RZ, R8.H1_H1 ;  /* 0x30000008ff0e7230 */ /* 0x000fe40000004100 */
[C---:B------:R-:W-:Y:S01]  /*c720*/  FMUL R57, R17.reuse, R57 ;  /* 0x0000003911397220 */ /* 0x040fe20000400000 */
[--C-:B------:R-:W-:Y:S02]  /*c730*/  HADD2.F32 R24, -RZ, R9.reuse.H0_H0 ;  /* 0x20000009ff187230 */ /* 0x100fe40000004100 */
[C---:B------:R-:W-:Y:S01]  /*c740*/  FMUL R15, R17.reuse, R58 ;  /* 0x0000003a110f7220 */ /* 0x040fe20000400000 */
[----:B------:R-:W-:Y:S02]  /*c750*/  HADD2.F32 R26, -RZ, R9.H1_H1 ;  /* 0x30000009ff1a7230 */ /* 0x000fe40000004100 */
[----:B------:R-:W-:Y:S01]  /*c760*/  FMUL R59, R17, R59 ;  /* 0x0000003b113b7220 */ /* 0x000fe20000400000 */
[C---:B------:R-:W-:Y:S01]  /*c770*/  FFMA R12, R16.reuse, R12, R13 ;  /* 0x0000000c100c7223 */ /* 0x040fe2000000000d */
[C---:B------:R-:W-:Y:S01]  /*c780*/  FFMA R13, R16.reuse, R14, R57 ;  /* 0x0000000e100d7223 */ /* 0x040fe20000000039 */
[C---:B------:R-:W-:Y:S01]  /*c790*/  FFMA R14, R16.reuse, R24, R15 ;  /* 0x00000018100e7223 */ /* 0x040fe2000000000f */
[----:B------:R-:W-:Y:S01]  /*c7a0*/  FFMA R15, R16, R26, R59 ;  /* 0x0000001a100f7223 */ /* 0x000fe2000000003b */
[----:B------:R-:W-:-:S02]  /*c7b0*/  HADD2.F32 R24, -RZ, R10.H0_H0 ;  /* 0x2000000aff187230 */ /* 0x000fc40000004100 */
        /* <DEDUP_REMOVED lines=11> */
[----:B----4-:R-:W-:-:S02]  /*c870*/  HADD2.F32 R30, -RZ, R4.H0_H0 ;  /* 0x20000004ff1e7230 */ /* 0x010fc40000004100 */
        /* <DEDUP_REMOVED lines=23> */
[----:B------:R-:W-:Y:S01]  /*c9f0*/  F2FP.F16.F32.PACK_AB R12, R13, R12 ;  /* 0x0000000c0d0c723e */ /* 0x000fe200000000ff */
[----:B------:R-:W-:Y:S05]  /*ca00*/  WARPSYNC.ALL ;  /* 0x0000000000007948 */ /* 0x000fea0003800000 */
[----:B------:R-:W-:Y:S01]  /*ca10*/  F2FP.F16.F32.PACK_AB R13, R15, R14 ;  /* 0x0000000e0f0d723e */ /* 0x000fe200000000ff */
[----:B------:R-:W-:Y:S01]  /*ca20*/  BSSY B0, `(.L_x_107) ;  /* 0x000001a000007945 */ /* 0x000fe20003800000 */
[----:B------:R-:W-:-:S02]  /*ca30*/  F2FP.F16.F32.PACK_AB R14, R25, R24 ;  /* 0x00000018190e723e */ /* 0x000fc400000000ff */
[----:B------:R-:W-:Y:S02]  /*ca40*/  F2FP.F16.F32.PACK_AB R15, R26, R27 ;  /* 0x0000001b1a0f723e */ /* 0x000fe400000000ff */
[----:B------:R-:W-:Y:S02]  /*ca50*/  F2FP.F16.F32.PACK_AB R24, R30, R31 ;  /* 0x0000001f1e18723e */ /* 0x000fe400000000ff */
[----:B------:R-:W-:Y:S01]  /*ca60*/  F2FP.F16.F32.PACK_AB R25, R32, R33 ;  /* 0x000000212019723e */ /* 0x000fe200000000ff */
[----:B------:R1:W-:Y:S01]  /*ca70*/  STSM.16.M88.4 [R3+0x2200], R12 ;  /* 0x0022000c03007844 */ /* 0x0003e20000000200 */
[----:B------:R-:W-:Y:S02]  /*ca80*/  F2FP.F16.F32.PACK_AB R26, R34, R35 ;  /* 0x00000023221a723e */ /* 0x000fe400000000ff */
        /* <DEDUP_REMOVED lines=19> */
.L_x_108:
[----:B------:R-:W-:Y:S05]  /*cbc0*/  BSYNC B0 ;  /* 0x0000000000007941 */ /* 0x000fea0003800000 */
.L_x_107:
[----:B------:R-:W-:Y:S06]  /*cbd0*/  BAR.SYNC.DEFER_BLOCKING 0x1, 0x100 ;  /* 0x0044000000007b1d */ /* 0x000fec0000010000 */
[----:B------:R-:W-:Y:S04]  /*cbe0*/  BSSY B0, `(.L_x_109) ;  /* 0x0000009000007945 */ /* 0x000fe80003800000 */
[----:B------:R-:W-:Y:S05]  /*cbf0*/  @!P0 BRA `(.L_x_110) ;  /* 0x00000000001c8947 */ /* 0x000fea0003800000 */
[----:B------:R-:W-:-:S13]  /*cc00*/  ISETP.NE.AND P4, PT, R18, 0x3, PT ;  /* 0x000000031200780c */ /* 0x000fda0003f85270 */
[----:B------:R-:W-:Y:S05]  /*cc10*/  @!P4 BRA `(.L_x_111) ;  /* 0x000000000004c947 */ /* 0x000fea0003800000 */
[----:B------:R-:W-:Y:S01]  /*cc20*/  BPT.TRAP 0x1 ;  /* 0x000000040000795c */ /* 0x000fe20000300000 */
.L_x_111:
[----:B------:R-:W-:-:S04]  /*cc30*/  ULEA UR4, UR8, UR50, 0x3 ;  /* 0x0000003208047291 */ /* 0x000fc8000f8e183f */
[----:B------:R-:W-:-:S04]  /*cc40*/  UIADD3 UR4, UR4, 0x50, URZ ;  /* 0x0000005004047890 */ /* 0x000fc8000fffe03f */
[----:B------:R-:W-:-:S09]  /*cc50*/  UPRMT UR4, UR49, 0x654, UR4 ;  /* 0x0000065431047896 */ /* 0x000fd20008000004 */
[----:B------:R-:W-:Y:S03]  /*cc60*/  SYNCS.ARRIVE.TRANS64.RED.A1T0 RZ, [UR4], RZ ;  /* 0x000000ffffff79a7 */ /* 0x000fe60008100404 */
.L_x_110:
[----:B------:R-:W-:Y:S05]  /*cc70*/  BSYNC B0 ;  /* 0x0000000000007941 */ /* 0x000fea0003800000 */
.L_x_109:
        /* <DEDUP_REMOVED lines=8> */
.L_x_114:
[----:B-1----:R-:W-:Y:S01]  /*cd00*/  LEA R12, R0, UR50, 0x3 ;  /* 0x00000032000c7c11 */ /* 0x002fe2000f8e18ff */
[----:B------:R-:W-:Y:S01]  /*cd10*/  BSSY B1, `(.L_x_115) ;  /* 0x0000006000017945 */ /* 0x000fe20003800000 */
[----:B------:R-:W-:Y:S02]  /*cd20*/  SHF.L.U32 R13, R2, 0x1f, RZ ;  /* 0x0000001f020d7819 */ /* 0x000fe400000006ff */
[----:B------:R-:W-:Y:S02]  /*cd30*/  @!P2 LEA R14, R0, R20, 0xd ;  /* 0x00000014000ea211 */ /* 0x000fe400078e68ff */
[----:B------:R-:W1:Y:S03]  /*cd40*/  SYNCS.PHASECHK.TRANS64.TRYWAIT P4, [R12+URZ+0x30], R13 ;  /* 0x0000300d0c0075a7 */ /* 0x000e66000808017f */
[----:B------:R-:W-:Y:S01]  /*cd50*/  @!P2 IMAD R15, R19, 0x2, R14 ;  /* 0x00000002130fa824 */ /* 0x000fe200078e020e */
[----:B-1----:R-:W-:Y:S06]  /*cd60*/  @!P4 BRA `(.L_x_116) ;  /* 0x000000900048c947 */ /* 0x002fec0003800000 */
.L_x_365:
[----:B------:R-:W-:Y:S05]  /*cd70*/  BSYNC B1 ;  /* 0x0000000000017941 */ /* 0x000fea0003800000 */
.L_x_115:
        /* <DEDUP_REMOVED lines=8> */
.L_x_113:
[----:B------:R-:W-:Y:S05]  /*ce00*/  BSYNC B0 ;  /* 0x0000000000007941 */ /* 0x000fea0003800000 */
.L_x_112:
[----:B-1----:R-:W2:Y:S04]  /*ce10*/  LDL.LU R13, [R1+0xc0] ;  /* 0x0000c000010d7983 */ /* 0x002ea80000300800 */
[----:B------:R-:W5:Y:S04]  /*ce20*/  LDL.LU R14, [R1+0xc4] ;  /* 0x0000c400010e7983 */ /* 0x000f680000300800 */
[----:B------:R-:W4:Y:S04]  /*ce30*/  LDL.LU R12, [R1+0xc8] ;  /* 0x0000c800010c7983 */ /* 0x000f280000300800 */
        /* <DEDUP_REMOVED lines=12> */
[----:B------:R-:W4:Y:S01]  /*cf00*/  LDL.LU R41, [R1+0xfc] ;  /* 0x0000fc0001297983 */ /* 0x000f220000300800 */
[--C-:B---3--:R-:W-:Y:S01]  /*cf10*/  HADD2.F32 R24, -RZ, R9.reuse.H0_H0 ;  /* 0x20000009ff187230 */ /* 0x108fe20000004100 */
[----:B------:R-:W-:Y:S05]  /*cf20*/  WARPSYNC.ALL ;  /* 0x0000000000007948 */ /* 0x000fea0003800000 */
[----:B------:R-:W-:Y:S01]  /*cf30*/  HADD2.F32 R26, -RZ, R9.H1_H1 ;  /* 0x30000009ff1a7230 */ /* 0x000fe20000004100 */
[----:B------:R-:W-:Y:S01]  /*cf40*/  BSSY B0, `(.L_x_117) ;  /* 0x000004a000007945 */ /* 0x000fe20003800000 */
[C---:B--2---:R-:W-:Y:S01]  /*cf50*/  FMUL R13, R17.reuse, R13 ;  /* 0x0000000d110d7220 */ /* 0x044fe20000400000 */
[----:B-----5:R-:W-:Y:S01]  /*cf60*/  FMUL R15, R17, R14 ;  /* 0x0000000e110f7220 */ /* 0x020fe20000400000 */
[----:B------:R-:W-:-:S02]  /*cf70*/  HADD2.F32 R14, -RZ, R8.H1_H1 ;  /* 0x30000008ff0e7230 */ /* 0x000fc40000004100 */
[C---:B----4-:R-:W-:Y:S01]  /*cf80*/  FMUL R25, R17.reuse, R12 ;  /* 0x0000000c11197220 */ /* 0x050fe20000400000 */
[----:B------:R-:W-:Y:S02]  /*cf90*/  HADD2.F32 R12, -RZ, R8.H0_H0 ;  /* 0x20000008ff0c7230 */ /* 0x000fe40000004100 */
[C---:B------:R-:W-:Y:S01]  /*cfa0*/  FFMA R15, R16.reuse, R14, R15 ;  /* 0x0000000e100f7223 */ /* 0x040fe2000000000f */
[C---:B------:R-:W-:Y:S02]  /*cfb0*/  FMUL R27, R17.reuse, R27 ;  /* 0x0000001b111b7220 */ /* 0x040fe40000400000 */
[C---:B------:R-:W-:Y:S01]  /*cfc0*/  FFMA R12, R16.reuse, R12, R13 ;  /* 0x0000000c100c7223 */ /* 0x040fe2000000000d */
[C---:B------:R-:W-:Y:S01]  /*cfd0*/  FFMA R13, R16.reuse, R24, R25 ;  /* 0x00000018100d7223 */ /* 0x040fe20000000019 */
[----:B------:R-:W-:Y:S01]  /*cfe0*/  FFMA R14, R16, R26, R27 ;  /* 0x0000001a100e7223 */ /* 0x000fe2000000001b */
[--C-:B------:R-:W-:Y:S02]  /*cff0*/  HADD2.F32 R24, -RZ, R10.reuse.H0_H0 ;  /* 0x2000000aff187230 */ /* 0x100fe40000004100 */
[----:B------:R-:W-:Y:S01]  /*d000*/  FMUL R25, R17, R32 ;  /* 0x0000002011197220 */ /* 0x000fe20000400000 */
[----:B------:R-:W-:-:S02]  /*d010*/  HADD2.F32 R26, -RZ, R10.H1_H1 ;  /* 0x3000000aff1a7230 */ /* 0x000fc40000004100 */
[C---:B------:R-:W-:Y:S01]  /*d020*/  FMUL R27, R17.reuse, R31 ;  /* 0x0000001f111b7220 */ /* 0x040fe20000400000 */
[--C-:B------:R-:W-:Y:S02]  /*d030*/  HADD2.F32 R32, -RZ, R11.reuse.H1_H1 ;  /* 0x3000000bff207230 */ /* 0x100fe40000004100 */
[----:B------:R-:W-:Y:S01]  /*d040*/  FFMA R25, R16, R24, R25 ;  /* 0x0000001810197223 */ /* 0x000fe20000000019 */
[----:B------:R-:W-:Y:S01]  /*d050*/  F2FP.F16.F32.PACK_AB R13, R14, R13 ;  /* 0x0000000d0e0d723e */ /* 0x000fe200000000ff */
[----:B------:R-:W-:Y:S01]  /*d060*/  FMUL R31, R17, R30 ;  /* 0x0000001e111f7220 */ /* 0x000fe20000400000 */
[----:B------:R-:W-:Y:S02]  /*d070*/  HADD2.F32 R30, -RZ, R11.H0_H0 ;  /* 0x2000000bff1e7230 */ /* 0x000fe40000004100 */
[C---:B------:R-:W-:Y:S01]  /*d080*/  FFMA R24, R16.reuse, R26, R27 ;  /* 0x0000001a10187223 */ /* 0x040fe2000000001b */
[----:B------:R-:W-:Y:S01]  /*d090*/  F2FP.F16.F32.PACK_AB R12, R15, R12 ;  /* 0x0000000c0f0c723e */ /* 0x000fe200000000ff */
[----:B------:R-:W-:Y:S01]  /*d0a0*/  FMUL R33, R17, R33 ;  /* 0x0000002111217220 */ /* 0x000fe20000400000 */
[----:B------:R-:W-:Y:S01]  /*d0b0*/  FFMA R31, R16, R30, R31 ;  /* 0x0000001e101f7223 */ /* 0x000fe2000000001f */
[----:B------:R-:W-:-:S02]  /*d0c0*/  HADD2.F32 R30, -RZ, R4.H0_H0 ;  /* 0x20000004ff1e7230 */ /* 0x000fc40000004100 */
[----:B------:R-:W-:Y:S01]  /*d0d0*/  FFMA R26, R16, R32, R33 ;  /* 0x00000020101a7223 */ /* 0x000fe20000000021 */
[C---:B------:R-:W-:Y:S01]  /*d0e0*/  FMUL R27, R17.reuse, R36 ;  /* 0x00000024111b7220 */ /* 0x040fe20000400000 */
[----:B------:R-:W-:Y:S01]  /*d0f0*/  HADD2.F32 R32, -RZ, R4.H1_H1 ;  /* 0x30000004ff207230 */ /* 0x000fe20000004100 */
[----:B------:R-:W-:Y:S01]  /*d100*/  F2FP.F16.F32.PACK_AB R14, R24, R25 ;  /* 0x00000019180e723e */ /* 0x000fe200000000ff */
[C---:B------:R-:W-:Y:S01]  /*d110*/  FMUL R33, R17.reuse, R35 ;  /* 0x0000002311217220 */ /* 0x040fe20000400000 */
[--C-:B------:R-:W-:Y:S02]  /*d120*/  HADD2.F32 R36, -RZ, R5.reuse.H1_H1 ;  /* 0x30000005ff247230 */ /* 0x100fe40000004100 */
[----:B------:R-:W-:Y:S01]  /*d130*/  FFMA R27, R16, R30, R27 ;  /* 0x0000001e101b7223 */ /* 0x000fe2000000001b */
[----:B------:R-:W-:Y:S01]  /*d140*/  F2FP.F16.F32.PACK_AB R15, R26, R31 ;  /* 0x0000001f1a0f723e */ /* 0x000fe200000000ff */
[----:B------:R-:W-:Y:S01]  /*d150*/  FMUL R35, R17, R34 ;  /* 0x0000002211237220 */ /* 0x000fe20000400000 */
[----:B------:R-:W-:-:S02]  /*d160*/  HADD2.F32 R34, -RZ, R5.H0_H0 ;  /* 0x20000005ff227230 */ /* 0x000fc40000004100 */
[C---:B------:R-:W-:Y:S01]  /*d170*/  FFMA R30, R16.reuse, R32, R33 ;  /* 0x00000020101e7223 */ /* 0x040fe20000000021 */
[C---:B------:R-:W-:Y:S01]  /*d180*/  FMUL R37, R17.reuse, R37 ;  /* 0x0000002511257220 */ /* 0x040fe20000400000 */
[----:B------:R1:W-:Y:S01]  /*d190*/  STSM.16.M88.4 [R3+0x4200], R12 ;  /* 0x0042000c03007844 */ /* 0x0003e20000000200 */
[C---:B------:R-:W-:Y:S01]  /*d1a0*/  FFMA R35, R16.reuse, R34, R35 ;  /* 0x0000002210237223 */ /* 0x040fe20000000023 */
[--C-:B------:R-:W-:Y:S02]  /*d1b0*/  HADD2.F32 R34, -RZ, R6.reuse.H0_H0 ;  /* 0x20000006ff227230 */ /* 0x100fe40000004100 */
[----:B------:R-:W-:Y:S01]  /*d1c0*/  FFMA R32, R16, R36, R37 ;  /* 0x0000002410207223 */ /* 0x000fe20000000025 */
[C---:B------:R-:W-:Y:S01]  /*d1d0*/  FMUL R33, R17.reuse, R40 ;  /* 0x0000002811217220 */ /* 0x040fe20000400000 */
[----:B------:R-:W-:Y:S01]  /*d1e0*/  HADD2.F32 R36, -RZ, R6.H1_H1 ;  /* 0x30000006ff247230 */ /* 0x000fe20000004100 */
[----:B------:R-:W-:Y:S01]  /*d1f0*/  F2FP.F16.F32.PACK_AB R24, R30, R27 ;  /* 0x0000001b1e18723e */ /* 0x000fe200000000ff */
[----:B------:R-:W-:Y:S01]  /*d200*/  FMUL R37, R17, R39 ;  /* 0x0000002711257220 */ /* 0x000fe20000400000 */
[----:B------:R-:W-:-:S02]  /*d210*/  HADD2.F32 R40, -RZ, R7.H1_H1 ;  /* 0x30000007ff287230 */ /* 0x000fc40000004100 */
[----:B------:R-:W-:Y:S01]  /*d220*/  FFMA R33, R16, R34, R33 ;  /* 0x0000002210217223 */ /* 0x000fe20000000021 */
[----:B------:R-:W-:Y:S01]  /*d230*/  F2FP.F16.F32.PACK_AB R25, R32, R35 ;  /* 0x000000232019723e */ /* 0x000fe200000000ff */
[C---:B------:R-:W-:Y:S01]  /*d240*/  FMUL R39, R17.reuse, R38 ;  /* 0x0000002611277220 */ /* 0x040fe20000400000 */
[----:B------:R-:W-:Y:S02]  /*d250*/  HADD2.F32 R38, -RZ, R7.H0_H0 ;  /* 0x20000007ff267230 */ /* 0x000fe40000004100 */
[C---:B------:R-:W-:Y:S01]  /*d260*/  FFMA R34, R16.reuse, R36, R37 ;  /* 0x0000002410227223 */ /* 0x040fe20000000025 */
[----:B------:R-:W-:Y:S02]  /*d270*/  FMUL R41, R17, R41 ;  /* 0x0000002911297220 */ /* 0x000fe40000400000 */
[----:B------:R-:W-:Y:S02]  /*d280*/  FFMA R39, R16, R38, R39 ;  /* 0x0000002610277223 */ /* 0x000fe40000000027 */
[----:B------:R-:W-:Y:S01]  /*d290*/  F2FP.F16.F32.PACK_AB R26, R34, R33 ;  /* 0x00000021221a723e */ /* 0x000fe200000000ff */
        /* <DEDUP_REMOVED lines=20> */
.L_x_118:
[----:B------:R-:W-:Y:S05]  /*d3e0*/  BSYNC B0 ;  /* 0x0000000000007941 */ /* 0x000fea0003800000 */
.L_x_117:
[----:B------:R-:W-:Y:S06]  /*d3f0*/  BAR.SYNC.DEFER_BLOCKING 0x1, 0x100 ;  /* 0x0044000000007b1d */ /* 0x000fec0000010000 */
[----:B------:R-:W-:Y:S04]  /*d400*/  BSSY B0, `(.L_x_119) ;  /* 0x0000009000007945 */ /* 0x000fe80003800000 */
[----:B------:R-:W-:Y:S05]  /*d410*/  @!P0 BRA `(.L_x_120) ;  /* 0x00000000001c8947 */ /* 0x000fea0003800000 */
[----:B------:R-:W-:-:S13]  /*d420*/  ISETP.NE.AND P4, PT, R18, 0x3, PT ;  /* 0x000000031200780c */ /* 0x000fda0003f85270 */
[----:B------:R-:W-:Y:S05]  /*d430*/  @!P4 BRA `(.L_x_121) ;  /* 0x000000000004c947 */ /* 0x000fea0003800000 */
[----:B------:R-:W-:Y:S01]  /*d440*/  BPT.TRAP 0x1 ;  /* 0x000000040000795c */ /* 0x000fe20000300000 */
.L_x_121:
[----:B------:R-:W-:-:S04]  /*d450*/  ULEA UR4, UR8, UR50, 0x3 ;  /* 0x0000003208047291 */ /* 0x000fc8000f8e183f */
[----:B------:R-:W-:-:S04]  /*d460*/  UIADD3 UR4, UR4, 0x50, URZ ;  /* 0x0000005004047890 */ /* 0x000fc8000fffe03f */
[----:B------:R-:W-:-:S09]  /*d470*/  UPRMT UR4, UR49, 0x654, UR4 ;  /* 0x0000065431047896 */ /* 0x000fd20008000004 */
[----:B------:R-:W-:Y:S03]  /*d480*/  SYNCS.ARRIVE.TRANS64.RED.A1T0 RZ, [UR4], RZ ;  /* 0x000000ffffff79a7 */ /* 0x000fe60008100404 */
.L_x_120:
[----:B------:R-:W-:Y:S05]  /*d490*/  BSYNC B0 ;  /* 0x0000000000007941 */ /* 0x000fea0003800000 */
.L_x_119:
        /* <DEDUP_REMOVED lines=8> */
.L_x_124:
[----:B-1----:R-:W-:Y:S01]  /*d520*/  LEA R12, R0, UR50, 0x3 ;  /* 0x00000032000c7c11 */ /* 0x002fe2000f8e18ff */
[----:B------:R-:W-:Y:S01]  /*d530*/  BSSY B1, `(.L_x_125) ;  /* 0x0000006000017945 */ /* 0x000fe20003800000 */
[----:B------:R-:W-:Y:S02]  /*d540*/  SHF.L.U32 R13, R2, 0x1f, RZ ;  /* 0x0000001f020d7819 */ /* 0x000fe400000006ff */
[----:B------:R-:W-:Y:S02]  /*d550*/  @!P2 LEA R14, R0, R20, 0xd ;  /* 0x00000014000ea211 */ /* 0x000fe400078e68ff */
[----:B------:R-:W1:Y:S03]  /*d560*/  SYNCS.PHASECHK.TRANS64.TRYWAIT P4, [R12+URZ+0x30], R13 ;  /* 0x0000300d0c0075a7 */ /* 0x000e66000808017f */
[----:B------:R-:W-:Y:S01]  /*d570*/  @!P2 IMAD R15, R19, 0x2, R14 ;  /* 0x00000002130fa824 */ /* 0x000fe200078e020e */
[----:B-1----:R-:W-:Y:S06]  /*d580*/  @!P4 BRA `(.L_x_126) ;  /* 0x000000880054c947 */ /* 0x002fec0003800000 */
.L_x_366:
[----:B------:R-:W-:Y:S05]  /*d590*/  BSYNC B1 ;  /* 0x0000000000017941 */ /* 0x000fea0003800000 */
.L_x_125:
        /* <DEDUP_REMOVED lines=8> */
.L_x_123:
[----:B------:R-:W-:Y:S05]  /*d620*/  BSYNC B0 ;  /* 0x0000000000007941 */ /* 0x000fea0003800000 */
.L_x_122:
        /* <DEDUP_REMOVED lines=77> */
.L_x_128:
[----:B------:R-:W-:Y:S05]  /*db00*/  BSYNC B0 ;  /* 0x0000000000007941 */ /* 0x000fea0003800000 */
.L_x_127:
[----:B------:R-:W-:Y:S06]  /*db10*/  BAR.SYNC.DEFER_BLOCKING 0x1, 0x100 ;  /* 0x0044000000007b1d */ /* 0x000fec0000010000 */
[----:B------:R-:W-:Y:S04]  /*db20*/  BSSY B0, `(.L_x_129) ;  /* 0x0000009000007945 */ /* 0x000fe80003800000 */
[----:B------:R-:W-:Y:S05]  /*db30*/  @!P0 BRA `(.L_x_130) ;  /* 0x00000000001c8947 */ /* 0x000fea0003800000 */
[----:B------:R-:W-:-:S13]  /*db40*/  ISETP.NE.AND P4, PT, R18, 0x3, PT ;  /* 0x000000031200780c */ /* 0x000fda0003f85270 */
[----:B------:R-:W-:Y:S05]  /*db50*/  @!P4 BRA `(.L_x_131) ;  /* 0x000000000004c947 */ /* 0x000fea0003800000 */
[----:B------:R-:W-:Y:S01]  /*db60*/  BPT.TRAP 0x1 ;  /* 0x000000040000795c */ /* 0x000fe20000300000 */
.L_x_131:
[----:B------:R-:W-:-:S04]  /*db70*/  ULEA UR4, UR8, UR50, 0x3 ;  /* 0x0000003208047291 */ /* 0x000fc8000f8e183f */
[----:B------:R-:W-:-:S04]  /*db80*/  UIADD3 UR4, UR4, 0x50, URZ ;  /* 0x0000005004047890 */ /* 0x000fc8000fffe03f */
[----:B------:R-:W-:-:S09]  /*db90*/  UPRMT UR4, UR49, 0x654, UR4 ;  /* 0x0000065431047896 */ /* 0x000fd20008000004 */
[----:B------:R-:W-:Y:S03]  /*dba0*/  SYNCS.ARRIVE.TRANS64.RED.A1T0 RZ, [UR4], RZ ;  /* 0x000000ffffff79a7 */ /* 0x000fe60008100404 */
.L_x_130:
[----:B------:R-:W-:Y:S05]  /*dbb0*/  BSYNC B0 ;  /* 0x0000000000007941 */ /* 0x000fea0003800000 */
.L_x_129:
        /* <DEDUP_REMOVED lines=8> */
.L_x_134:
[----:B-1----:R-:W-:Y:S01]  /*dc40*/  LEA R12, R0, UR50, 0x3 ;  /* 0x00000032000c7c11 */ /* 0x002fe2000f8e18ff */
[----:B------:R-:W-:Y:S01]  /*dc50*/  BSSY B1, `(.L_x_135) ;  /* 0x0000006000017945 */ /* 0x000fe20003800000 */
[----:B------:R-:W-:Y:S02]  /*dc60*/  SHF.L.U32 R13, R2, 0x1f, RZ ;  /* 0x0000001f020d7819 */ /* 0x000fe400000006ff */
[----:B------:R-:W-:Y:S02]  /*dc70*/  @!P2 LEA R14, R0, R20, 0xd ;  /* 0x00000014000ea211 */ /* 0x000fe400078e68ff */
[----:B------:R-:W1:Y:S03]  /*dc80*/  SYNCS.PHASECHK.TRANS64.TRYWAIT P4, [R12+URZ+0x30], R13 ;  /* 0x0000300d0c0075a7 */ /* 0x000e66000808017f */
[----:B------:R-:W-:Y:S01]  /*dc90*/  @!P2 IMAD R15, R19, 0x2, R14 ;  /* 0x00000002130fa824 */ /* 0x000fe200078e020e */
[----:B-1----:R-:W-:Y:S06]  /*dca0*/  @!P4 BRA `(.L_x_136) ;  /* 0x0000008000a0c947 */ /* 0x002fec0003800000 */
.L_x_367:
[----:B------:R-:W-:Y:S05]  /*dcb0*/  BSYNC B1 ;  /* 0x0000000000017941 */ /* 0x000fea0003800000 */
.L_x_135:
        /* <DEDUP_REMOVED lines=8> */
.L_x_133:
[----:B------:R-:W-:Y:S05]  /*dd40*/  BSYNC B0 ;  /* 0x0000000000007941 */ /* 0x000fea0003800000 */
.L_x_132:
        /* <DEDUP_REMOVED lines=93> */
.L_x_138:
[----:B------:R-:W-:Y:S05]  /*e320*/  BSYNC B0 ;  /* 0x0000000000007941 */ /* 0x000fea0003800000 */
.L_x_137:
[----:B------:R-:W-:Y:S06]  /*e330*/  BAR.SYNC.DEFER_BLOCKING 0x1, 0x100 ;  /* 0x0044000000007b1d */ /* 0x000fec0000010000 */
[----:B------:R-:W-:Y:S04]  /*e340*/  BSSY B0, `(.L_x_139) ;  /* 0x0000009000007945 */ /* 0x000fe80003800000 */
[----:B------:R-:W-:Y:S05]  /*e350*/  @!P0 BRA `(.L_x_140) ;  /* 0x00000000001c8947 */ /* 0x000fea0003800000 */
[----:B------:R-:W-:-:S13]  /*e360*/  ISETP.NE.AND P4, PT, R18, 0x3, PT ;  /* 0x000000031200780c */ /* 0x000fda0003f85270 */
[----:B------:R-:W-:Y:S05]  /*e370*/  @!P4 BRA `(.L_x_141) ;  /* 0x000000000004c947 */ /* 0x000fea0003800000 */
[----:B------:R-:W-:Y:S01]  /*e380*/  BPT.TRAP 0x1 ;  /* 0x000000040000795c */ /* 0x000fe20000300000 */
.L_x_141:
[----:B------:R-:W-:-:S04]  /*e390*/  ULEA UR4, UR8, UR50, 0x3 ;  /* 0x0000003208047291 */ /* 0x000fc8000f8e183f */
[----:B------:R-:W-:-:S04]  /*e3a0*/  UIADD3 UR4, UR4, 0x50, URZ ;  /* 0x0000005004047890 */ /* 0x000fc8000fffe03f */
[----:B------:R-:W-:-:S09]  /*e3b0*/  UPRMT UR4, UR49, 0x654, UR4 ;  /* 0x0000065431047896 */ /* 0x000fd20008000004 */
[----:B------:R-:W-:Y:S03]  /*e3c0*/  SYNCS.ARRIVE.TRANS64.RED.A1T0 RZ, [UR4], RZ ;  /* 0x000000ffffff79a7 */ /* 0x000fe60008100404 */
.L_x_140:
[----:B------:R-:W-:Y:S05]  /*e3d0*/  BSYNC B0 ;  /* 0x0000000000007941 */ /* 0x000fea0003800000 */
.L_x_139:
        /* <DEDUP_REMOVED lines=8> */
.L_x_144:
[----:B-1----:R-:W-:Y:S01]  /*e460*/  LEA R12, R0, UR50, 0x3 ;  /* 0x00000032000c7c11 */ /* 0x002fe2000f8e18ff */
[----:B------:R-:W-:Y:S01]  /*e470*/  BSSY B1, `(.L_x_145) ;  /* 0x0000006000017945 */ /* 0x000fe20003800000 */
[----:B------:R-:W-:Y:S02]  /*e480*/  SHF.L.U32 R13, R2, 0x1f, RZ ;  /* 0x0000001f020d7819 */ /* 0x000fe400000006ff */
[----:B------:R-:W-:Y:S02]  /*e490*/  @!P2 LEA R14, R0, R20, 0xd ;  /* 0x00000014000ea211 */ /* 0x000fe400078e68ff */
[----:B------:R-:W1:Y:S03]  /*e4a0*/  SYNCS.PHASECHK.TRANS64.TRYWAIT P4, [R12+URZ+0x30], R13 ;  /* 0x0000300d0c0075a7 */ /* 0x000e66000808017f */
[----:B------:R-:W-:Y:S01]  /*e4b0*/  @!P2 IMAD R15, R19, 0x2, R14 ;  /* 0x00000002130fa824 */ /* 0x000fe200078e020e */
[----:B-1----:R-:W-:Y:S06]  /*e4c0*/  @!P4 BRA `(.L_x_146) ;  /* 0x0000007800acc947 */ /* 0x002fec0003800000 */
.L_x_368:
[----:B------:R-:W-:Y:S05]  /*e4d0*/  BSYNC B1 ;  /* 0x0000000000017941 */ /* 0x000fea0003800000 */
.L_x_145:
        /* <DEDUP_REMOVED lines=8> */
.L_x_143:
[----:B------:R-:W-:Y:S05]  /*e560*/  BSYNC B0 ;  /* 0x0000000000007941 */ /* 0x000fea0003800000 */
.L_x_142:
        /* <DEDUP_REMOVED lines=77> */
.L_x_148:
[----:B------:R-:W-:Y:S05]  /*ea40*/  BSYNC B0 ;  /* 0x0000000000007941 */ /* 0x000fea0003800000 */
.L_x_147:
[----:B------:R-:W-:Y:S06]  /*ea50*/  BAR.SYNC.DEFER_BLOCKING 0x1, 0x100 ;  /* 0x0044000000007b1d */ /* 0x000fec0000010000 */
[----:B------:R-:W-:Y:S04]  /*ea60*/  BSSY B0, `(.L_x_149) ;  /* 0x0000009000007945 */ /* 0x000fe80003800000 */
[----:B------:R-:W-:Y:S05]  /*ea70*/  @!P0 BRA `(.L_x_150) ;  /* 0x00000000001c8947 */ /* 0x000fea0003800000 */
[----:B------:R-:W-:-:S13]  /*ea80*/  ISETP.NE.AND P4, PT, R18, 0x3, PT ;  /* 0x000000031200780c */ /* 0x000fda0003f85270 */
[----:B------:R-:W-:Y:S05]  /*ea90*/  @!P4 BRA `(.L_x_151) ;  /* 0x000000000004c947 */ /* 0x000fea0003800000 */
[----:B------:R-:W-:Y:S01]  /*eaa0*/  BPT.TRAP 0x1 ;  /* 0x000000040000795c */ /* 0x000fe20000300000 */
.L_x_151:
[----:B------:R-:W-:-:S04]  /*eab0*/  ULEA UR4, UR8, UR50, 0x3 ;  /* 0x0000003208047291 */ /* 0x000fc8000f8e183f */
[----:B------:R-:W-:-:S04]  /*eac0*/  UIADD3 UR4, UR4, 0x50, URZ ;  /* 0x0000005004047890 */ /* 0x000fc8000fffe03f */
[----:B------:R-:W-:-:S09]  /*ead0*/  UPRMT UR4, UR49, 0x654, UR4 ;  /* 0x0000065431047896 */ /* 0x000fd20008000004 */
[----:B------:R-:W-:Y:S03]  /*eae0*/  SYNCS.ARRIVE.TRANS64.RED.A1T0 RZ, [UR4], RZ ;  /* 0x000000ffffff79a7 */ /* 0x000fe60008100404 */
.L_x_150:
[----:B------:R-:W-:Y:S05]  /*eaf0*/  BSYNC B0 ;  /* 0x0000000000007941 */ /* 0x000fea0003800000 */
.L_x_149:
        /* <DEDUP_REMOVED lines=8> */
.L_x_154:
[----:B-1----:R-:W-:Y:S01]  /*eb80*/  LEA R12, R0, UR50, 0x3 ;  /* 0x00000032000c7c11 */ /* 0x002fe2000f8e18ff */
[----:B------:R-:W-:Y:S01]  /*eb90*/  BSSY B1, `(.L_x_155) ;  /* 0x0000006000017945 */ /* 0x000fe20003800000 */
[----:B------:R-:W-:Y:S02]  /*eba0*/  SHF.L.U32 R13, R2, 0x1f, RZ ;  /* 0x0000001f020d7819 */ /* 0x000fe400000006ff */
[----:B------:R-:W-:Y:S02]  /*ebb0*/  @!P2 LEA R14, R0, R20, 0xd ;  /* 0x00000014000ea211 */ /* 0x000fe400078e68ff */
[----:B------:R-:W1:Y:S03]  /*ebc0*/  SYNCS.PHASECHK.TRANS64.TRYWAIT P4, [R12+URZ+0x30], R13 ;  /* 0x0000300d0c0075a7 */ /* 0x000e66000808017f */
[----:B------:R-:W-:Y:S01]  /*ebd0*/  @!P2 IMAD R15, R19, 0x2, R14 ;  /* 0x00000002130fa824 */ /* 0x000fe200078e020e */
[----:B-1----:R-:W-:Y:S06]  /*ebe0*/  @!P4 BRA `(.L_x_156) ;  /* 0x0000007000f8c947 */ /* 0x002fec0003800000 */
.L_x_369:
[----:B------:R-:W-:Y:S05]  /*ebf0*/  BSYNC B1 ;  /* 0x0000000000017941 */ /* 0x000fea0003800000 */
.L_x_155:
        /* <DEDUP_REMOVED lines=8> */
.L_x_153:
[----:B------:R-:W-:Y:S05]  /*ec80*/  BSYNC B0 ;  /* 0x0000000000007941 */ /* 0x000fea0003800000 */
.L_x_152:
        /* <DEDUP_REMOVED lines=93> */
.L_x_158:
[----:B------:R-:W-:Y:S05]  /*f260*/  BSYNC B0 ;  /* 0x0000000000007941 */ /* 0x000fea0003800000 */
.L_x_157:
[----:B------:R-:W-:Y:S06]  /*f270*/  BAR.SYNC.DEFER_BLOCKING 0x1, 0x100 ;  /* 0x0044000000007b1d */ /* 0x000fec0000010000 */
[----:B------:R-:W-:Y:S04]  /*f280*/  BSSY B0, `(.L_x_159) ;  /* 0x0000009000007945 */ /* 0x000fe80003800000 */
[----:B------:R-:W-:Y:S05]  /*f290*/  @!P0 BRA `(.L_x_160) ;  /* 0x00000000001c8947 */ /* 0x000fea0003800000 */
[----:B------:R-:W-:-:S13]  /*f2a0*/  ISETP.NE.AND P4, PT, R18, 0x3, PT ;  /* 0x000000031200780c */ /* 0x000fda0003f85270 */
[----:B------:R-:W-:Y:S05]  /*f2b0*/  @!P4 BRA `(.L_x_161) ;  /* 0x000000000004c947 */ /* 0x000fea0003800000 */
[----:B------:R-:W-:Y:S01]  /*f2c0*/  BPT.TRAP 0x1 ;  /* 0x000000040000795c */ /* 0x000fe20000300000 */
.L_x_161:
[----:B------:R-:W-:-:S04]  /*f2d0*/  ULEA UR4, UR8, UR50, 0x3 ;  /* 0x0000003208047291 */ /* 0x000fc8000f8e183f */
[----:B------:R-:W-:-:S04]  /*f2e0*/  UIADD3 UR4, UR4, 0x50, URZ ;  /* 0x0000005004047890 */ /* 0x000fc8000fffe03f */
[----:B------:R-:W-:-:S09]  /*f2f0*/  UPRMT UR4, UR49, 0x654, UR4 ;  /* 0x0000065431047896 */ /* 0x000fd20008000004 */
[----:B------:R-:W-:Y:S03]  /*f300*/  SYNCS.ARRIVE.TRANS64.RED.A1T0 RZ, [UR4], RZ ;  /* 0x000000ffffff79a7 */ /* 0x000fe60008100404 */
.L_x_160:
[----:B------:R-:W-:Y:S05]  /*f310*/  BSYNC B0 ;  /* 0x0000000000007941 */ /* 0x000fea0003800000 */
.L_x_159:
        /* <DEDUP_REMOVED lines=8> */
.L_x_164:
[----:B-1----:R-:W-:Y:S01]  /*f3a0*/  LEA R12, R0, UR50, 0x3 ;  /* 0x00000032000c7c11 */ /* 0x002fe2000f8e18ff */
[----:B------:R-:W-:Y:S01]  /*f3b0*/  BSSY B1, `(.L_x_165) ;  /* 0x0000006000017945 */ /* 0x000fe20003800000 */
[----:B------:R-:W-:Y:S02]  /*f3c0*/  SHF.L.U32 R13, R2, 0x1f, RZ ;  /* 0x0000001f020d7819 */ /* 0x000fe400000006ff */
[----:B------:R-:W-:Y:S02]  /*f3d0*/  @!P2 LEA R14, R0, R20, 0xd ;  /* 0x00000014000ea211 */ /* 0x000fe400078e68ff */
[----:B------:R-:W1:Y:S03]  /*f3e0*/  SYNCS.PHASECHK.TRANS64.TRYWAIT P4, [R12+URZ+0x30], R13 ;  /* 0x0000300d0c0075a7 */ /* 0x000e66000808017f */
[----:B------:R-:W-:Y:S01]  /*f3f0*/  @!P2 IMAD R15, R19, 0x2, R14 ;  /* 0x00000002130fa824 */ /* 0x000fe200078e020e */
[----:B-1----:R-:W-:Y:S06]  /*f400*/  @!P4 BRA `(.L_x_166) ;  /* 0x0000006c0004c947 */ /* 0x002fec0003800000 */
.L_x_370:
[----:B------:R-:W-:Y:S05]  /*f410*/  BSYNC B1 ;  /* 0x0000000000017941 */ /* 0x000fea0003800000 */
.L_x_165:
        /* <DEDUP_REMOVED lines=8> */
.L_x_163:
[----:B------:R-:W-:Y:S05]  /*f4a0*/  BSYNC B0 ;  /* 0x0000000000007941 */ /* 0x000fea0003800000 */
.L_x_162:
        /* <DEDUP_REMOVED lines=77> */
.L_x_168:
[----:B------:R-:W-:Y:S05]  /*f980*/  BSYNC B0 ;  /* 0x0000000000007941 */ /* 0x000fea0003800000 */
.L_x_167:
[----:B------:R-:W-:Y:S06]  /*f990*/  BAR.SYNC.DEFER_BLOCKING 0x1, 0x100 ;  /* 0x0044000000007b1d */ /* 0x000fec0000010000 */
[----:B------:R-:W-:Y:S04]  /*f9a0*/  BSSY B0, `(.L_x_169) ;  /* 0x0000009000007945 */ /* 0x000fe80003800000 */
[----:B------:R-:W-:Y:S05]  /*f9b0*/  @!P0 BRA `(.L_x_170) ;  /* 0x00000000001c8947 */ /* 0x000fea0003800000 */
[----:B------:R-:W-:-:S13]  /*f9c0*/  ISETP.NE.AND P4, PT, R18, 0x3, PT ;  /* 0x000000031200780c */ /* 0x000fda0003f85270 */
[----:B------:R-:W-:Y:S05]  /*f9d0*/  @!P4 BRA `(.L_x_171) ;  /* 0x000000000004c947 */ /* 0x000fea0003800000 */
[----:B------:R-:W-:Y:S01]  /*f9e0*/  BPT.TRAP 0x1 ;  /* 0x000000040000795c */ /* 0x000fe20000300000 */
.L_x_171:
[----:B------:R-:W-:-:S04]  /*f9f0*/  ULEA UR4, UR8, UR50, 0x3 ;  /* 0x0000003208047291 */ /* 0x000fc8000f8e183f */
[----:B------:R-:W-:-:S04]  /*fa00*/  UIADD3 UR4, UR4, 0x50, URZ ;  /* 0x0000005004047890 */ /* 0x000fc8000fffe03f */
[----:B------:R-:W-:-:S09]  /*fa10*/  UPRMT UR4, UR49, 0x654, UR4 ;  /* 0x0000065431047896 */ /* 0x000fd20008000004 */
[----:B------:R-:W-:Y:S03]  /*fa20*/  SYNCS.ARRIVE.TRANS64.RED.A1T0 RZ, [UR4], RZ ;  /* 0x000000ffffff79a7 */ /* 0x000fe60008100404 */
.L_x_170:
[----:B------:R-:W-:Y:S05]  /*fa30*/  BSYNC B0 ;  /* 0x0000000000007941 */ /* 0x000fea0003800000 */
.L_x_169:
        /* <DEDUP_REMOVED lines=8> */
.L_x_174:
[----:B-1----:R-:W-:Y:S01]  /*fac0*/  LEA R12, R0, UR50, 0x3 ;  /* 0x00000032000c7c11 */ /* 0x002fe2000f8e18ff */
[----:B------:R-:W-:Y:S01]  /*fad0*/  BSSY B1, `(.L_x_175) ;  /* 0x0000006000017945 */ /* 0x000fe20003800000 */
[----:B------:R-:W-:Y:S02]  /*fae0*/  SHF.L.U32 R13, R2, 0x1f, RZ ;  /* 0x0000001f020d7819 */ /* 0x000fe400000006ff */
[----:B------:R-:W-:Y:S02]  /*faf0*/  @!P2 LEA R14, R0, R20, 0xd ;  /* 0x00000014000ea211 */ /* 0x000fe400078e68ff */
[----:B------:R-:W1:Y:S03]  /*fb00*/  SYNCS.PHASECHK.TRANS64.TRYWAIT P4, [R12+URZ+0x30], R13 ;  /* 0x0000300d0c0075a7 */ /* 0x000e66000808017f */
[----:B------:R-:W-:Y:S01]  /*fb10*/  @!P2 IMAD R15, R19, 0x2, R14 ;  /* 0x00000002130fa824 */ /* 0x000fe200078e020e */
[----:B-1----:R-:W-:Y:S06]  /*fb20*/  @!P4 BRA `(.L_x_176) ;  /* 0x000000640050c947 */ /* 0x002fec0003800000 */
.L_x_371:
[----:B------:R-:W-:Y:S05]  /*fb30*/  BSYNC B1 ;  /* 0x0000000000017941 */ /* 0x000fea0003800000 */
.L_x_175:
        /* <DEDUP_REMOVED lines=8> */
.L_x_173:
[----:B------:R-:W-:Y:S05]  /*fbc0*/  BSYNC B0 ;  /* 0x0000000000007941 */ /* 0x000fea0003800000 */
.L_x_172:
        /* <DEDUP_REMOVED lines=25> */
[C---:B------:R-:W-:Y:S01]  /*fd60*/  FMUL R27, R17.reuse, R27 ;  /* 0x0000001b111b7220 */ /* 0x040fe20000400000 */
[C---:B------:R-:W-:Y:S02]  /*fd70*/  FFMA R25, R16.reuse, R24, R25 ;  /* 0x0000001810197223 */ /* 0x040fe40000000019 */
        /* <DEDUP_REMOVED lines=10> */
[C---:B------:R-:W-:Y:S01]  /*fe20*/  FMUL R31, R17.reuse, R30 ;  /* 0x0000001e111f7220 */ /* 0x040fe20000400000 */
[----:B------:R-:W-:Y:S02]  /*fe30*/  HADD2.F32 R30, -RZ, R11.H0_H0 ;  /* 0x2000000bff1e7230 */ /* 0x000fe40000004100 */
[----:B------:R-:W-:Y:S01]  /*fe40*/  FFMA R24, R16, R26, R27 ;  /* 0x0000001a10187223 */ /* 0x000fe2000000001b */
        /* <DEDUP_REMOVED lines=53> */
.L_x_178:
[----:B------:R-:W-:Y:S05]  /*101a0*/  BSYNC B0 ;  /* 0x0000000000007941 */ /* 0x000fea0003800000 */
.L_x_177:
[----:B------:R-:W-:Y:S06]  /*101b0*/  BAR.SYNC.DEFER_BLOCKING 0x1, 0x100 ;  /* 0x0044000000007b1d */ /* 0x000fec0000010000 */
[----:B------:R-:W-:Y:S04]  /*101c0*/  BSSY B0, `(.L_x_179) ;  /* 0x0000009000007945 */ /* 0x000fe80003800000 */
[----:B------:R-:W-:Y:S05]  /*101d0*/  @!P0 BRA `(.L_x_180) ;  /* 0x00000000001c8947 */ /* 0x000fea0003800000 */
[----:B------:R-:W-:-:S13]  /*101e0*/  ISETP.NE.AND P4, PT, R18, 0x3, PT ;  /* 0x000000031200780c */ /* 0x000fda0003f85270 */
[----:B------:R-:W-:Y:S05]  /*101f0*/  @!P4 BRA `(.L_x_181) ;  /* 0x000000000004c947 */ /* 0x000fea0003800000 */
[----:B------:R-:W-:Y:S01]  /*10200*/  BPT.TRAP 0x1 ;  /* 0x000000040000795c */ /* 0x000fe20000300000 */
.L_x_181:
[----:B------:R-:W-:-:S04]  /*10210*/  ULEA UR4, UR8, UR50, 0x3 ;  /* 0x0000003208047291 */ /* 0x000fc8000f8e183f */
[----:B------:R-:W-:-:S04]  /*10220*/  UIADD3 UR4, UR4, 0x50, URZ ;  /* 0x0000005004047890 */ /* 0x000fc8000fffe03f */
[----:B------:R-:W-:-:S09]  /*10230*/  UPRMT UR4, UR49, 0x654, UR4 ;  /* 0x0000065431047896 */ /* 0x000fd20008000004 */
[----:B------:R-:W-:Y:S03]  /*10240*/  SYNCS.ARRIVE.TRANS64.RED.A1T0 RZ, [UR4], RZ ;  /* 0x000000ffffff79a7 */ /* 0x000fe60008100404 */
.L_x_180:
[----:B------:R-:W-:Y:S05]  /*10250*/  BSYNC B0 ;  /* 0x0000000000007941 */ /* 0x000fea0003800000 */
.L_x_179:
        /* <DEDUP_REMOVED lines=8> */
.L_x_184:
[----:B-1----:R-:W-:Y:S01]  /*102e0*/  LEA R12, R0, UR50, 0x3 ;  /* 0x00000032000c7c11 */ /* 0x002fe2000f8e18ff */
[----:B------:R-:W-:Y:S01]  /*102f0*/  BSSY B1, `(.L_x_185) ;  /* 0x0000006000017945 */ /* 0x000fe20003800000 */
[----:B------:R-:W-:Y:S02]  /*10300*/  SHF.L.U32 R13, R2, 0x1f, RZ ;  /* 0x0000001f020d7819 */ /* 0x000fe400000006ff */
[----:B------:R-:W-:Y:S02]  /*10310*/  @!P2 LEA R14, R0, R20, 0xd ;  /* 0x00000014000ea211 */ /* 0x000fe400078e68ff */
[----:B------:R-:W1:Y:S03]  /*10320*/  SYNCS.PHASECHK.TRANS64.TRYWAIT P4, [R12+URZ+0x30], R13 ;  /* 0x0000300d0c0075a7 */ /* 0x000e66000808017f */
[----:B------:R-:W-:Y:S01]  /*10330*/  @!P2 IMAD R15, R19, 0x2, R14 ;  /* 0x00000002130fa824 */ /* 0x000fe200078e020e */
[----:B-1----:R-:W-:Y:S06]  /*10340*/  @!P4 BRA `(.L_x_186) ;  /* 0x0000005c005cc947 */ /* 0x002fec0003800000 */
.L_x_372:
[----:B------:R-:W-:Y:S05]  /*10350*/  BSYNC B1 ;  /* 0x0000000000017941 */ /* 0x000fea0003800000 */
.L_x_185:
        /* <DEDUP_REMOVED lines=8> */
.L_x_183:
[----:B------:R-:W-:Y:S05]  /*103e0*/  BSYNC B0 ;  /* 0x0000000000007941 */ /* 0x000fea0003800000 */
.L_x_182:
        /* <DEDUP_REMOVED lines=77> */
.L_x_188:
[----:B------:R-:W-:Y:S05]  /*108c0*/  BSYNC B0 ;  /* 0x0000000000007941 */ /* 0x000fea0003800000 */
.L_x_187:
[----:B------:R-:W-:Y:S06]  /*108d0*/  BAR.SYNC.DEFER_BLOCKING 0x1, 0x100 ;  /* 0x0044000000007b1d */ /* 0x000fec0000010000 */
[----:B------:R-:W-:Y:S04]  /*108e0*/  BSSY B0, `(.L_x_189) ;  /* 0x0000009000007945 */ /* 0x000fe80003800000 */
[----:B------:R-:W-:Y:S05]  /*108f0*/  @!P0 BRA `(.L_x_190) ;  /* 0x00000000001c8947 */ /* 0x000fea0003800000 */
[----:B------:R-:W-:-:S13]  /*10900*/  ISETP.NE.AND P4, PT, R18, 0x3, PT ;  /* 0x000000031200780c */ /* 0x000fda0003f85270 */
[----:B------:R-:W-:Y:S05]  /*10910*/  @!P4 BRA `(.L_x_191) ;  /* 0x000000000004c947 */ /* 0x000fea0003800000 */
[----:B------:R-:W-:Y:S01]  /*10920*/  BPT.TRAP 0x1 ;  /* 0x000000040000795c */ /* 0x000fe20000300000 */
.L_x_191:
[----:B------:R-:W-:-:S04]  /*10930*/  ULEA UR4, UR8, UR50, 0x3 ;  /* 0x0000003208047291 */ /* 0x000fc8000f8e183f */
[----:B------:R-:W-:-:S04]  /*10940*/  UIADD3 UR4, UR4, 0x50, URZ ;  /* 0x0000005004047890 */ /* 0x000fc8000fffe03f */
[----:B------:R-:W-:-:S09]  /*10950*/  UPRMT UR4, UR49, 0x654, UR4 ;  /* 0x0000065431047896 */ /* 0x000fd20008000004 */
[----:B------:R-:W-:Y:S03]  /*10960*/  SYNCS.ARRIVE.TRANS64.RED.A1T0 RZ, [UR4], RZ ;  /* 0x000000ffffff79a7 */ /* 0x000fe60008100404 */
.L_x_190:
[----:B------:R-:W-:Y:S05]  /*10970*/  BSYNC B0 ;  /* 0x0000000000007941 */ /* 0x000fea0003800000 */
.L_x_189:
        /* <DEDUP_REMOVED lines=8> */
.L_x_194:
[----:B-1----:R-:W-:Y:S01]  /*10a00*/  LEA R12, R0, UR50, 0x3 ;  /* 0x00000032000c7c11 */ /* 0x002fe2000f8e18ff */
[----:B------:R-:W-:Y:S01]  /*10a10*/  BSSY B1, `(.L_x_195) ;  /* 0x0000006000017945 */ /* 0x000fe20003800000 */
[----:B------:R-:W-:Y:S02]  /*10a20*/  SHF.L.U32 R13, R2, 0x1f, RZ ;  /* 0x0000001f020d7819 */ /* 0x000fe400000006ff */
[----:B------:R-:W-:Y:S02]  /*10a30*/  @!P2 LEA R14, R0, R20, 0xd ;  /* 0x00000014000ea211 */ /* 0x000fe400078e68ff */
[----:B------:R-:W1:Y:S03]  /*10a40*/  SYNCS.PHASECHK.TRANS64.TRYWAIT P4, [R12+URZ+0x30], R13 ;  /* 0x0000300d0c0075a7 */ /* 0x000e66000808017f */
[----:B------:R-:W-:Y:S01]  /*10a50*/  @!P2 IMAD R15, R19, 0x2, R14 ;  /* 0x00000002130fa824 */ /* 0x000fe200078e020e */
[----:B-1----:R-:W-:Y:S06]  /*10a60*/  @!P4 BRA `(.L_x_196) ;  /* 0x0000005400a8c947 */ /* 0x002fec0003800000 */
.L_x_373:
[----:B------:R-:W-:Y:S05]  /*10a70*/  BSYNC B1 ;  /* 0x0000000000017941 */ /* 0x000fea0003800000 */
.L_x_195:
        /* <DEDUP_REMOVED lines=8> */
.L_x_193:
[----:B------:R-:W-:Y:S05]  /*10b00*/  BSYNC B0 ;  /* 0x0000000000007941 */ /* 0x000fea0003800000 */
.L_x_192:
[----:B-1----:R-:W2:Y:S04]  /*10b10*/  LDL.LU R13, [R1+0x1c0] ;  /* 0x0001c000010d7983 */ /* 0x002ea80000300800 */
        /* <DEDUP_REMOVED lines=15> */
[--C-:B----4-:R-:W-:Y:S01]  /*10c10*/  HADD2.F32 R38, -RZ, R7.reuse.H0_H0 ;  /* 0x20000007ff267230 */ /* 0x110fe20000004100 */
[----:B------:R-:W-:Y:S05]  /*10c20*/  WARPSYNC.ALL ;  /* 0x0000000000007948 */ /* 0x000fea0003800000 */
[----:B------:R-:W-:Y:S01]  /*10c30*/  HADD2.F32 R40, -RZ, R7.H1_H1 ;  /* 0x30000007ff287230 */ /* 0x000fe20000004100 */
[----:B------:R-:W-:Y:S01]  /*10c40*/  BSSY B0, `(.L_x_197) ;  /* 0x000004a000007945 */ /* 0x000fe20003800000 */
[C---:B--2---:R-:W-:Y:S01]  /*10c50*/  FMUL R13, R17.reuse, R13 ;  /* 0x0000000d110d7220 */ /* 0x044fe20000400000 */
[C---:B-----5:R-:W-:Y:S01]  /*10c60*/  FMUL R15, R17.reuse, R15 ;  /* 0x0000000f110f7220 */ /* 0x060fe20000400000 */
[C---:B---3--:R-:W-:Y:S01]  /*10c70*/  FMUL R25, R17.reuse, R25 ;  /* 0x0000001911197220 */ /* 0x048fe20000400000 */
[C---:B------:R-:W-:Y:S01]  /*10c80*/  FMUL R27, R17.reuse, R27 ;  /* 0x0000001b111b7220 */ /* 0x040fe20000400000 */
[C---:B------:R-:W-:Y:S01]  /*10c90*/  FMUL R29, R17.reuse, R29 ;  /* 0x0000001d111d7220 */ /* 0x040fe20000400000 */
[C---:B------:R-:W-:Y:S01]  /*10ca0*/  FMUL R31, R17.reuse, R31 ;  /* 0x0000001f111f7220 */ /* 0x040fe20000400000 */
[C---:B------:R-:W-:Y:S01]  /*10cb0*/  FMUL R33, R17.reuse, R33 ;  /* 0x0000002111217220 */ /* 0x040fe20000400000 */
[C---:B------:R-:W-:Y:S01]  /*10cc0*/  FMUL R35, R17.reuse, R35 ;  /* 0x0000002311237220 */ /* 0x040fe20000400000 */
[----:B------:R-:W-:Y:S01]  /*10cd0*/  FMUL R37, R17, R36 ;  /* 0x0000002411257220 */ /* 0x000fe20000400000 */
[----:B------:R-:W-:-:S02]  /*10ce0*/  HADD2.F32 R36, -RZ, R6.H1_H1 ;  /* 0x30000006ff247230 */ /* 0x000fc40000004100 */
[C---:B------:R-:W-:Y:S01]  /*10cf0*/  FMUL R39, R17.reuse, R34 ;  /* 0x0000002211277220 */ /* 0x040fe20000400000 */
[----:B------:R-:W-:Y:S02]  /*10d00*/  HADD2.F32 R34, -RZ, R5.H0_H0 ;  /* 0x20000005ff227230 */ /* 0x000fe40000004100 */
[C---:B------:R-:W-:Y:S01]  /*10d10*/  FMUL R41, R17.reuse, R32 ;  /* 0x0000002011297220 */ /* 0x040fe20000400000 */
[----:B------:R-:W-:Y:S02]  /*10d20*/  HADD2.F32 R32, -RZ, R4.H1_H1 ;  /* 0x30000004ff207230 */ /* 0x000fe40000004100 */
[----:B------:R-:W-:Y:S01]  /*10d30*/  FMUL R43, R17, R12 ;  /* 0x0000000c112b7220 */ /* 0x000fe20000400000 */
[----:B------:R-:W-:Y:S02]  /*10d40*/  HADD2.F32 R12, -RZ, R8.H0_H0 ;  /* 0x20000008ff0c7230 */ /* 0x000fe40000004100 */
[----:B------:R-:W-:Y:S01]  /*10d50*/  FFMA R41, R16, R34, R41 ;  /* 0x0000002210297223 */ /* 0x000fe20000000029 */
[----:B------:R-:W-:-:S02]  /*10d60*/  HADD2.F32 R34, -RZ, R6.H0_H0 ;  /* 0x20000006ff227230 */ /* 0x000fc40000004100 */
[C---:B------:R-:W-:Y:S01]  /*10d70*/  FMUL R45, R17.reuse, R30 ;  /* 0x0000001e112d7220 */ /* 0x040fe20000400000 */
[----:B------:R-:W-:Y:S02]  /*10d80*/  HADD2.F32 R30, -RZ, R10.H1_H1 ;  /* 0x3000000aff1e7230 */ /* 0x000fe40000004100 */
[C---:B------:R-:W-:Y:S01]  /*10d90*/  FFMA R13, R16.reuse, R12, R13 ;  /* 0x0000000c100d7223 */ /* 0x040fe2000000000d */
[----:B------:R-:W-:Y:S02]  /*10da0*/  HADD2.F32 R12, -RZ, R8.H1_H1 ;  /* 0x30000008ff0c7230 */ /* 0x000fe40000004100 */
[C---:B------:R-:W-:Y:S01]  /*10db0*/  FMUL R47, R17.reuse, R26 ;  /* 0x0000001a112f7220 */ /* 0x040fe20000400000 */
[----:B------:R-:W-:Y:S02]  /*10dc0*/  HADD2.F32 R26, -RZ, R10.H0_H0 ;  /* 0x2000000aff1a7230 */ /* 0x000fe40000004100 */
[----:B------:R-:W-:Y:S01]  /*10dd0*/  FFMA R45, R16, R34, R45 ;  /* 0x00000022102d7223 */ /* 0x000fe2000000002d */
[----:B------:R-:W-:Y:S01]  /*10de0*/  FMUL R49, R17, R24 ;  /* 0x0000001811317220 */ /* 0x000fe20000400000 */
[----:B------:R-:W-:-:S02]  /*10df0*/  HADD2.F32 R24, -RZ, R9.H1_H1 ;  /* 0x30000009ff187230 */ /* 0x000fc40000004100 */
[C---:B------:R-:W-:Y:S01]  /*10e00*/  FFMA R12, R16.reuse, R12, R15 ;  /* 0x0000000c100c7223 */ /* 0x040fe2000000000f */
[C---:B------:R-:W-:Y:S01]  /*10e10*/  FFMA R29, R16.reuse, R26, R29 ;  /* 0x0000001a101d7223 */ /* 0x040fe2000000001d */
[----:B------:R-:W-:Y:S01]  /*10e20*/  FMUL R51, R17, R14 ;  /* 0x0000000e11337220 */ /* 0x000fe20000400000 */
[----:B------:R-:W-:Y:S02]  /*10e30*/  HADD2.F32 R14, -RZ, R9.H0_H0 ;  /* 0x20000009ff0e7230 */ /* 0x000fe40000004100 */
[C---:B------:R-:W-:Y:S01]  /*10e40*/  FFMA R34, R16.reuse, R36, R47 ;  /* 0x0000002410227223 */ /* 0x040fe2000000002f */
[--C-:B------:R-:W-:Y:S02]  /*10e50*/  HADD2.F32 R15, -RZ, R11.reuse.H0_H0 ;  /* 0x2000000bff0f7230 */ /* 0x100fe40000004100 */
[C---:B------:R-:W-:Y:S01]  /*10e60*/  FFMA R49, R16.reuse, R38, R49 ;  /* 0x0000002610317223 */ /* 0x040fe20000000031 */
[----:B------:R-:W-:Y:S02]  /*10e70*/  HADD2.F32 R26, -RZ, R11.H1_H1 ;  /* 0x3000000bff1a7230 */ /* 0x000fe40000004100 */
[C---:B------:R-:W-:Y:S01]  /*10e80*/  FFMA R25, R16.reuse, R14, R25 ;  /* 0x0000000e10197223 */ /* 0x040fe20000000019 */
[C---:B------:R-:W-:Y:S01]  /*10e90*/  FFMA R14, R16.reuse, R24, R27 ;  /* 0x00000018100e7223 */ /* 0x040fe2000000001b */
[----:B------:R-:W-:Y:S01]  /*10ea0*/  FFMA R24, R16, R30, R31 ;  /* 0x0000001e10187223 */ /* 0x000fe2000000001f */
[----:B------:R-:W-:-:S02]  /*10eb0*/  HADD2.F32 R30, -RZ, R4.H0_H0 ;  /* 0x20000004ff1e7230 */ /* 0x000fc40000004100 */
[C---:B------:R-:W-:Y:S01]  /*10ec0*/  FFMA R33, R16.reuse, R15, R33 ;  /* 0x0000000f10217223 */ /* 0x040fe20000000021 */
[C---:B------:R-:W-:Y:S01]  /*10ed0*/  FFMA R26, R16.reuse, R26, R35 ;  /* 0x0000001a101a7223 */ /* 0x040fe20000000023 */
[----:B------:R-:W-:Y:S01]  /*10ee0*/  FFMA R36, R16, R40, R51 ;  /* 0x0000002810247223 */ /* 0x000fe20000000033 */
[----:B------:R-:W-:Y:S01]  /*10ef0*/  F2FP.F16.F32.PACK_AB R12, R12, R13 ;  /* 0x0000000d0c0c723e */ /* 0x000fe200000000ff */
[C---:B------:R-:W-:Y:S01]  /*10f00*/  FFMA R37, R16.reuse, R30, R37 ;  /* 0x0000001e10257223 */ /* 0x040fe20000000025 */
[----:B------:R-:W-:Y:S01]  /*10f10*/  FFMA R30, R16, R32, R39 ;  /* 0x00000020101e7223 */ /* 0x000fe20000000027 */
[----:B------:R-:W-:Y:S01]  /*10f20*/  HADD2.F32 R32, -RZ, R5.H1_H1 ;  /* 0x30000005ff207230 */ /* 0x000fe20000004100 */
[----:B------:R-:W-:Y:S02]  /*10f30*/  F2FP.F16.F32.PACK_AB R13, R14, R25 ;  /* 0x000000190e0d723e */ /* 0x000fe400000000ff */
[----:B------:R-:W-:Y:S02]  /*10f40*/  F2FP.F16.F32.PACK_AB R14, R24, R29 ;  /* 0x0000001d180e723e */ /* 0x000fe400000000ff */
[----:B------:R-:W-:Y:S01]  /*10f50*/  FFMA R32, R16, R32, R43 ;  /* 0x0000002010207223 */ /* 0x000fe2000000002b */
[----:B------:R-:W-:-:S02]  /*10f60*/  F2FP.F16.F32.PACK_AB R15, R26, R33 ;  /* 0x000000211a0f723e */ /* 0x000fc400000000ff */
        /* <DEDUP_REMOVED lines=23> */
.L_x_198:
[----:B------:R-:W-:Y:S05]  /*110e0*/  BSYNC B0 ;  /* 0x0000000000007941 */ /* 0x000fea0003800000 */
.L_x_197:
[----:B------:R-:W-:Y:S06]  /*110f0*/  BAR.SYNC.DEFER_BLOCKING 0x1, 0x100 ;  /* 0x0044000000007b1d */ /* 0x000fec0000010000 */
[----:B------:R-:W-:Y:S04]  /*11100*/  BSSY B0, `(.L_x_199) ;  /* 0x0000009000007945 */ /* 0x000fe80003800000 */
[----:B------:R-:W-:Y:S05]  /*11110*/  @!P0 BRA `(.L_x_200) ;  /* 0x00000000001c8947 */ /* 0x000fea0003800000 */
[----:B------:R-:W-:-:S13]  /*11120*/  ISETP.NE.AND P4, PT, R18, 0x3, PT ;  /* 0x000000031200780c */ /* 0x000fda0003f85270 */
[----:B------:R-:W-:Y:S05]  /*11130*/  @!P4 BRA `(.L_x_201) ;  /* 0x000000000004c947 */ /* 0x000fea0003800000 */
[----:B------:R-:W-:Y:S01]  /*11140*/  BPT.TRAP 0x1 ;  /* 0x000000040000795c */ /* 0x000fe20000300000 */
.L_x_201:
[----:B------:R-:W-:-:S04]  /*11150*/  ULEA UR4, UR8, UR50, 0x3 ;  /* 0x0000003208047291 */ /* 0x000fc8000f8e183f */
[----:B------:R-:W-:-:S04]  /*11160*/  UIADD3 UR4, UR4, 0x50, URZ ;  /* 0x0000005004047890 */ /* 0x000fc8000fffe03f */
[----:B------:R-:W-:-:S09]  /*11170*/  UPRMT UR4, UR49, 0x654, UR4 ;  /* 0x0000065431047896 */ /* 0x000fd20008000004 */
[----:B------:R-:W-:Y:S03]  /*11180*/  SYNCS.ARRIVE.TRANS64.RED.A1T0 RZ, [UR4], RZ ;  /* 0x000000ffffff79a7 */ /* 0x000fe60008100404 */
.L_x_200:
[----:B------:R-:W-:Y:S05]  /*11190*/  BSYNC B0 ;  /* 0x0000000000007941 */ /* 0x000fea0003800000 */
.L_x_199:
        /* <DEDUP_REMOVED lines=8> */
.L_x_204:
[----:B-1----:R-:W-:Y:S01]  /*11220*/  SHF.L.U32 R12, R2, 0x1f, RZ ;  /* 0x0000001f020c7819 */ /* 0x002fe200000006ff */
[----:B------:R-:W-:Y:S01]  /*11230*/  BSSY B1, `(.L_x_205) ;  /* 0x0000006000017945 */ /* 0x000fe20003800000 */
[C---:B------:R-:W-:Y:S02]  /*11240*/  LEA R13, R0.reuse, UR50, 0x3 ;  /* 0x00000032000d7c11 */ /* 0x040fe4000f8e18ff */
[----:B------:R-:W-:Y:S02]  /*11250*/  @!P2 LEA R0, R0, R20, 0xd ;  /* 0x000000140000a211 */ /* 0x000fe400078e68ff */
[----:B------:R-:W1:Y:S03]  /*11260*/  SYNCS.PHASECHK.TRANS64.TRYWAIT P4, [R13+URZ+0x30], R12 ;  /* 0x0000300c0d0075a7 */ /* 0x000e66000808017f */
[----:B------:R-:W-:Y:S01]  /*11270*/  @!P2 IMAD R2, R19, 0x2, R0 ;  /* 0x000000021302a824 */ /* 0x000fe200078e0200 */
[----:B-1----:R-:W-:Y:S06]  /*11280*/  @!P4 BRA `(.L_x_206) ;  /* 0x0000004c00b4c947 */ /* 0x002fec0003800000 */
.L_x_374:
[----:B------:R-:W-:Y:S05]  /*11290*/  BSYNC B1 ;  /* 0x0000000000017941 */ /* 0x000fea0003800000 */
.L_x_205:
[----:B------:R-:W-:Y:S05]  /*112a0*/  @!P2 WARPSYNC.ALL ;  /* 0x000000000000a948 */ /* 0x000fea0003800000 */
[----:B------:R2:W3:Y:S04]  /*112b0*/  @!P2 LDSM.16.M88.4 R8, [R0] ;  /* 0x000000000008a83b */ /* 0x0004e80000000200 */
[----:B------:R2:W4:Y:S02]  /*112c0*/  @!P2 LDSM.16.M88.4 R4, [R2] ;  /* 0x000000000204a83b */ /* 0x0005240000000200 */
.L_x_203:
[----:B------:R-:W-:Y:S05]  /*112d0*/  BSYNC B0 ;  /* 0x0000000000007941 */ /* 0x000fea0003800000 */
.L_x_202:
[--C-:B-1-3--:R-:W-:Y:S02]  /*112e0*/  HADD2.F32 R13, -RZ, R8.reuse.H0_H0 ;  /* 0x20000008ff0d7230 */ /* 0x10afe40000004100 */
[C---:B------:R-:W-:Y:S01]  /*112f0*/  FMUL R45, R17.reuse, R136 ;  /* 0x00000088112d7220 */ /* 0x040fe20000400000 */
[----:B------:R-:W-:Y:S02]  /*11300*/  HADD2.F32 R15, -RZ, R8.H1_H1 ;  /* 0x30000008ff0f7230 */ /* 0x000fe40000004100 */
[C---:B--2---:R-:W-:Y:S01]  /*11310*/  FMUL R0, R17.reuse, R137 ;  /* 0x0000008911007220 */ /* 0x044fe20000400000 */
[----:B------:R-:W-:Y:S02]  /*11320*/  HADD2.F32 R25, -RZ, R9.H0_H0 ;  /* 0x20000009ff197230 */ /* 0x000fe40000004100 */
[C---:B------:R-:W-:Y:S01]  /*11330*/  FMUL R138, R17.reuse, R138 ;  /* 0x0000008a118a7220 */ /* 0x040fe20000400000 */
[----:B------:R-:W-:Y:S02]  /*11340*/  HADD2.F32 R31, -RZ, R11.H0_H0 ;  /* 0x2000000bff1f7230 */ /* 0x000fe40000004100 */
[----:B------:R-:W-:Y:S01]  /*11350*/  FMUL R2, R17, R139 ;  /* 0x0000008b11027220 */ /* 0x000fe20000400000 */
        /* <DEDUP_REMOVED lines=8> */
[----:B------:R-:W-:-:S02]  /*113e0*/  HADD2.F32 R11, -RZ, R11.H1_H1 ;  /* 0x3000000bff0b7230 */ /* 0x000fc40000004100 */
[C---:B------:R-:W-:Y:S01]  /*113f0*/  FMUL R146, R17.reuse, R146 ;  /* 0x0000009211927220 */ /* 0x040fe20000400000 */
[----:B------:R-:W-:Y:S02]  /*11400*/  HADD2.F32 R5, -RZ, R5.H1_H1 ;  /* 0x30000005ff057230 */ /* 0x000fe40000004100 */
[C---:B------:R-:W-:Y:S01]  /*11410*/  FMUL R14, R17.reuse, R147 ;  /* 0x00000093110e7220 */ /* 0x040fe20000400000 */
[----:B------:R-:W-:Y:S02]  /*11420*/  HADD2.F32 R43, -RZ, R7.H0_H0 ;  /* 0x20000007ff2b7230 */ /* 0x000fe40000004100 */
[C---:B------:R-:W-:Y:S01]  /*11430*/  FMUL R144, R17.reuse, R144 ;  /* 0x0000009011907220 */ /* 0x040fe20000400000 */
[--C-:B------:R-:W-:Y:S02]  /*11440*/  HADD2.F32 R33, -RZ, R4.reuse.H0_H0 ;  /* 0x20000004ff217230 */ /* 0x100fe40000004100 */
[----:B------:R-:W-:Y:S01]  /*11450*/  FMUL R12, R17, R145 ;  /* 0x00000091110c7220 */ /* 0x000fe20000400000 */
[----:B------:R-:W-:-:S02]  /*11460*/  HADD2.F32 R35, -RZ, R4.H1_H1 ;  /* 0x30000004ff237230 */ /* 0x000fc40000004100 */
[C---:B------:R-:W-:Y:S01]  /*11470*/  FMUL R148, R17.reuse, R148 ;  /* 0x0000009411947220 */ /* 0x040fe20000400000 */
[--C-:B------:R-:W-:Y:S02]  /*11480*/  HADD2.F32 R39, -RZ, R6.reuse.H0_H0 ;  /* 0x20000006ff277230 */ /* 0x100fe40000004100 */
[C---:B------:R-:W-:Y:S01]  /*11490*/  FMUL R20, R17.reuse, R149 ;  /* 0x0000009511147220 */ /* 0x040fe20000400000 */
[----:B------:R-:W-:Y:S02]  /*114a0*/  HADD2.F32 R41, -RZ, R6.H1_H1 ;  /* 0x30000006ff297230 */ /* 0x000fe40000004100 */
[C---:B------:R-:W-:Y:S01]  /*114b0*/  FMUL R150, R17.reuse, R150 ;  /* 0x0000009611967220 */ /* 0x040fe20000400000 */
[----:B------:R-:W-:Y:S02]  /*114c0*/  HADD2.F32 R7, -RZ, R7.H1_H1 ;  /* 0x30000007ff077230 */ /* 0x000fe40000004100 */
[----:B------:R-:W-:Y:S01]  /*114d0*/  FMUL R24, R17, R151 ;  /* 0x0000009711187220 */ /* 0x000fe20000400000 */
[C---:B------:R-:W-:Y:S01]  /*114e0*/  FFMA R13, R16.reuse, R13, R45 ;  /* 0x0000000d100d7223 */ /* 0x040fe2000000002d */
        /* <DEDUP_REMOVED lines=44> */
.L_x_208:
[----:B------:R-:W-:Y:S05]  /*117b0*/  BSYNC B0 ;  /* 0x0000000000007941 */ /* 0x000fea0003800000 */
.L_x_207:
[----:B------:R-:W-:Y:S06]  /*117c0*/  BAR.SYNC.DEFER_BLOCKING 0x1, 0x100 ;  /* 0x0044000000007b1d */ /* 0x000fec0000010000 */
[----:B------:R-:W-:Y:S04]  /*117d0*/  BSSY B0, `(.L_x_209) ;  /* 0x0000009000007945 */ /* 0x000fe80003800000 */
[----:B------:R-:W-:Y:S05]  /*117e0*/  @!P0 BRA `(.L_x_210) ;  /* 0x00000000001c8947 */ /* 0x000fea0003800000 */
[----:B------:R-:W-:-:S13]  /*117f0*/  ISETP.NE.AND P0, PT, R18, 0x3, PT ;  /* 0x000000031200780c */ /* 0x000fda0003f05270 */
[----:B------:R-:W-:Y:S05]  /*11800*/  @!P0 BRA `(.L_x_211) ;  /* 0x0000000000048947 */ /* 0x000fea0003800000 */
[----:B------:R-:W-:Y:S01]  /*11810*/  BPT.TRAP 0x1 ;  /* 0x000000040000795c */ /* 0x000fe20000300000 */
.L_x_211:
[----:B------:R-:W-:-:S04]  /*11820*/  ULEA UR4, UR36, UR50, 0x3 ;  /* 0x0000003224047291 */ /* 0x000fc8000f8e183f */
[----:B------:R-:W-:-:S04]  /*11830*/  UIADD3 UR4, UR4, 0x50, URZ ;  /* 0x0000005004047890 */ /* 0x000fc8000fffe03f */
[----:B------:R-:W-:-:S09]  /*11840*/  UPRMT UR4, UR49, 0x654, UR4 ;  /* 0x0000065431047896 */ /* 0x000fd20008000004 */
[----:B------:R-:W-:Y:S03]  /*11850*/  SYNCS.ARRIVE.TRANS64.RED.A1T0 RZ, [UR4], RZ ;  /* 0x000000ffffff79a7 */ /* 0x000fe60008100404 */
.L_x_210:
[----:B------:R-:W-:Y:S05]  /*11860*/  BSYNC B0 ;  /* 0x0000000000007941 */ /* 0x000fea0003800000 */
.L_x_209:
[----:B-1----:R-:W2:Y:S01]  /*11870*/  LDL.LU R28, [R1+0x204] ;  /* 0x00020400011c7983 */ /* 0x002ea20000300800 */
[----:B------:R-:W-:-:S03]  /*11880*/  ULDC.64 UR4, c[0x0][0x8f8] ;  /* 0x00023e0000047ab9 */ /* 0x000fc60000000a00 */
[----:B------:R-:W3:Y:S01]  /*11890*/  LDL.LU R27, [R1+0x200] ;  /* 0x00020000011b7983 */ /* 0x000ee20000300800 */
[----:B------:R-:W-:Y:S01]  /*118a0*/  UIADD3 UR36, UR36, 0x1, URZ ;  /* 0x0000000124247890 */ /* 0x000fe2000fffe03f */
[----:B------:R-:W-:Y:S01]  /*118b0*/  PRMT R0, RZ, 0x7610, R0 ;  /* 0x00007610ff007816 */ /* 0x000fe20000000000 */
[----:B------:R-:W-:Y:S01]  /*118c0*/  UMOV UR43, 0xffffffff ;  /* 0xffffffff002b7882 */ /* 0x000fe20000000000 */
[----:B------:R-:W-:Y:S01]  /*118d0*/  MOV R154, 0xffffffff ;  /* 0xffffffff009a7802 */ /* 0x000fe20000000f00 */
[----:B------:R-:W-:Y:S01]  /*118e0*/  UISETP.NE.AND UP0, UPT, UR36, 0x4, UPT ;  /* 0x000000042400788c */ /* 0x000fe2000bf05270 */
[----:B------:R-:W-:-:S03]  /*118f0*/  MOV R152, 0xffffffff ;  /* 0xffffffff00987802 */ /* 0x000fc60000000f00 */
[----:B------:R-:W-:Y:S01]  /*11900*/  USEL UR36, UR36, URZ, UP0 ;  /* 0x0000003f24247287 */ /* 0x000fe20008000000 */
[----:B---3--:R-:W-:-:S04]  /*11910*/  IADD3 R27, P0, R27, UR46, RZ ;  /* 0x0000002e1b1b7c10 */ /* 0x008fc8000ff1e0ff */
[----:B--2---:R-:W-:Y:S01]  /*11920*/  IADD3.X R28, R28, UR39, RZ, P0, !PT ;  /* 0x000000271c1c7c10 */ /* 0x004fe200087fe4ff */
[----:B------:R1:W-:Y:S01]  /*11930*/  STL [R1+0x200], R27 ;  /* 0x0002001b01007387 */ /* 0x0003e20000100800 */
[----:B------:R-:W-:-:S03]  /*11940*/  ISETP.GE.U32.AND P0, PT, R27, UR4, PT ;  /* 0x000000041b007c0c */ /* 0x000fc6000bf06070 */
[----:B------:R1:W-:Y:S01]  /*11950*/  STL [R1+0x204], R28 ;  /* 0x0002041c01007387 */ /* 0x0003e20000100800 */
[----:B------:R-:W-:-:S13]  /*11960*/  ISETP.GE.U32.AND.EX P0, PT, R28, UR5, PT, P0 ;  /* 0x000000051c007c0c */ /* 0x000fda000bf06100 */
[----:B-1----:R-:W-:Y:S05]  /*11970*/  @P0 BRA `(.L_x_212) ;  /* 0x0000000400700947 */ /* 0x002fea0003800000 */
[----:B------:R-:W1:Y:S01]  /*11980*/  S2R R20, SR_CTAID.X ;  /* 0x0000000000147919 */ /* 0x000e620000002500 */
[----:B------:R-:W2:Y:S01]  /*11990*/  LDC.64 R8, c[0x0][0x8d0] ;  /* 0x00023400ff087b82 */ /* 0x000ea20000000a00 */
[----:B------:R-:W-:Y:S01]  /*119a0*/  ULDC UR4, c[0x0][0x150] ;  /* 0x0000540000047ab9 */ /* 0x000fe20000000800 */
[----:B------:R-:W-:Y:S01]  /*119b0*/  IMAD.MOV.U32 R6, RZ, RZ, R27 ;  /* 0x000000ffff067224 */ /* 0x000fe200078e001b */
[----:B------:R-:W3:Y:S01]  /*119c0*/  S2R R24, SR_CTAID.Y ;  /* 0x0000000000187919 */ /* 0x000ee20000002600 */
[----:B------:R-:W-:-:S04]  /*119d0*/  MOV R7, R28 ;  /* 0x0000001c00077202 */ /* 0x000fc80000000f00 */
[----:B------:R-:W4:Y:S08]  /*119e0*/  LDC R25, c[0x0][0x144] ;  /* 0x00005100ff197b82 */ /* 0x000f300000000800 */
[----:B------:R-:W3:Y:S08]  /*119f0*/  LDC R10, c[0x0][0x8d8] ;  /* 0x00023600ff0a7b82 */ /* 0x000ef00000000800 */
[----:B------:R-:W3:Y:S01]  /*11a00*/  LDC.64 R14, c[0x0][0x8c8] ;  /* 0x00023200ff0e7b82 */ /* 0x000ee20000000a00 */
[----:B--2---:R-:W-:-:S04]  /*11a10*/  ISETP.NE.U32.AND P0, PT, R8, RZ, PT ;  /* 0x000000ff0800720c */ /* 0x004fc80003f05070 */
[----:B------:R-:W-:Y:S02]  /*11a20*/  ISETP.NE.AND.EX P0, PT, R9, RZ, PT, P0 ;  /* 0x000000ff0900720c */ /* 0x000fe40003f05300 */
[----:B-1----:R-:W-:-:S05]  /*11a30*/  I2FP.F32.U32 R0, R20 ;  /* 0x0000001400007245 */ /* 0x002fca0000201000 */
[----:B------:R-:W-:-:S04]  /*11a40*/  FMUL R0, R0, UR4 ;  /* 0x0000000400007c20 */ /* 0x000fc80008400000 */
[----:B------:R1:W2:Y:S02]  /*11a50*/  F2I.U32.TRUNC.NTZ R21, R0 ;  /* 0x0000000000157305 */ /* 0x0002a4000020f000 */
[----:B----4-:R-:W-:Y:S05]  /*11a60*/  @!P0 BRA `(.L_x_213) ;  /* 0x0000000000288947 */ /* 0x010fea0003800000 */
[----:B-1----:R-:W1:Y:S02]  /*11a70*/  LDC R0, c[0x0][0x8dc] ;  /* 0x00023700ff007b82 */ /* 0x002e640000000800 */
        /* <DEDUP_REMOVED lines=9> */
.L_x_213:
[-CC-:B---3--:R-:W-:Y:S01]  /*11b10*/  SHF.R.U64 R30, R6, R10.reuse, R7.reuse ;  /* 0x0000000a061e7219 */ /* 0x188fe20000001207 */
[----:B------:R-:W3:Y:S01]  /*11b20*/  LDC.64 R12, c[0x0][0x8e8] ;  /* 0x00023a00ff0c7b82 */ /* 0x000ee20000000a00 */
[----:B-1----:R-:W-:Y:S01]  /*11b30*/  SHF.R.U32.HI R0, RZ, R10, R7 ;  /* 0x0000000aff007219 */ /* 0x002fe20000011607 */
[----:B--2---:R-:W-:Y:S01]  /*11b40*/  IMAD.MOV R21, RZ, RZ, -R21 ;  /* 0x000000ffff157224 */ /* 0x004fe200078e0a15 */
[----:B------:R-:W-:Y:S01]  /*11b50*/  IADD3 R5, P0, RZ, -R30, RZ ;  /* 0x8000001eff057210 */ /* 0x000fe20007f1e0ff */
[----:B------:R-:W-:Y:S01]  /*11b60*/  ULDC UR4, c[0x0][0x154] ;  /* 0x0000550000047ab9 */ /* 0x000fe20000000800 */
[----:B------:R-:W-:Y:S01]  /*11b70*/  MOV R2, R27 ;  /* 0x0000001b00027202 */ /* 0x000fe20000000f00 */
[----:B------:R-:W-:Y:S01]  /*11b80*/  IMAD R21, R25, R21, R20 ;  /* 0x0000001519157224 */ /* 0x000fe200078e0214 */
[----:B------:R-:W-:Y:S01]  /*11b90*/  IADD3.X R3, RZ, ~R0, RZ, P0, !PT ;  /* 0x80000000ff037210 */ /* 0x000fe200007fe4ff */
[----:B------:R-:W1:Y:S01]  /*11ba0*/  LDC R4, c[0x0][0x8c0] ;  /* 0x00023000ff047b82 */ /* 0x000e620000000800 */
[----:B------:R-:W-:-:S03]  /*11bb0*/  MOV R7, 0x1 ;  /* 0x0000000100077802 */ /* 0x000fc60000000f00 */
[----:B------:R-:W-:Y:S01]  /*11bc0*/  IMAD R0, R3, R14, RZ ;  /* 0x0000000e03007224 */ /* 0x000fe200078e02ff */
[----:B------:R-:W-:-:S03]  /*11bd0*/  MOV R3, R28 ;  /* 0x0000001c00037202 */ /* 0x000fc60000000f00 */
[----:B------:R-:W2:Y:S01]  /*11be0*/  LDC R6, c[0x0][0x8b0] ;  /* 0x00022c00ff067b82 */ /* 0x000ea20000000800 */
[----:B------:R-:W-:-:S04]  /*11bf0*/  IMAD.WIDE.U32 R2, R5, R14, R2 ;  /* 0x0000000e05027225 */ /* 0x000fc800078e0002 */
[----:B------:R-:W-:Y:S01]  /*11c00*/  IMAD R5, R5, R15, R0 ;  /* 0x0000000f05057224 */ /* 0x000fe200078e0200 */
[----:B------:R-:W-:Y:S02]  /*11c10*/  I2FP.F32.U32 R0, R24 ;  /* 0x0000001800007245 */ /* 0x000fe40000201000 */
[----:B------:R-:W4:Y:S01]  /*11c20*/  LDC R26, c[0x0][0x900] ;  /* 0x00024000ff1a7b82 */ /* 0x000f220000000800 */
[----:B---3--:R-:W-:Y:S01]  /*11c30*/  ISETP.NE.U32.AND P0, PT, R12, RZ, PT ;  /* 0x000000ff0c00720c */ /* 0x008fe20003f05070 */
[----:B------:R-:W-:Y:S01]  /*11c40*/  IMAD.IADD R3, R3, 0x1, R5 ;  /* 0x0000000103037824 */ /* 0x000fe200078e0205 */
[----:B------:R-:W-:Y:S01]  /*11c50*/  MOV R5, 0xffffffff ;  /* 0xffffffff00057802 */ /* 0x000fe20000000f00 */
[----:B------:R-:W-:Y:S01]  /*11c60*/  FMUL R0, R0, UR4 ;  /* 0x0000000400007c20 */ /* 0x000fe20008400000 */
[----:B------:R-:W-:-:S03]  /*11c70*/  ISETP.NE.AND.EX P0, PT, R13, RZ, PT, P0 ;  /* 0x000000ff0d00720c */ /* 0x000fc60003f05300 */
[----:B------:R-:W3:Y:S01]  /*11c80*/  LDC R15, c[0x0][0x148] ;  /* 0x00005200ff0f7b82 */ /* 0x000ee20000000800 */
[-CC-:B-1----:R-:W-:Y:S01]  /*11c90*/  SHF.R.U64 R10, R2, R4.reuse, R3.reuse ;  /* 0x00000004020a7219 */ /* 0x182fe20000001203 */
[----:B------:R1:W1:Y:S01]  /*11ca0*/  F2I.U32.TRUNC.NTZ R14, R0 ;  /* 0x00000000000e7305 */ /* 0x000262000020f000 */
[----:B------:R-:W-:-:S05]  /*11cb0*/  SHF.R.U32.HI R3, RZ, R4, R3 ;  /* 0x00000004ff037219 */ /* 0x000fca0000011603 */
[----:B------:R-:W1:Y:S01]  /*11cc0*/  LDC R20, c[0x0][0x8a8] ;  /* 0x00022a00ff147b82 */ /* 0x000e620000000800 */
[-CC-:B--2---:R-:W-:Y:S02]  /*11cd0*/  SHF.R.U64 R8, R10, R6.reuse, R3.reuse ;  /* 0x000000060a087219 */ /* 0x184fe40000001203 */
[----:B------:R-:W-:-:S05]  /*11ce0*/  SHF.R.U32.HI R3, RZ, R6, R3 ;  /* 0x00000006ff037219 */ /* 0x000fca0000011603 */
[----:B------:R-:W2:Y:S01]  /*11cf0*/  LDC R27, c[0x0][0x8f0] ;  /* 0x00023c00ff1b7b82 */ /* 0x000ea20000000800 */
[-CC-:B----4-:R-:W-:Y:S02]  /*11d00*/  SHF.R.U64 R11, R8, R26.reuse, R3.reuse ;  /* 0x0000001a080b7219 */ /* 0x190fe40000001203 */
[-C--:B------:R-:W-:Y:S02]  /*11d10*/  SHF.L.U32 R5, R5, R26.reuse, RZ ;  /* 0x0000001a05057219 */ /* 0x080fe400000006ff */
[-C--:B------:R-:W-:Y:S01]  /*11d20*/  SHF.R.U32.HI R3, RZ, R26.reuse, R3 ;  /* 0x0000001aff037219 */ /* 0x080fe20000011603 */
[----:B------:R-:W-:Y:S01]  /*11d30*/  IMAD.MOV.U32 R2, RZ, RZ, R11 ;  /* 0x000000ffff027224 */ /* 0x000fe200078e000b */
[----:B------:R-:W-:Y:S01]  /*11d40*/  SHF.L.U32 R154, R7, R26, RZ ;  /* 0x0000001a079a7219 */ /* 0x000fe200000006ff */
[----:B------:R-:W4:Y:S01]  /*11d50*/  LDC R28, c[0x0][0x8e0] ;  /* 0x00023800ff1c7b82 */ /* 0x000f220000000800 */
[----:B------:R-:W-:-:S07]  /*11d60*/  LOP3.LUT R25, RZ, R5, RZ, 0x33, !PT ;  /* 0x00000005ff197212 */ /* 0x000fce00078e33ff */
[----:B------:R-:W1:Y:S01]  /*11d70*/  LDC R29, c[0x0][0x8b8] ;  /* 0x00022e00ff1d7b82 */ /* 0x000e620000000800 */
[----:B------:R-:W-:Y:S05]  /*11d80*/  @!P0 BRA `(.L_x_214) ;  /* 0x0000000000288947 */ /* 0x000fea0003800000 */
[----:B-1----:R-:W1:Y:S02]  /*11d90*/  LDC R0, c[0x0][0x8f4] ;  /* 0x00023d00ff007b82 */ /* 0x002e640000000800 */
[----:B-1----:R-:W-:-:S04]  /*11da0*/  IADD3 R7, P0, R11, R0, RZ ;  /* 0x000000000b077210 */ /* 0x002fc80007f1e0ff */
[----:B------:R-:W-:-:S05]  /*11db0*/  IADD3.X R9, RZ, R3, RZ, P0, !PT ;  /* 0x00000003ff097210 */ /* 0x000fca00007fe4ff */
[----:B------:R-:W-:-:S04]  /*11dc0*/  IMAD.WIDE.U32 R2, R9, R12, RZ ;  /* 0x0000000c09027225 */ /* 0x000fc800078e00ff */
[----:B------:R-:W-:-:S04]  /*11dd0*/  IMAD.WIDE.U32 R4, P0, R7, R13, R2 ;  /* 0x0000000d07047225 */ /* 0x000fc80007800002 */
[----:B------:R-:W-:Y:S01]  /*11de0*/  IMAD.WIDE.U32 R2, R7, R12, RZ ;  /* 0x0000000c07027225 */ /* 0x000fe200078e00ff */
[----:B------:R-:W-:-:S03]  /*11df0*/  IADD3.X R7, RZ, RZ, RZ, P0, !PT ;  /* 0x000000ffff077210 */ /* 0x000fc600007fe4ff */
[----:B------:R-:W-:Y:S01]  /*11e00*/  IMAD.MOV.U32 R6, RZ, RZ, R5 ;  /* 0x000000ffff067224 */ /* 0x000fe200078e0005 */
[----:B------:R-:W-:-:S05]  /*11e10*/  IADD3 RZ, P0, R3, R4, RZ ;  /* 0x0000000403ff7210 */ /* 0x000fca0007f1e0ff */
[----:B------:R-:W-:-:S08]  /*11e20*/  IMAD.WIDE.U32.X R2, R9, R13, R6, P0 ;  /* 0x0000000d09027225 */ /* 0x000fd000000e0406 */
.L_x_214:
[----:B------:R-:W5:Y:S01]  /*11e30*/  LDC R4, c[0x0][0x904] ;  /* 0x00024100ff047b82 */ /* 0x000f620000000800 */
[----:B-12---:R-:W-:Y:S02]  /*11e40*/  SHF.R.U64 R0, R2, R27, R3 ;  /* 0x0000001b02007219 */ /* 0x006fe40000001203 */
[----:B------:R-:W-:Y:S02]  /*11e50*/  LOP3.LUT R3, R8, R25, RZ, 0xc0, !PT ;  /* 0x0000001908037212 */ /* 0x000fe400078ec0ff */
[----:B------:R-:W-:Y:S01]  /*11e60*/  IADD3 R14, -R14, RZ, RZ ;  /* 0x000000ff0e0e7210 */ /* 0x000fe20007ffe1ff */
[----:B------:R-:W-:Y:S01]  /*11e70*/  IMAD.MOV R2, RZ, RZ, -R0 ;  /* 0x000000ffff027224 */ /* 0x000fe200078e0a00 */
[----:B------:R-:W-:Y:S01]  /*11e80*/  IADD3 R5, R20, -0x1, RZ ;  /* 0xffffffff14057810 */ /* 0x000fe20007ffe0ff */
[----:B------:R-:W-:Y:S01]  /*11e90*/  IMAD R154, R154, R0, R3 ;  /* 0x000000009a9a7224 */ /* 0x000fe200078e0203 */
[----:B------:R-:W-:Y:S01]  /*11ea0*/  R2UR UR43, R30 ;  /* 0x000000001e2b72ca */ /* 0x000fe200000e0000 */
[----:B----4-:R-:W-:Y:S01]  /*11eb0*/  IMAD R0, R2, R28, R11 ;  /* 0x0000001c02007224 */ /* 0x010fe200078e020b */
[----:B------:R-:W-:-:S05]  /*11ec0*/  LOP3.LUT R3, R10, R5, RZ, 0xc0, !PT ;  /* 0x000000050a037212 */ /* 0x000fca00078ec0ff */
[----:B------:R-:W-:Y:S01]  /*11ed0*/  IMAD R3, R0, R20, R3 ;  /* 0x0000001400037224 */ /* 0x000fe200078e0203 */
[----:B------:R-:W-:Y:S02]  /*11ee0*/  MOV R0, 0x1 ;  /* 0x0000000100007802 */ /* 0x000fe40000000f00 */
[----:B-----5:R-:W-:-:S13]  /*11ef0*/  ISETP.NE.AND P0, PT, R4, 0x1, PT ;  /* 0x000000010400780c */ /* 0x020fda0003f05270 */
[----:B---3--:R-:W-:-:S04]  /*11f00*/  @P0 IMAD R21, R15, R14, R24 ;  /* 0x0000000e0f150224 */ /* 0x008fc800078e0218 */
[----:B------:R-:W-:-:S05]  /*11f10*/  IMAD R154, R154, R29, R21 ;  /* 0x0000001d9a9a7224 */ /* 0x000fca00078e0215 */
[----:B------:R-:W-:Y:S02]  /*11f20*/  SEL R152, R3, R154, !P0 ;  /* 0x0000009a03987207 */ /* 0x000fe40004000000 */
[----:B------:R-:W-:-:S07]  /*11f30*/  SEL R154, R154, R3, !P0 ;  /* 0x000000039a9a7207 */ /* 0x000fce0004000000 */
.L_x_212:
[----:B------:R-:W-:Y:S01]  /*11f40*/  LOP3.LUT P0, RZ, R0, 0xff, RZ, 0xc0, !PT ;  /* 0x000000ff00ff7812 */ /* 0x000fe2000780c0ff */
[----:B------:R-:W-:Y:S02]  /*11f50*/  UIMAD.WIDE.U32 UR4, UR51, -0x55555555, URZ ;  /* 0xaaaaaaab330478a5 */ /* 0x000fe4000f8e003f */
[----:B------:R-:W-:Y:S02]  /*11f60*/  UIADD3 UR44, UR44, 0x10, URZ ;  /* 0x000000102c2c7890 */ /* 0x000fe4000fffe03f */
[----:B------:R-:W-:-:S04]  /*11f70*/  USHF.R.U32.HI UR4, URZ, 0x1, UR5 ;  /* 0x000000013f047899 */ /* 0x000fc80008011605 */
[----:B------:R-:W-:-:S04]  /*11f80*/  UIMAD UR40, UR4, -0x3, UR51 ;  /* 0xfffffffd042878a4 */ /* 0x000fc8000f8e0233 */
[----:B------:R-:W-:Y:S08]  /*11f90*/  @P0 BRA `(.L_x_215) ;  /* 0xfffffef400fc0947 */ /* 0x000ff0000383ffff */
[----:B------:R-:W-:-:S13]  /*11fa0*/  PLOP3.LUT P0, PT, PT, PT, PT, 0x8, 0x0 ;  /* 0x000000000000781c */ /* 0x000fda0003f0e170 */
.L_x_21:
[----:B------:R-:W-:Y:S05]  /*11fb0*/  @P0 BRA `(.L_x_13) ;  /* 0x0000003c00040947 */ /* 0x000fea0003800000 */
[----:B------:R-:W-:Y:S01]  /*11fc0*/  ULDC.64 UR6, c[0x0][0x588] ;  /* 0x0001620000067ab9 */ /* 0x000fe20000000a00 */
[----:B------:R-:W-:Y:S01]  /*11fd0*/  ISETP.NE.AND.EX P1, PT, R158, RZ, PT, P1 ;  /* 0x000000ff9e00720c */ /* 0x000fe20003f25310 */
[----:B------:R-:W-:-:S04]  /*11fe0*/  DEPBAR.LE SB0, 0x0 ;  /* 0x000080000000791a */ /* 0x000fc80000000000 */
[----:B------:R-:W-:Y:S01]  /*11ff0*/  ISETP.NE.U32.AND P0, PT, RZ, UR6, PT ;  /* 0x00000006ff007c0c */ /* 0x000fe2000bf05070 */
[----:B------:R-:W-:Y:S03]  /*12000*/  BSSY B0, `(.L_x_216) ;  /* 0x0000014000007945 */ /* 0x000fe60003800000 */
[----:B------:R-:W-:-:S13]  /*12010*/  ISETP.NE.AND.EX P0, PT, RZ, UR7, PT, P0 ;  /* 0x00000007ff007c0c */ /* 0x000fda000bf05300 */
[----:B------:R-:W-:Y:S05]  /*12020*/  @P0 BRA P1, `(.L_x_217) ;  /* 0x0000000000440947 */ /* 0x000fea0000800000 */
[----:B------:R-:W-:-:S04]  /*12030*/  ISETP.NE.U32.AND P0, PT, R153, RZ, PT ;  /* 0x000000ff9900720c */ /* 0x000fc80003f05070 */
[----:B------:R-:W-:-:S13]  /*12040*/  ISETP.NE.AND.EX P0, PT, R158, RZ, PT, P0 ;  /* 0x000000ff9e00720c */ /* 0x000fda0003f05300 */
[----:B------:R-:W-:Y:S05]  /*12050*/  @!P0 BRA `(.L_x_218) ;  /* 0x00000000002c8947 */ /* 0x000fea0003800000 */
[----:B------:R-:W-:-:S13]  /*12060*/  LOP3.LUT P0, RZ, R155, 0xff, RZ, 0xc0, !PT ;  /* 0x000000ff9bff7812 */ /* 0x000fda000780c0ff */
[----:B------:R-:W-:Y:S05]  /*12070*/  @!P0 BRA `(.L_x_219) ;  /* 0x0000000000108947 */ /* 0x000fea0003800000 */
[----:B-----5:R-:W-:-:S13]  /*12080*/  FSETP.NEU.AND P0, PT, R16, RZ, PT ;  /* 0x000000ff1000720b */ /* 0x020fda0003f0d000 */
[----:B------:R-:W-:Y:S05]  /*12090*/  @!P0 BREAK B0 ;  /* 0x0000000000008942 */ /* 0x000fea0003800000 */
[----:B------:R-:W-:Y:S05]  /*120a0*/  @P0 BRA `(.L_x_217) ;  /* 0x0000000000240947 */ /* 0x000fea0003800000 */
[----:B------:R-:W-:Y:S05]  /*120b0*/  BRA `(.L_x_13) ;  /* 0x0000003800c47947 */ /* 0x000fea0003800000 */
.L_x_219:
[----:B------:R-:W-:-:S04]  /*120c0*/  ISETP.NE.U32.AND P0, PT, RZ, UR6, PT ;  /* 0x00000006ff007c0c */ /* 0x000fc8000bf05070 */
[----:B------:R-:W-:-:S13]  /*120d0*/  ISETP.NE.AND.EX P0, PT, RZ, UR7, PT, P0 ;  /* 0x00000007ff007c0c */ /* 0x000fda000bf05300 */
[----:B------:R-:W-:Y:S05]  /*120e0*/  @!P0 BREAK B0 ;  /* 0x0000000000008942 */ /* 0x000fea0003800000 */
[----:B------:R-:W-:Y:S05]  /*120f0*/  @P0 BRA `(.L_x_217) ;  /* 0x0000000000100947 */ /* 0x000fea0003800000 */
[----:B------:R-:W-:Y:S05]  /*12100*/  BRA `(.L_x_13) ;  /* 0x0000003800b07947 */ /* 0x000fea0003800000 */
.L_x_218:
[----:B-----5:R-:W-:-:S13]  /*12110*/  FSETP.NEU.AND P0, PT, R16, RZ, PT ;  /* 0x000000ff1000720b */ /* 0x020fda0003f0d000 */
[----:B------:R-:W-:Y:S05]  /*12120*/  @!P0 BREAK B0 ;  /* 0x0000000000008942 */ /* 0x000fea0003800000 */
[----:B------:R-:W-:Y:S05]  /*12130*/  @!P0 BRA `(.L_x_13) ;  /* 0x0000003800a48947 */ /* 0x000fea0003800000 */
.L_x_217:
[----:B--2---:R-:W-:Y:S05]  /*12140*/  BSYNC B0 ;  /* 0x0000000000007941 */ /* 0x004fea0003800000 */
.L_x_216:
[----:B------:R-:W2:Y:S02]  /*12150*/  LDL.LU R0, [R1+0x210] ;  /* 0x0002100001007983 */ /* 0x000ea40000300800 */
[----:B--2---:R-:W-:-:S04]  /*12160*/  LOP3.LUT R0, R0, 0x1, RZ, 0xfc, !PT ;  /* 0x0000000100007812 */ /* 0x004fc800078efcff */
[----:B------:R-:W-:-:S13]  /*12170*/  ISETP.NE.AND P0, PT, R0, 0x3, PT ;  /* 0x000000030000780c */ /* 0x000fda0003f05270 */
[----:B------:R-:W-:Y:S05]  /*12180*/  @!P0 BRA `(.L_x_220) ;  /* 0x0000000000048947 */ /* 0x000fea0003800000 */
[----:B------:R-:W-:Y:S01]  /*12190*/  BPT.TRAP 0x1 ;  /* 0x000000040000795c */ /* 0x000fe20000300000 */
.L_x_220:
[----:B------:R-:W2:Y:S01]  /*121a0*/  S2UR UR5, SR_CgaCtaId ;  /* 0x00000000000579c3 */ /* 0x000ea20000008800 */
[----:B------:R-:W-:Y:S02]  /*121b0*/  UMOV UR4, 0x400 ;  /* 0x0000040000047882 */ /* 0x000fe40000000000 */
[----:B--2---:R-:W-:-:S04]  /*121c0*/  ULEA UR4, UR5, UR4, 0x18 ;  /* 0x0000000405047291 */ /* 0x004fc8000f8ec03f */
[----:B------:R-:W-:-:S04]  /*121d0*/  ULEA UR4, UR36, UR4, 0x3 ;  /* 0x0000000424047291 */ /* 0x000fc8000f8e183f */
[----:B------:R-:W-:-:S04]  /*121e0*/  UIADD3 UR4, UR4, 0x50, URZ ;  /* 0x0000005004047890 */ /* 0x000fc8000fffe03f */
[----:B------:R-:W-:-:S09]  /*121f0*/  UPRMT UR4, UR5, 0x654, UR4 ;  /* 0x0000065405047896 */ /* 0x000fd20008000004 */
[----:B------:R-:W-:Y:S01]  /*12200*/  SYNCS.ARRIVE.TRANS64.RED.A1T0 RZ, [UR4], RZ ;  /* 0x000000ffffff79a7 */ /* 0x000fe20008100404 */
[----:B------:R-:W-:Y:S05]  /*12210*/  BRA `(.L_x_13) ;  /* 0x00000038006c7947 */ /* 0x000fea0003800000 */
.L_x_12:
[----:B------:R-:W3:Y:S01]  /*12220*/  LDL R163, [R1+0x200] ;  /* 0x0002000001a37983 */ /* 0x000ee20000100800 */
[----:B------:R-:W-:-:S03]  /*12230*/  ULDC.64 UR4, c[0x0][0x8f8] ;  /* 0x00023e0000047ab9 */ /* 0x000fc60000000a00 */
[----:B------:R-:W4:Y:S01]  /*12240*/  LDL R162, [R1+0x204] ;  /* 0x0002040001a27983 */ /* 0x000f220000100800 */
[----:B------:R-:W-:Y:S01]  /*12250*/  PRMT R5, RZ, 0x7610, R5 ;  /* 0x00007610ff057816 */ /* 0x000fe20000000005 */
[----:B------:R-:W-:Y:S01]  /*12260*/  IMAD.MOV.U32 R3, RZ, RZ, -0x1 ;  /* 0xffffffffff037424 */ /* 0x000fe200078e00ff */
[----:B------:R-:W-:Y:S02]  /*12270*/  MOV R2, 0xffffffff ;  /* 0xffffffff00027802 */ /* 0x000fe40000000f00 */
[----:B------:R-:W-:Y:S02]  /*12280*/  MOV R10, 0xffffffff ;  /* 0xffffffff000a7802 */ /* 0x000fe40000000f00 */
[----:B---3--:R-:W-:-:S04]  /*12290*/  ISETP.GE.U32.AND P0, PT, R163, UR4, PT ;  /* 0x00000004a3007c0c */ /* 0x008fc8000bf06070 */
[----:B----4-:R-:W-:-:S13]  /*122a0*/  ISETP.GE.U32.AND.EX P0, PT, R162, UR5, PT, P0 ;  /* 0x00000005a2007c0c */ /* 0x010fda000bf06100 */
        /* <DEDUP_REMOVED lines=19> */
.L_x_222:
[----:B------:R-:W1:Y:S01]  /*123e0*/  LDC.64 R24, c[0x0][0x8e8] ;  /* 0x00023a00ff187b82 */ /* 0x000e620000000a00 */
[-CC-:B------:R-:W-:Y:S01]  /*123f0*/  SHF.R.U64 R12, R16, R10.reuse, R17.reuse ;  /* 0x0000000a100c7219 */ /* 0x180fe20000001211 */
[----:B------:R-:W-:Y:S01]  /*12400*/  ULDC UR4, c[0x0][0x900] ;  /* 0x0002400000047ab9 */ /* 0x000fe20000000800 */
[----:B------:R-:W-:Y:S02]  /*12410*/  SHF.R.U32.HI R2, RZ, R10, R17 ;  /* 0x0000000aff027219 */ /* 0x000fe40000011611 */
[----:B------:R-:W-:-:S03]  /*12420*/  IADD3 R5, P0, RZ, -R12, RZ ;  /* 0x8000000cff057210 */ /* 0x000fc60007f1e0ff */
[----:B------:R-:W3:Y:S01]  /*12430*/  LDC R14, c[0x0][0x8c0] ;  /* 0x00023000ff0e7b82 */ /* 0x000ee20000000800 */
[----:B------:R-:W-:Y:S02]  /*12440*/  IADD3.X R3, RZ, ~R2, RZ, P0, !PT ;  /* 0x80000002ff037210 */ /* 0x000fe400007fe4ff */
[----:B------:R-:W-:-:S03]  /*12450*/  MOV R2, R163 ;  /* 0x000000a300027202 */ /* 0x000fc60000000f00 */
[-C--:B------:R-:W-:Y:S02]  /*12460*/  IMAD R10, R3, R22.reuse, RZ ;  /* 0x00000016030a7224 */ /* 0x080fe400078e02ff */
[----:B------:R-:W4:Y:S01]  /*12470*/  LDC R16, c[0x0][0x8b0] ;  /* 0x00022c00ff107b82 */ /* 0x000f220000000800 */
[----:B------:R-:W-:Y:S02]  /*12480*/  IMAD.MOV.U32 R3, RZ, RZ, R162 ;  /* 0x000000ffff037224 */ /* 0x000fe400078e00a2 */
[----:B------:R-:W-:-:S05]  /*12490*/  IMAD.WIDE.U32 R2, R5, R22, R2 ;  /* 0x0000001605027225 */ /* 0x000fca00078e0002 */
[----:B------:R-:W2:Y:S01]  /*124a0*/  LDC R22, c[0x0][0x8a8] ;  /* 0x00022a00ff167b82 */ /* 0x000ea20000000800 */
[----:B------:R-:W-:Y:S01]  /*124b0*/  IMAD R5, R5, R23, R10 ;  /* 0x0000001705057224 */ /* 0x000fe200078e020a */
[----:B-1----:R-:W-:-:S04]  /*124c0*/  ISETP.NE.U32.AND P0, PT, R24, RZ, PT ;  /* 0x000000ff1800720c */ /* 0x002fc80003f05070 */
[----:B------:R-:W-:Y:S02]  /*124d0*/  IADD3 R3, R3, R5, RZ ;  /* 0x0000000503037210 */ /* 0x000fe40007ffe0ff */
[----:B------:R-:W1:Y:S01]  /*124e0*/  LDC R23, c[0x0][0x8f0] ;  /* 0x00023c00ff177b82 */ /* 0x000e620000000800 */
[----:B------:R-:W-:Y:S02]  /*124f0*/  ISETP.NE.AND.EX P0, PT, R25, RZ, PT, P0 ;  /* 0x000000ff1900720c */ /* 0x000fe40003f05300 */
[-CC-:B---3--:R-:W-:Y:S02]  /*12500*/  SHF.R.U64 R10, R2, R14.reuse, R3.reuse ;  /* 0x0000000e020a7219 */ /* 0x188fe40000001203 */
[----:B------:R-:W-:-:S03]  /*12510*/  SHF.R.U32.HI R3, RZ, R14, R3 ;  /* 0x0000000eff037219 */ /* 0x000fc60000011603 */
[----:B------:R-:W3:Y:S01]  /*12520*/  LDC R26, c[0x0][0x8e0] ;  /* 0x00023800ff1a7b82 */ /* 0x000ee20000000800 */
[-CC-:B----4-:R-:W-:Y:S02]  /*12530*/  SHF.R.U64 R21, R10, R16.reuse, R3.reuse ;  /* 0x000000100a157219 */ /* 0x190fe40000001203 */
[----:B------:R-:W-:Y:S02]  /*12540*/  SHF.R.U32.HI R2, RZ, R16, R3 ;  /* 0x00000010ff027219 */ /* 0x000fe40000011603 */
[----:B------:R-:W-:Y:S02]  /*12550*/  MOV R3, 0xffffffff ;  /* 0xffffffff00037802 */ /* 0x000fe40000000f00 */
[--C-:B------:R-:W-:Y:S01]  /*12560*/  SHF.R.U64 R20, R21, UR4, R2.reuse ;  /* 0x0000000415147c19 */ /* 0x100fe20008001202 */
[----:B------:R-:W4:Y:S01]  /*12570*/  LDC R27, c[0x0][0x8b8] ;  /* 0x00022e00ff1b7b82 */ /* 0x000f220000000800 */
[----:B------:R-:W-:Y:S02]  /*12580*/  SHF.L.U32 R5, R3, UR4, RZ ;  /* 0x0000000403057c19 */ /* 0x000fe400080006ff */
[----:B------:R-:W-:Y:S01]  /*12590*/  SHF.R.U32.HI R3, RZ, UR4, R2 ;  /* 0x00000004ff037c19 */ /* 0x000fe20008011602 */
[----:B------:R-:W-:Y:S01]  /*125a0*/  IMAD.MOV.U32 R2, RZ, RZ, R20 ;  /* 0x000000ffff027224 */ /* 0x000fe200078e0014 */
[----:B------:R-:W-:Y:S01]  /*125b0*/  LOP3.LUT R28, RZ, R5, RZ, 0x33, !PT ;  /* 0x00000005ff1c7212 */ /* 0x000fe200078e33ff */
[----:B--2---:R-:W-:Y:S06]  /*125c0*/  @!P0 BRA `(.L_x_223) ;  /* 0x0000000000288947 */ /* 0x004fec0003800000 */
[----:B------:R-:W2:Y:S02]  /*125d0*/  LDC R5, c[0x0][0x8f4] ;  /* 0x00023d00ff057b82 */ /* 0x000ea40000000800 */
[----:B--2---:R-:W-:-:S04]  /*125e0*/  IADD3 R5, P0, R20, R5, RZ ;  /* 0x0000000514057210 */ /* 0x004fc80007f1e0ff */
        /* <DEDUP_REMOVED lines=8> */
.L_x_223:
[----:B------:R-:W2:Y:S01]  /*12670*/  LDC R5, c[0x0][0x904] ;  /* 0x00024100ff057b82 */ /* 0x000ea20000000800 */
[----:B-1----:R-:W-:Y:S01]  /*12680*/  SHF.R.U64 R3, R2, R23, R3 ;  /* 0x0000001702037219 */ /* 0x002fe20000001203 */
[----:B------:R-:W-:Y:S01]  /*12690*/  USHF.L.U32 UR4, UR38, UR4, URZ ;  /* 0x0000000426047299 */ /* 0x000fe2000800063f */
[----:B------:R-:W-:Y:S02]  /*126a0*/  LOP3.LUT R2, R21, R28, RZ, 0xc0, !PT ;  /* 0x0000001c15027212 */ /* 0x000fe400078ec0ff */
[----:B------:R-:W-:-:S03]  /*126b0*/  IADD3 R9, R22, -0x1, RZ ;  /* 0xffffffff16097810 */ /* 0x000fc60007ffe0ff */
[----:B------:R-:W-:Y:S01]  /*126c0*/  IMAD R2, R3, UR4, R2 ;  /* 0x0000000403027c24 */ /* 0x000fe2000f8e0202 */
[----:B------:R-:W-:Y:S02]  /*126d0*/  LOP3.LUT R10, R10, R9, RZ, 0xc0, !PT ;  /* 0x000000090a0a7212 */ /* 0x000fe400078ec0ff */
[----:B--2---:R-:W-:Y:S02]  /*126e0*/  ISETP.NE.AND P0, PT, R5, 0x1, PT ;  /* 0x000000010500780c */ /* 0x004fe40003f05270 */
[----:B------:R-:W-:-:S05]  /*126f0*/  IADD3 R5, -R3, RZ, RZ ;  /* 0x000000ff03057210 */ /* 0x000fca0007ffe1ff */
[----:B---3--:R-:W-:Y:S02]  /*12700*/  IMAD R3, R5, R26, R20 ;  /* 0x0000001a05037224 */ /* 0x008fe400078e0214 */
[----:B------:R-:W-:Y:S02]  /*12710*/  IMAD.MOV.U32 R5, RZ, RZ, 0x1 ;  /* 0x00000001ff057424 */ /* 0x000fe400078e00ff */
[----:B------:R-:W-:Y:S01]  /*12720*/  IMAD R9, R3, R22, R10 ;  /* 0x0000001603097224 */ /* 0x000fe200078e020a */
[----:B------:R-:W-:Y:S01]  /*12730*/  MOV R10, R12 ;  /* 0x0000000c000a7202 */ /* 0x000fe20000000f00 */
[----:B------:R-:W-:-:S04]  /*12740*/  @P0 IMAD R11, R13, R18, R8 ;  /* 0x000000120d0b0224 */ /* 0x000fc800078e0208 */
[----:B----4-:R-:W-:-:S05]  /*12750*/  IMAD R2, R2, R27, R11 ;  /* 0x0000001b02027224 */ /* 0x010fca00078e020b */
[----:B------:R-:W-:Y:S02]  /*12760*/  SEL R3, R9, R2, !P0 ;  /* 0x0000000209037207 */ /* 0x000fe40004000000 */
[----:B------:R-:W-:-:S07]  /*12770*/  SEL R2, R2, R9, !P0 ;  /* 0x0000000902027207 */ /* 0x000fce0004000000 */
.L_x_221:
[----:B------:R-:W-:-:S08]  /*12780*/  NOP ;  /* 0x0000000000007918 */ /* 0x000fd00000000000 */
[----:B-1----:R-:W1:-:S00]  /*12790*/  USETMAXREG.DEALLOC.CTAPOOL 0x18 ;  /* 0x00000018000079c8 */ /* 0x002e4000080e0500 */
[----:B-1----:R-:W-:-:S13]  /*127a0*/  ISETP.NE.AND P0, PT, R0, 0x1, PT ;  /* 0x000000010000780c */ /* 0x002fda0003f05270 */
[----:B------:R-:W-:Y:S05]  /*127b0*/  @!P0 BRA `(.L_x_13) ;  /* 0x0000003400048947 */ /* 0x000fea0003800000 */
[----:B------:R-:W-:Y:S05]  /*127c0*/  @!P4 BRA `(.L_x_224) ;  /* 0x000000240024c947 */ /* 0x000fea0003800000 */
[----:B------:R-:W-:-:S04]  /*127d0*/  PRMT R4, R4, 0x9910, RZ ;  /* 0x0000991004047816 */ /* 0x000fc800000000ff */
[----:B------:R-:W-:-:S04]  /*127e0*/  ISETP.NE.AND P0, PT, R4, RZ, PT ;  /* 0x000000ff0400720c */ /* 0x000fc80003f05270 */
[----:B------:R-:W-:-:S13]  /*127f0*/  ISETP.NE.OR P0, PT, R0, 0x2, !P0 ;  /* 0x000000020000780c */ /* 0x000fda0004705670 */
[----:B------:R-:W-:Y:S05]  /*12800*/  @P0 BRA `(.L_x_13) ;  /* 0x0000003000f00947 */ /* 0x000fea0003800000 */
[----:B------:R-:W-:-:S13]  /*12810*/  LOP3.LUT P1, RZ, R5, 0xff, RZ, 0xc0, !PT ;  /* 0x000000ff05ff7812 */ /* 0x000fda000782c0ff */
[----:B------:R-:W-:Y:S05]  /*12820*/  @!P1 BRA `(.L_x_225) ;  /* 0x0000000000189947 */ /* 0x000fea0003800000 */
[----:B------:R-:W-:Y:S01]  /*12830*/  UMOV UR4, 0x400 ;  /* 0x0000040000047882 */ /* 0x000fe20000000000 */
[----:B------:R-:W-:Y:S01]  /*12840*/  MOV R0, RZ ;  /* 0x000000ff00007202 */ /* 0x000fe20000000f00 */
[----:B--2---:R-:W-:-:S03]  /*12850*/  ULEA UR4, UR37, UR4, 0x18 ;  /* 0x0000000425047291 */ /* 0x004fc6000f8ec03f */
[----:B------:R-:W-:-:S06]  /*12860*/  SHF.L.U32 R0, R0, 0x1f, RZ ;  /* 0x0000001f00007819 */ /* 0x000fcc00000006ff */
[----:B------:R-:W1:Y:S02]  /*12870*/  SYNCS.PHASECHK.TRANS64.TRYWAIT P0, [UR4+0x78], R0 ;  /* 0x00007800ff0075a7 */ /* 0x000e640008000144 */
[----:B-1----:R-:W-:Y:S05]  /*12880*/  @!P0 BRA `(.L_x_226) ;  /* 0x0000003800488947 */ /* 0x002fea0003800000 */
.L_x_225:
[----:B-1----:R-:W-:Y:S01]  /*12890*/  PRMT R0, RZ, 0x7610, R0 ;  /* 0x00007610ff007816 */ /* 0x002fe20000000000 */
[----:B------:R-:W-:Y:S06]  /*128a0*/  @P2 BRA `(.L_x_227) ;  /* 0x0000000000242947 */ /* 0x000fec0003800000 */
[----:B------:R-:W-:Y:S02]  /*128b0*/  ULDC.64 UR4, c[0x0][0x588] ;  /* 0x0001620000047ab9 */ /* 0x000fe40000000a00 */
[----:B------:R-:W-:-:S04]  /*128c0*/  ISETP.NE.U32.AND P0, PT, RZ, UR4, PT ;  /* 0x00000004ff007c0c */ /* 0x000fc8000bf05070 */
[----:B------:R-:W-:-:S13]  /*128d0*/  ISETP.NE.AND.EX P0, PT, RZ, UR5, PT, P0 ;  /* 0x00000005ff007c0c */ /* 0x000fda000bf05300 */
[----:B------:R-:W-:Y:S05]  /*128e0*/  @!P0 BRA `(.L_x_228) ;  /* 0x00000000000c8947 */ /* 0x000fea0003800000 */
[----:B------:R1:W5:Y:S01]  /*128f0*/  LDG.E R6, desc[UR54][R6.64] ;  /* 0x0000003606067981 */ /* 0x000362000c1e1900 */
[----:B------:R-:W-:Y:S01]  /*12900*/  IMAD.MOV.U32 R0, RZ, RZ, 0x1 ;  /* 0x00000001ff007424 */ /* 0x000fe200078e00ff */
[----:B------:R-:W-:Y:S06]  /*12910*/  BRA `(.L_x_227) ;  /* 0x0000000000087947 */ /* 0x000fec0003800000 */
.L_x_228:
[----:B------:R-:W3:Y:S01]  /*12920*/  LDC R6, c[0x0][0x580] ;  /* 0x00016000ff067b82 */ /* 0x000ee20000000800 */
[----:B------:R-:W-:-:S07]  /*12930*/  MOV R0, 0x1 ;  /* 0x0000000100007802 */ /* 0x000fce0000000f00 */
.L_x_227:
[----:B------:R-:W-:Y:S05]  /*12940*/  @!P1 BRA `(.L_x_229) ;  /* 0x0000002000489947 */ /* 0x000fea0003800000 */
[----:B------:R-:W4:Y:S01]  /*12950*/  LDL R5, [R1+0x210] ;  /* 0x0002100001057983 */ /* 0x000f220000100800 */
[----:B------:R-:W1:Y:S01]  /*12960*/  LDC R17, c[0x0][0x8a8] ;  /* 0x00022a00ff117b82 */ /* 0x000e620000000800 */
[----:B------:R-:W-:Y:S01]  /*12970*/  MOV R4, 0xffffffff ;  /* 0xffffffff00047802 */ /* 0x000fe20000000f00 */
[----:B------:R-:W-:Y:S01]  /*12980*/  ULDC UR21, c[0x0][0x900] ;  /* 0x0002400000157ab9 */ /* 0x000fe20000000800 */
[----:B------:R-:W-:Y:S01]  /*12990*/  ULDC.64 UR56, c[0x0][0x198] ;  /* 0x0000660000387ab9 */ /* 0x000fe20000000a00 */
[----:B------:R-:W-:Y:S01]  /*129a0*/  ULDC.64 UR6, c[0x0][0x588] ;  /* 0x0001620000067ab9 */ /* 0x000fe20000000a00 */
[----:B------:R-:W-:Y:S01]  /*129b0*/  SHF.L.U32 R4, R4, UR21, RZ ;  /* 0x0000001504047c19 */ /* 0x000fe200080006ff */
[----:B------:R-:W-:Y:S01]  /*129c0*/  USHF.L.U32 UR21, UR38, UR21, URZ ;  /* 0x0000001526157299 */ /* 0x000fe2000800063f */
[----:B------:R-:W-:Y:S02]  /*129d0*/  ULDC.64 UR4, c[0x0][0x8f8] ;  /* 0x00023e0000047ab9 */ /* 0x000fe40000000a00 */
[----:B------:R-:W-:Y:S01]  /*129e0*/  LOP3.LUT R14, RZ, R4, RZ, 0x33, !PT ;  /* 0x00000004ff0e7212 */ /* 0x000fe200078e33ff */
[----:B------:R-:W-:Y:S01]  /*129f0*/  ULDC.64 UR14, c[0x0][0x590] ;  /* 0x00016400000e7ab9 */ /* 0x000fe20000000a00 */
[----:B-1----:R-:W-:Y:S01]  /*12a00*/  VIADD R17, R17, 0xffffffff ;  /* 0xffffffff11117836 */ /* 0x002fe20000000000 */
[----:B----4-:R-:W-:-:S07]  /*12a10*/  LOP3.LUT R16, R5, 0x2, RZ, 0xfc, !PT ;  /* 0x0000000205107812 */ /* 0x010fce00078efcff */
.L_x_333:
[----:B------:R-:W-:Y:S02]  /*12a20*/  ISETP.NE.U32.AND P0, PT, RZ, UR14, PT ;  /* 0x0000000eff007c0c */ /* 0x000fe4000bf05070 */
[----:B------:R-:W-:Y:S02]  /*12a30*/  R2UR UR51, R2 ;  /* 0x00000000023372ca */ /* 0x000fe400000e0000 */
[----:B------:R-:W-:Y:S02]  /*12a40*/  R2UR UR50, R3 ;  /* 0x00000000033272ca */ /* 0x000fe400000e0000 */
[----:B------:R-:W-:-:S09]  /*12a50*/  ISETP.NE.AND.EX P0, PT, RZ, UR15, PT, P0 ;  /* 0x0000000fff007c0c */ /* 0x000fd2000bf05300 */
[----:B------:R-:W-:Y:S02]  /*12a60*/  USHF.L.U32 UR51, UR51, 0x8, URZ ;  /* 0x0000000833337899 */ /* 0x000fe4000800063f */
[----:B------:R-:W-:Y:S02]  /*12a70*/  USHF.L.U32 UR50, UR50, 0x8, URZ ;  /* 0x0000000832327899 */ /* 0x000fe4000800063f */
[----:B------:R-:W-:Y:S10]  /*12a80*/  @!P0 BRA `(.L_x_230) ;  /* 0x00000000002c8947 */ /* 0x000ff40003800000 */
[----:B------:R-:W-:-:S04]  /*12a90*/  ISETP.NE.U32.AND P1, PT, RZ, UR6, PT ;  /* 0x00000006ff007c0c */ /* 0x000fc8000bf25070 */
[----:B------:R-:W-:-:S13]  /*12aa0*/  ISETP.NE.AND.EX P1, PT, RZ, UR7, PT, P1 ;  /* 0x00000007ff007c0c */ /* 0x000fda000bf25310 */
[----:B------:R-:W-:Y:S05]  /*12ab0*/  @!P1 BRA `(.L_x_231) ;  /* 0x0000000000189947 */ /* 0x000fea0003800000 */
[----:B------:R-:W1:Y:S01]  /*12ac0*/  LDC.64 R2, c[0x0][0x588] ;  /* 0x00016200ff027b82 */ /* 0x000e620000000a00 */
[----:B------:R-:W-:-:S04]  /*12ad0*/  IMAD R5, R10, UR14, RZ ;  /* 0x0000000e0a057c24 */ /* 0x000fc8000f8e02ff */
[----:B-1----:R-:W-:-:S05]  /*12ae0*/  IMAD.WIDE R2, R5, 0x4, R2 ;  /* 0x0000000405027825 */ /* 0x002fca00078e0202 */
[----:B---3-5:R1:W5:Y:S01]  /*12af0*/  LDG.E R6, desc[UR54][R2.64] ;  /* 0x0000003602067981 */ /* 0x028362000c1e1900 */
[----:B------:R-:W-:Y:S01]  /*12b00*/  MOV R0, 0x1 ;  /* 0x0000000100007802 */ /* 0x000fe20000000f00 */
[----:B------:R-:W-:Y:S06]  /*12b10*/  BRA `(.L_x_230) ;  /* 0x0000000000087947 */ /* 0x000fec0003800000 */
.L_x_231:
[----:B---3-5:R-:W4:Y:S01]  /*12b20*/  LDC R6, c[0x0][0x580] ;  /* 0x00016000ff067b82 */ /* 0x028f220000000800 */
[----:B------:R-:W-:-:S07]  /*12b30*/  MOV R0, 0x1 ;  /* 0x0000000100007802 */ /* 0x000fce0000000f00 */
.L_x_230:
[----:B------:R-:W-:Y:S05]  /*12b40*/  @!P0 BRA `(.L_x_232) ;  /* 0x00000000001c8947 */ /* 0x000fea0003800000 */
[----:B------:R-:W-:-:S13]  /*12b50*/  LOP3.LUT P2, RZ, R0, 0xff, RZ, 0xc0, !PT ;  /* 0x000000ff00ff7812 */ /* 0x000fda000784c0ff */
[----:B-1----:R-:W1:Y:S02]  /*12b60*/  @!P2 LDC.64 R2, c[0x0][0x588] ;  /* 0x00016200ff02ab82 */ /* 0x002e640000000a00 */
[----:B-1----:R-:W-:-:S04]  /*12b70*/  @!P2 ISETP.NE.U32.AND P0, PT, R2, RZ, PT ;  /* 0x000000ff0200a20c */ /* 0x002fc80003f05070 */
[----:B------:R-:W-:Y:S02]  /*12b80*/  @!P2 ISETP.NE.AND.EX P1, PT, R3, RZ, PT, P0 ;  /* 0x000000ff0300a20c */ /* 0x000fe40003f25300 */
[----:B---345:R-:W-:Y:S02]  /*12b90*/  @P2 FSETP.EQ.AND P0, PT, R6, RZ, PT ;  /* 0x000000ff0600220b */ /* 0x038fe40003f02000 */
[----:B------:R-:W-:Y:S01]  /*12ba0*/  @!P2 PLOP3.LUT P0, PT, P1, PT, PT, 0x8, 0x0 ;  /* 0x000000000000a81c */ /* 0x000fe20000f0e170 */
[----:B------:R-:W-:-:S12]  /*12bb0*/  BRA `(.L_x_233) ;  /* 0x0000000000047947 */ /* 0x000fd80003800000 */
.L_x_232:
[----:B---345:R-:W-:-:S13]  /*12bc0*/  FSETP.EQ.AND P0, PT, R6, RZ, PT ;  /* 0x000000ff0600720b */ /* 0x038fda0003f02000 */
.L_x_233:
[----:B------:R-:W-:Y:S02]  /*12bd0*/  ISETP.NE.AND P2, PT, R16, 0x3, PT ;  /* 0x000000031000780c */ /* 0x000fe40003f45270 */
[----:B------:R-:W-:-:S04]  /*12be0*/  ELECT P1, URZ, PT ;  /* 0x00000000003f782f */ /* 0x000fc80003820000 */
[----:B------:R-:W-:-:S07]  /*12bf0*/  PLOP3.LUT P0, PT, P1, P0, PT, 0x20, 0x0 ;  /* 0x000000000000781c */ /* 0x000fce0000f00470 */
[----:B------:R-:W-:Y:S06]  /*12c00*/  @!P2 BRA `(.L_x_234) ;  /* 0x000000000004a947 */ /* 0x000fec0003800000 */
[----:B--2---:R-:W-:Y:S01]  /*12c10*/  BPT.TRAP 0x1 ;  /* 0x000000040000795c */ /* 0x004fe20000300000 */
.L_x_234:
[----:B--2---:R-:W2:Y:S01]  /*12c20*/  S2UR UR37, SR_CgaCtaId ;  /* 0x00000000002579c3 */ /* 0x004ea20000008800 */
[----:B------:R-:W-:Y:S01]  /*12c30*/  UMOV UR13, 0x400 ;  /* 0x00000400000d7882 */ /* 0x000fe20000000000 */
[----:B-1----:R-:W-:-:S05]  /*12c40*/  IMAD.MOV.U32 R2, RZ, RZ, 0x1 ;  /* 0x00000001ff027424 */ /* 0x002fca00078e00ff */
[----:B------:R-:W-:Y:S01]  /*12c50*/  SHF.L.U32 R2, R2, 0x1f, RZ ;  /* 0x0000001f02027819 */ /* 0x000fe200000006ff */
[----:B--2---:R-:W-:-:S09]  /*12c60*/  ULEA UR13, UR37, UR13, 0x18 ;  /* 0x0000000d250d7291 */ /* 0x004fd2000f8ec03f */
[----:B------:R-:W1:Y:S02]  /*12c70*/  SYNCS.PHASECHK.TRANS64.TRYWAIT P1, [UR13+0x50], R2 ;  /* 0x00005002ff0075a7 */ /* 0x000e64000802014d */
[----:B-1----:R-:W-:Y:S05]  /*12c80*/  @!P1 BRA `(.L_x_235) ;  /* 0x0000003400609947 */ /* 0x002fea0003800000 */
.L_x_375:
[----:B------:R-:W-:Y:S04]  /*12c90*/  BSSY B0, `(.L_x_236) ;  /* 0x000000e000007945 */ /* 0x000fe80003800000 */
[----:B------:R-:W-:Y:S05]  /*12ca0*/  @!P0 BRA `(.L_x_237) ;  /* 0x0000000000308947 */ /* 0x000fea0003800000 */
[----:B------:R-:W-:Y:S01]  /*12cb0*/  R2UR UR52, R10 ;  /* 0x000000000a3472ca */ /* 0x000fe200000e0000 */
[----:B------:R-:W-:Y:S02]  /*12cc0*/  UIADD3 UR8, UP0, UR56, 0x3f0, URZ ;  /* 0x000003f038087890 */ /* 0x000fe4000ff1e03f */
[----:B------:R-:W-:Y:S02]  /*12cd0*/  UIADD3 UR48, UR13, 0x200, URZ ;  /* 0x000002000d307890 */ /* 0x000fe4000fffe03f */
[----:B------:R-:W-:Y:S02]  /*12ce0*/  UIADD3 UR49, UR13, 0x30, URZ ;  /* 0x000000300d317890 */ /* 0x000fe4000fffe03f */
[----:B------:R-:W-:Y:S01]  /*12cf0*/  UIADD3.X UR9, URZ, UR57, URZ, UP0, !UPT ;  /* 0x000000393f097290 */ /* 0x000fe200087fe43f */
[----:B------:R-:W-:Y:S01]  /*12d00*/  UMOV UR10, 0x0 ;  /* 0x00000000000a7882 */ /* 0x000fe20000000000 */
[----:B------:R-:W-:-:S07]  /*12d10*/  UMOV UR11, 0x10000000 ;  /* 0x10000000000b7882 */ /* 0x000fce0000000000 */
[----:B------:R2:W-:Y:S02]  /*12d20*/  UTMALDG.3D [UR48], [UR8], desc[UR10] ;  /* 0x00000a30080075b4 */ /* 0x0005e40008011000 */
[----:B--2---:R-:W-:Y:S05]  /*12d30*/  @!P2 BRA `(.L_x_238) ;  /* 0x000000000004a947 */ /* 0x004fea0003800000 */
[----:B------:R-:W-:Y:S01]  /*12d40*/  BPT.TRAP 0x1 ;  /* 0x000000040000795c */ /* 0x000fe20000300000 */
.L_x_238:
[----:B-1----:R-:W1:Y:S02]  /*12d50*/  LDC R3, c[0x0][0x800] ;  /* 0x00020000ff037b82 */ /* 0x002e640000000800 */
[----:B-1----:R2:W-:Y:S02]  /*12d60*/  SYNCS.ARRIVE.TRANS64.RED.A0TR RZ, [UR13+0x30], R3 ;  /* 0x00003003ffff79a7 */ /* 0x0025e4000830040d */
.L_x_237:
[----:B------:R-:W-:Y:S05]  /*12d70*/  BSYNC B0 ;  /* 0x0000000000007941 */ /* 0x000fea0003800000 */
.L_x_236:
[----:B------:R-:W-:Y:S05]  /*12d80*/  @!P2 BRA `(.L_x_239) ;  /* 0x000000000004a947 */ /* 0x000fea0003800000 */
[----:B------:R-:W-:Y:S01]  /*12d90*/  BPT.TRAP 0x1 ;  /* 0x000000040000795c */ /* 0x000fe20000300000 */
.L_x_239:
[----:B------:R-:W-:-:S04]  /*12da0*/  UIADD3 UR41, UR13, 0x30, URZ ;  /* 0x000000300d297890 */ /* 0x000fc8000fffe03f */
[----:B------:R-:W-:-:S09]  /*12db0*/  UPRMT UR30, UR37, 0x654, UR41 ;  /* 0x00000654251e7896 */ /* 0x000fd20008000029 */
[----:B------:R-:W-:Y:S01]  /*12dc0*/  SYNCS.ARRIVE.TRANS64.RED.A1T0 RZ, [UR30], RZ ;  /* 0x000000ffffff79a7 */ /* 0x000fe2000810041e */
[----:B------:R-:W-:Y:S05]  /*12dd0*/  @!P2 BRA `(.L_x_240) ;  /* 0x000000000004a947 */ /* 0x000fea0003800000 */
[----:B------:R-:W-:Y:S01]  /*12de0*/  BPT.TRAP 0x1 ;  /* 0x000000040000795c */ /* 0x000fe20000300000 */
.L_x_240:
[----:B------:R-:W3:Y:S02]  /*12df0*/  SYNCS.PHASECHK.TRANS64.TRYWAIT P1, [UR13+0x58], R2 ;  /* 0x00005802ff0075a7 */ /* 0x000ee4000802014d */
[----:B---3--:R-:W-:Y:S05]  /*12e00*/  @!P1 BRA `(.L_x_241) ;  /* 0x0000003400189947 */ /* 0x008fea0003800000 */
.L_x_376:
[----:B------:R-:W-:Y:S04]  /*12e10*/  BSSY B0, `(.L_x_242) ;  /* 0x0000010000007945 */ /* 0x000fe80003800000 */
[----:B------:R-:W-:Y:S05]  /*12e20*/  @!P0 BRA `(.L_x_243) ;  /* 0x0000000000388947 */ /* 0x000fea0003800000 */
[----:B------:R-:W-:Y:S01]  /*12e30*/  UIADD3 UR16, UP0, UR56, 0x3f0, URZ ;  /* 0x000003f038107890 */ /* 0x000fe2000ff1e03f */
[----:B------:R-:W-:Y:S01]  /*12e40*/  R2UR UR12, R10 ;  /* 0x000000000a0c72ca */ /* 0x000fe200000e0000 */
[----:B------:R-:W-:Y:S02]  /*12e50*/  UIADD3 UR11, UR51, 0x80, URZ ;  /* 0x00000080330b7890 */ /* 0x000fe4000fffe03f */
[----:B------:R-:W-:Y:S02]  /*12e60*/  UIADD3 UR8, UR13, 0x2200, URZ ;  /* 0x000022000d087890 */ /* 0x000fe4000fffe03f */
[----:B------:R-:W-:Y:S02]  /*12e70*/  UIADD3 UR9, UR13, 0x38, URZ ;  /* 0x000000380d097890 */ /* 0x000fe4000fffe03f */
[----:B------:R-:W-:Y:S01]  /*12e80*/  UIADD3.X UR17, URZ, UR57, URZ, UP0, !UPT ;  /* 0x000000393f117290 */ /* 0x000fe200087fe43f */
[----:B------:R-:W-:Y:S01]  /*12e90*/  UMOV UR18, 0x0 ;  /* 0x0000000000127882 */ /* 0x000fe20000000000 */
[----:B------:R-:W-:Y:S01]  /*12ea0*/  UMOV UR19, 0x10000000 ;  /* 0x1000000000137882 */ /* 0x000fe20000000000 */
[----:B------:R-:W-:-:S06]  /*12eb0*/  UMOV UR10, UR50 ;  /* 0x00000032000a7c82 */ /* 0x000fcc0008000000 */
[----:B------:R3:W-:Y:S02]  /*12ec0*/  UTMALDG.3D [UR8], [UR16], desc[UR18] ;  /* 0x00001208100075b4 */ /* 0x0007e40008011000 */
[----:B---3--:R-:W-:Y:S05]  /*12ed0*/  @!P2 BRA `(.L_x_244) ;  /* 0x000000000004a947 */ /* 0x008fea0003800000 */
[----:B------:R-:W-:Y:S01]  /*12ee0*/  BPT.TRAP 0x1 ;  /* 0x000000040000795c */ /* 0x000fe20000300000 */
.L_x_244:
[----:B-12---:R-:W1:Y:S02]  /*12ef0*/  LDC R3, c[0x0][0x800] ;  /* 0x00020000ff037b82 */ /* 0x006e640000000800 */
[----:B-1----:R3:W-:Y:S02]  /*12f00*/  SYNCS.ARRIVE.TRANS64.RED.A0TR RZ, [UR13+0x38], R3 ;  /* 0x00003803ffff79a7 */ /* 0x0027e4000830040d */
.L_x_243:
[----:B------:R-:W-:Y:S05]  /*12f10*/  BSYNC B0 ;  /* 0x0000000000007941 */ /* 0x000fea0003800000 */
.L_x_242:
[----:B------:R-:W-:Y:S05]  /*12f20*/  @!P2 BRA `(.L_x_245) ;  /* 0x000000000004a947 */ /* 0x000fea0003800000 */
[----:B------:R-:W-:Y:S01]  /*12f30*/  BPT.TRAP 0x1 ;  /* 0x000000040000795c */ /* 0x000fe20000300000 */
.L_x_245:
[----:B------:R-:W-:Y:S02]  /*12f40*/  UIADD3 UR33, UR13, 0x38, URZ ;  /* 0x000000380d217890 */ /* 0x000fe4000fffe03f */
[----:B------:R-:W-:Y:S02]  /*12f50*/  UIADD3 UR10, UR50, 0x20, URZ ;  /* 0x00000020320a7890 */ /* 0x000fe4000fffe03f */
[----:B------:R-:W-:-:S09]  /*12f60*/  UPRMT UR29, UR37, 0x654, UR33 ;  /* 0x00000654251d7896 */ /* 0x000fd20008000021 */
[----:B------:R-:W-:Y:S01]  /*12f70*/  SYNCS.ARRIVE.TRANS64.RED.A1T0 RZ, [UR29], RZ ;  /* 0x000000ffffff79a7 */ /* 0x000fe2000810041d */
[----:B------:R-:W-:Y:S05]  /*12f80*/  @!P2 BRA `(.L_x_246) ;  /* 0x000000000004a947 */ /* 0x000fea0003800000 */
[----:B------:R-:W-:Y:S01]  /*12f90*/  BPT.TRAP 0x1 ;  /* 0x000000040000795c */ /* 0x000fe20000300000 */
.L_x_246:
[----:B------:R-:W4:Y:S02]  /*12fa0*/  SYNCS.PHASECHK.TRANS64.TRYWAIT P1, [UR13+0x60], R2 ;  /* 0x00006002ff0075a7 */ /* 0x000f24000802014d */
[----:B----4-:R-:W-:Y:S05]  /*12fb0*/  @!P1 BRA `(.L_x_247) ;  /* 0x0000003000c49947 */ /* 0x010fea0003800000 */
.L_x_377:
        /* <DEDUP_REMOVED lines=8> */
[----:B------:R-:W-:Y:S01]  /*13040*/  UMOV UR19, 0x10000000 ;  /* 0x1000000000137882 */ /* 0x000fe20000000000 */
[----:B------:R-:W-:-:S06]  /*13050*/  UMOV UR11, UR51 ;  /* 0x00000033000b7c82 */ /* 0x000fcc0008000000 */
[----:B------:R4:W-:Y:S02]  /*13060*/  UTMALDG.3D [UR8], [UR16], desc[UR18] ;  /* 0x00001208100075b4 */ /* 0x0009e40008011000 */
[----:B----4-:R-:W-:Y:S05]  /*13070*/  @!P2 BRA `(.L_x_250) ;  /* 0x000000000004a947 */ /* 0x010fea0003800000 */
[----:B------:R-:W-:Y:S01]  /*13080*/  BPT.TRAP 0x1 ;  /* 0x000000040000795c */ /* 0x000fe20000300000 */
.L_x_250:
[----:B-123--:R-:W1:Y:S02]  /*13090*/  LDC R3, c[0x0][0x800] ;  /* 0x00020000ff037b82 */ /* 0x00ee640000000800 */
[----:B-1----:R4:W-:Y:S02]  /*130a0*/  SYNCS.ARRIVE.TRANS64.RED.A0TR RZ, [UR13+0x40], R3 ;  /* 0x00004003ffff79a7 */ /* 0x0029e4000830040d */
.L_x_249:
[----:B------:R-:W-:Y:S05]  /*130b0*/  BSYNC B0 ;  /* 0x0000000000007941 */ /* 0x000fea0003800000 */
.L_x_248:
[----:B------:R-:W-:Y:S05]  /*130c0*/  @!P2 BRA `(.L_x_251) ;  /* 0x000000000004a947 */ /* 0x000fea0003800000 */
[----:B------:R-:W-:Y:S01]  /*130d0*/  BPT.TRAP 0x1 ;  /* 0x000000040000795c */ /* 0x000fe20000300000 */
.L_x_251:
[----:B------:R-:W-:-:S04]  /*130e0*/  UIADD3 UR25, UR13, 0x40, URZ ;  /* 0x000000400d197890 */ /* 0x000fc8000fffe03f */
[----:B------:R-:W-:-:S09]  /*130f0*/  UPRMT UR22, UR37, 0x654, UR25 ;  /* 0x0000065425167896 */ /* 0x000fd20008000019 */
[----:B------:R-:W-:Y:S01]  /*13100*/  SYNCS.ARRIVE.TRANS64.RED.A1T0 RZ, [UR22], RZ ;  /* 0x000000ffffff79a7 */ /* 0x000fe20008100416 */
[----:B------:R-:W-:Y:S05]  /*13110*/  @!P2 BRA `(.L_x_252) ;  /* 0x000000000004a947 */ /* 0x000fea0003800000 */
[----:B------:R-:W-:Y:S01]  /*13120*/  BPT.TRAP 0x1 ;  /* 0x000000040000795c */ /* 0x000fe20000300000 */
.L_x_252:
[----:B------:R-:W5:Y:S02]  /*13130*/  SYNCS.PHASECHK.TRANS64.TRYWAIT P1, [UR13+0x68], R2 ;  /* 0x00006802ff0075a7 */ /* 0x000f64000802014d */
[----:B-----5:R-:W-:Y:S05]  /*13140*/  @!P1 BRA `(.L_x_253) ;  /* 0x0000003000789947 */ /* 0x020fea0003800000 */
.L_x_378:
        /* <DEDUP_REMOVED lines=9> */
[----:B------:R-:W-:-:S07]  /*131e0*/  UMOV UR19, 0x10000000 ;  /* 0x1000000000137882 */ /* 0x000fce0000000000 */
[----:B------:R1:W-:Y:S02]  /*131f0*/  UTMALDG.3D [UR8], [UR16], desc[UR18] ;  /* 0x00001208100075b4 */ /* 0x0003e40008011000 */
[----:B-1----:R-:W-:Y:S05]  /*13200*/  @!P2 BRA `(.L_x_256) ;  /* 0x000000000004a947 */ /* 0x002fea0003800000 */
[----:B------:R-:W-:Y:S01]  /*13210*/  BPT.TRAP 0x1 ;  /* 0x000000040000795c */ /* 0x000fe20000300000 */
.L_x_256:
[----:B--234-:R-:W1:Y:S02]  /*13220*/  LDC R3, c[0x0][0x800] ;  /* 0x00020000ff037b82 */ /* 0x01ce640000000800 */
[----:B-1----:R1:W-:Y:S02]  /*13230*/  SYNCS.ARRIVE.TRANS64.RED.A0TR RZ, [UR13+0x48], R3 ;  /* 0x00004803ffff79a7 */ /* 0x0023e4000830040d */
.L_x_255:
[----:B------:R-:W-:Y:S05]  /*13240*/  BSYNC B0 ;  /* 0x0000000000007941 */ /* 0x000fea0003800000 */
.L_x_254:
[----:B------:R-:W-:Y:S05]  /*13250*/  @!P2 BRA `(.L_x_257) ;  /* 0x000000000004a947 */ /* 0x000fea0003800000 */
[----:B------:R-:W-:Y:S01]  /*13260*/  BPT.TRAP 0x1 ;  /* 0x000000040000795c */ /* 0x000fe20000300000 */
.L_x_257:
[----:B------:R-:W-:Y:S02]  /*13270*/  UIADD3 UR17, UR13, 0x48, URZ ;  /* 0x000000480d117890 */ /* 0x000fe4000fffe03f */
[----:B------:R-:W-:Y:S02]  /*13280*/  UIADD3 UR42, UR50, 0x40, URZ ;  /* 0x00000040322a7890 */ /* 0x000fe4000fffe03f */
[----:B------:R-:W-:-:S09]  /*13290*/  UPRMT UR23, UR37, 0x654, UR17 ;  /* 0x0000065425177896 */ /* 0x000fd20008000011 */
[----:B------:R-:W-:Y:S01]  /*132a0*/  SYNCS.ARRIVE.TRANS64.RED.A1T0 RZ, [UR23], RZ ;  /* 0x000000ffffff79a7 */ /* 0x000fe20008100417 */
[----:B------:R-:W-:Y:S05]  /*132b0*/  @!P2 BRA `(.L_x_258) ;  /* 0x000000000004a947 */ /* 0x000fea0003800000 */
[----:B------:R-:W-:Y:S01]  /*132c0*/  BPT.TRAP 0x1 ;  /* 0x000000040000795c */ /* 0x000fe20000300000 */
.L_x_258:
[----:B-1234-:R-:W-:-:S04]  /*132d0*/  SHF.L.U32 R3, RZ, 0x1f, RZ ;  /* 0x0000001fff037819 */ /* 0x01efc800000006ff */
[----:B------:R-:W1:Y:S02]  /*132e0*/  SYNCS.PHASECHK.TRANS64.TRYWAIT P1, [UR13+0x50], R3 ;  /* 0x00005003ff0075a7 */ /* 0x000e64000802014d */
[----:B-1----:R-:W-:Y:S05]  /*132f0*/  @!P1 BRA `(.L_x_259) ;  /* 0x0000003000249947 */ /* 0x002fea0003800000 */
.L_x_379:
[----:B------:R-:W-:Y:S04]  /*13300*/  BSSY B0, `(.L_x_260) ;  /* 0x000000e000007945 */ /* 0x000fe80003800000 */
[----:B------:R-:W-:Y:S05]  /*13310*/  @!P0 BRA `(.L_x_261) ;  /* 0x0000000000308947 */ /* 0x000fea0003800000 */
[----:B------:R-:W-:Y:S01]  /*13320*/  R2UR UR44, R10 ;  /* 0x000000000a2c72ca */ /* 0x000fe200000e0000 */
[----:B------:R-:W-:Y:S02]  /*13330*/  UIADD3 UR8, UP0, UR56, 0x3f0, URZ ;  /* 0x000003f038087890 */ /* 0x000fe4000ff1e03f */
[----:B------:R-:W-:Y:S02]  /*13340*/  UIADD3 UR40, UR13, 0x200, URZ ;  /* 0x000002000d287890 */ /* 0x000fe4000fffe03f */
[----:B------:R-:W-:Y:S01]  /*13350*/  UIADD3.X UR9, URZ, UR57, URZ, UP0, !UPT ;  /* 0x000000393f097290 */ /* 0x000fe200087fe43f */
[----:B------:R-:W-:Y:S01]  /*13360*/  UMOV UR10, 0x0 ;  /* 0x00000000000a7882 */ /* 0x000fe20000000000 */
[----:B------:R-:W-:Y:S01]  /*13370*/  UMOV UR11, 0x10000000 ;  /* 0x10000000000b7882 */ /* 0x000fe20000000000 */
[----:B------:R-:W-:-:S06]  /*13380*/  UMOV UR43, UR51 ;  /* 0x00000033002b7c82 */ /* 0x000fcc0008000000 */
[----:B------:R2:W-:Y:S02]  /*13390*/  UTMALDG.3D [UR40], [UR8], desc[UR10] ;  /* 0x00000a28080075b4 */ /* 0x0005e40008011000 */
[----:B--2---:R-:W-:Y:S05]  /*133a0*/  @!P2 BRA `(.L_x_262) ;  /* 0x000000000004a947 */ /* 0x004fea0003800000 */
[----:B------:R-:W-:Y:S01]  /*133b0*/  BPT.TRAP 0x1 ;  /* 0x000000040000795c */ /* 0x000fe20000300000 */
.L_x_262:
[----:B-1----:R-:W1:Y:S02]  /*133c0*/  LDC R4, c[0x0][0x800] ;  /* 0x00020000ff047b82 */ /* 0x002e640000000800 */
[----:B-1----:R2:W-:Y:S02]  /*133d0*/  SYNCS.ARRIVE.TRANS64.RED.A0TR RZ, [UR13+0x30], R4 ;  /* 0x00003004ffff79a7 */ /* 0x0025e4000830040d */
.L_x_261:
[----:B------:R-:W-:Y:S05]  /*133e0*/  BSYNC B0 ;  /* 0x0000000000007941 */ /* 0x000fea0003800000 */
.L_x_260:
[----:B------:R-:W-:Y:S05]  /*133f0*/  @!P2 BRA `(.L_x_263) ;  /* 0x000000000004a947 */ /* 0x000fea0003800000 */
[----:B------:R-:W-:Y:S01]  /*13400*/  BPT.TRAP 0x1 ;  /* 0x000000040000795c */ /* 0x000fe20000300000 */
.L_x_263:
[----:B------:R-:W-:Y:S01]  /*13410*/  SYNCS.ARRIVE.TRANS64.RED.A1T0 RZ, [UR30], RZ ;  /* 0x000000ffffff79a7 */ /* 0x000fe2000810041e */
[----:B------:R-:W-:Y:S05]  /*13420*/  @!P2 BRA `(.L_x_264) ;  /* 0x000000000004a947 */ /* 0x000fea0003800000 */
[----:B------:R-:W-:Y:S01]  /*13430*/  BPT.TRAP 0x1 ;  /* 0x000000040000795c */ /* 0x000fe20000300000 */
.L_x_264:
[----:B------:R-:W3:Y:S02]  /*13440*/  SYNCS.PHASECHK.TRANS64.TRYWAIT P1, [UR13+0x58], R3 ;  /* 0x00005803ff0075a7 */ /* 0x000ee4000802014d */
[----:B---3--:R-:W-:Y:S05]  /*13450*/  @!P1 BRA `(.L_x_265) ;  /* 0x0000002c00e49947 */ /* 0x008fea0003800000 */
.L_x_380:
        /* <DEDUP_REMOVED lines=13> */
.L_x_268:
[----:B-12---:R-:W1:Y:S02]  /*13530*/  LDC R4, c[0x0][0x800] ;  /* 0x00020000ff047b82 */ /* 0x006e640000000800 */
[----:B-1----:R3:W-:Y:S02]  /*13540*/  SYNCS.ARRIVE.TRANS64.RED.A0TR RZ, [UR13+0x38], R4 ;  /* 0x00003804ffff79a7 */ /* 0x0027e4000830040d */
.L_x_267:
[----:B------:R-:W-:Y:S05]  /*13550*/  BSYNC B0 ;  /* 0x0000000000007941 */ /* 0x000fea0003800000 */
.L_x_266:
[----:B------:R-:W-:Y:S05]  /*13560*/  @!P2 BRA `(.L_x_269) ;  /* 0x000000000004a947 */ /* 0x000fea0003800000 */
[----:B------:R-:W-:Y:S01]  /*13570*/  BPT.TRAP 0x1 ;  /* 0x000000040000795c */ /* 0x000fe20000300000 */
.L_x_269:
[----:B------:R-:W-:Y:S01]  /*13580*/  SYNCS.ARRIVE.TRANS64.RED.A1T0 RZ, [UR29], RZ ;  /* 0x000000ffffff79a7 */ /* 0x000fe2000810041d */
[----:B------:R-:W-:Y:S01]  /*13590*/  UIADD3 UR26, UR50, 0x60, URZ ;  /* 0x00000060321a7890 */ /* 0x000fe2000fffe03f */
[----:B------:R-:W-:Y:S11]  /*135a0*/  @!P2 BRA `(.L_x_270) ;  /* 0x000000000004a947 */ /* 0x000ff60003800000 */
[----:B------:R-:W-:Y:S01]  /*135b0*/  BPT.TRAP 0x1 ;  /* 0x000000040000795c */ /* 0x000fe20000300000 */
.L_x_270:
[----:B------:R-:W4:Y:S02]  /*135c0*/  SYNCS.PHASECHK.TRANS64.TRYWAIT P1, [UR13+0x60], R3 ;  /* 0x00006003ff0075a7 */ /* 0x000f24000802014d */
[----:B----4-:R-:W-:Y:S05]  /*135d0*/  @!P1 BRA `(.L_x_271) ;  /* 0x0000002c009c9947 */ /* 0x010fea0003800000 */
.L_x_381:
        /* <DEDUP_REMOVED lines=12> */
.L_x_274:
[----:B-123--:R-:W1:Y:S02]  /*136a0*/  LDC R4, c[0x0][0x800] ;  /* 0x00020000ff047b82 */ /* 0x00ee640000000800 */
[----:B-1----:R4:W-:Y:S02]  /*136b0*/  SYNCS.ARRIVE.TRANS64.RED.A0TR RZ, [UR13+0x40], R4 ;  /* 0x00004004ffff79a7 */ /* 0x0029e4000830040d */
.L_x_273:
[----:B------:R-:W-:Y:S05]  /*136c0*/  BSYNC B0 ;  /* 0x0000000000007941 */ /* 0x000fea0003800000 */
.L_x_272:
[----:B------:R-:W-:Y:S05]  /*136d0*/  @!P2 BRA `(.L_x_275) ;  /* 0x000000000004a947 */ /* 0x000fea0003800000 */
[----:B------:R-:W-:Y:S01]  /*136e0*/  BPT.TRAP 0x1 ;  /* 0x000000040000795c */ /* 0x000fe20000300000 */
.L_x_275:
[----:B------:R-:W-:Y:S01]  /*136f0*/  SYNCS.ARRIVE.TRANS64.RED.A1T0 RZ, [UR22], RZ ;  /* 0x000000ffffff79a7 */ /* 0x000fe20008100416 */
[----:B------:R-:W-:Y:S05]  /*13700*/  @!P2 BRA `(.L_x_276) ;  /* 0x000000000004a947 */ /* 0x000fea0003800000 */
[----:B------:R-:W-:Y:S01]  /*13710*/  BPT.TRAP 0x1 ;  /* 0x000000040000795c */ /* 0x000fe20000300000 */
.L_x_276:
[----:B------:R-:W5:Y:S02]  /*13720*/  SYNCS.PHASECHK.TRANS64.TRYWAIT P1, [UR13+0x68], R3 ;  /* 0x00006803ff0075a7 */ /* 0x000f64000802014d */
[----:B-----5:R-:W-:Y:S05]  /*13730*/  @!P1 BRA `(.L_x_277) ;  /* 0x0000002c005c9947 */ /* 0x020fea0003800000 */
.L_x_382:
        /* <DEDUP_REMOVED lines=11> */
[----:B-1----:R-:W-:Y:S05]  /*137f0*/  @!P2 BRA `(.L_x_280) ;  /* 0x000000000004a947 */ /* 0x002fea0003800000 */
[----:B------:R-:W-:Y:S01]  /*13800*/  BPT.TRAP 0x1 ;  /* 0x000000040000795c */ /* 0x000fe20000300000 */
.L_x_280:
[----:B--234-:R-:W1:Y:S02]  /*13810*/  LDC R4, c[0x0][0x800] ;  /* 0x00020000ff047b82 */ /* 0x01ce640000000800 */
[----:B-1----:R1:W-:Y:S02]  /*13820*/  SYNCS.ARRIVE.TRANS64.RED.A0TR RZ, [UR13+0x48], R4 ;  /* 0x00004804ffff79a7 */ /* 0x0023e4000830040d */
.L_x_279:
[----:B------:R-:W-:Y:S05]  /*13830*/  BSYNC B0 ;  /* 0x0000000000007941 */ /* 0x000fea0003800000 */
.L_x_278:
[----:B------:R-:W-:Y:S05]  /*13840*/  @!P2 BRA `(.L_x_281) ;  /* 0x000000000004a947 */ /* 0x000fea0003800000 */
[----:B------:R-:W-:Y:S01]  /*13850*/  BPT.TRAP 0x1 ;  /* 0x000000040000795c */ /* 0x000fe20000300000 */
.L_x_281:
[----:B------:R-:W-:Y:S01]  /*13860*/  SYNCS.ARRIVE.TRANS64.RED.A1T0 RZ, [UR23], RZ ;  /* 0x000000ffffff79a7 */ /* 0x000fe20008100417 */
[----:B------:R-:W-:Y:S01]  /*13870*/  UIADD3 UR10, UR50, 0x80, URZ ;  /* 0x00000080320a7890 */ /* 0x000fe2000fffe03f */
[----:B------:R-:W-:Y:S11]  /*13880*/  @!P2 BRA `(.L_x_282) ;  /* 0x000000000004a947 */ /* 0x000ff60003800000 */
[----:B------:R-:W-:Y:S01]  /*13890*/  BPT.TRAP 0x1 ;  /* 0x000000040000795c */ /* 0x000fe20000300000 */
.L_x_282:
[----:B------:R-:W5:Y:S02]  /*138a0*/  SYNCS.PHASECHK.TRANS64.TRYWAIT P1, [UR13+0x50], R2 ;  /* 0x00005002ff0075a7 */ /* 0x000f64000802014d */
[----:B-----5:R-:W-:Y:S05]  /*138b0*/  @!P1 BRA `(.L_x_283) ;  /* 0x0000002c00149947 */ /* 0x020fea0003800000 */
.L_x_383:
        /* <DEDUP_REMOVED lines=8> */
[----:B------:R-:W-:Y:S01]  /*13940*/  UMOV UR9, UR41 ;  /* 0x0000002900097c82 */ /* 0x000fe20008000000 */
[----:B------:R-:W-:-:S05]  /*13950*/  UMOV UR11, UR51 ;  /* 0x00000033000b7c82 */ /* 0x000fca0008000000 */
[----:B------:R1:W-:Y:S02]  /*13960*/  UTMALDG.3D [UR8], [UR18], desc[UR26] ;  /* 0x00001a08120075b4 */ /* 0x0003e40008011000 */
[----:B-1----:R-:W-:Y:S05]  /*13970*/  @!P2 BRA `(.L_x_286) ;  /* 0x000000000004a947 */ /* 0x002fea0003800000 */
[----:B------:R-:W-:Y:S01]  /*13980*/  BPT.TRAP 0x1 ;  /* 0x000000040000795c */ /* 0x000fe20000300000 */
.L_x_286:
[----:B--234-:R-:W1:Y:S02]  /*13990*/  LDC R4, c[0x0][0x800] ;  /* 0x00020000ff047b82 */ /* 0x01ce640000000800 */
[----:B-1----:R1:W-:Y:S02]  /*139a0*/  SYNCS.ARRIVE.TRANS64.RED.A0TR RZ, [UR13+0x30], R4 ;  /* 0x00003004ffff79a7 */ /* 0x0023e4000830040d */
.L_x_285:
[----:B------:R-:W-:Y:S05]  /*139b0*/  BSYNC B0 ;  /* 0x0000000000007941 */ /* 0x000fea0003800000 */
.L_x_284:
[----:B------:R-:W-:Y:S05]  /*139c0*/  @!P2 BRA `(.L_x_287) ;  /* 0x000000000004a947 */ /* 0x000fea0003800000 */
[----:B------:R-:W-:Y:S01]  /*139d0*/  BPT.TRAP 0x1 ;  /* 0x000000040000795c */ /* 0x000fe20000300000 */
.L_x_287:
[----:B------:R-:W-:Y:S01]  /*139e0*/  SYNCS.ARRIVE.TRANS64.RED.A1T0 RZ, [UR30], RZ ;  /* 0x000000ffffff79a7 */ /* 0x000fe2000810041e */
[----:B------:R-:W-:Y:S05]  /*139f0*/  @!P2 BRA `(.L_x_288) ;  /* 0x000000000004a947 */ /* 0x000fea0003800000 */
[----:B------:R-:W-:Y:S01]  /*13a00*/  BPT.TRAP 0x1 ;  /* 0x000000040000795c */ /* 0x000fe20000300000 */
.L_x_288:
[----:B------:R-:W5:Y:S02]  /*13a10*/  SYNCS.PHASECHK.TRANS64.TRYWAIT P1, [UR13+0x58], R2 ;  /* 0x00005802ff0075a7 */ /* 0x000f64000802014d */
[----:B-----5:R-:W-:Y:S05]  /*13a20*/  @!P1 BRA `(.L_x_289) ;  /* 0x0000002800d09947 */ /* 0x020fea0003800000 */
.L_x_384:
        /* <DEDUP_REMOVED lines=13> */
.L_x_292:
[----:B--234-:R-:W1:Y:S02]  /*13b00*/  LDC R4, c[0x0][0x800] ;  /* 0x00020000ff047b82 */ /* 0x01ce640000000800 */
[----:B-1----:R1:W-:Y:S02]  /*13b10*/  SYNCS.ARRIVE.TRANS64.RED.A0TR RZ, [UR13+0x38], R4 ;  /* 0x00003804ffff79a7 */ /* 0x0023e4000830040d */
.L_x_291:
[----:B------:R-:W-:Y:S05]  /*13b20*/  BSYNC B0 ;  /* 0x0000000000007941 */ /* 0x000fea0003800000 */
.L_x_290:
[----:B------:R-:W-:Y:S05]  /*13b30*/  @!P2 BRA `(.L_x_293) ;  /* 0x000000000004a947 */ /* 0x000fea0003800000 */
[----:B------:R-:W-:Y:S01]  /*13b40*/  BPT.TRAP 0x1 ;  /* 0x000000040000795c */ /* 0x000fe20000300000 */
.L_x_293:
[----:B------:R-:W-:Y:S01]  /*13b50*/  SYNCS.ARRIVE.TRANS64.RED.A1T0 RZ, [UR29], RZ ;  /* 0x000000ffffff79a7 */ /* 0x000fe2000810041d */
[----:B------:R-:W-:Y:S01]  /*13b60*/  UIADD3 UR10, UR50, 0xa0, URZ ;  /* 0x000000a0320a7890 */ /* 0x000fe2000fffe03f */
[----:B------:R-:W-:Y:S11]  /*13b70*/  @!P2 BRA `(.L_x_294) ;  /* 0x000000000004a947 */ /* 0x000ff60003800000 */
[----:B------:R-:W-:Y:S01]  /*13b80*/  BPT.TRAP 0x1 ;  /* 0x000000040000795c */ /* 0x000fe20000300000 */
.L_x_294:
[----:B------:R-:W5:Y:S02]  /*13b90*/  SYNCS.PHASECHK.TRANS64.TRYWAIT P1, [UR13+0x60], R2 ;  /* 0x00006002ff0075a7 */ /* 0x000f64000802014d */
[----:B-----5:R-:W-:Y:S05]  /*13ba0*/  @!P1 BRA `(.L_x_295) ;  /* 0x0000002800889947 */ /* 0x020fea0003800000 */
.L_x_385:
        /* <DEDUP_REMOVED lines=13> */
.L_x_298:
[----:B--234-:R-:W1:Y:S02]  /*13c80*/  LDC R4, c[0x0][0x800] ;  /* 0x00020000ff047b82 */ /* 0x01ce640000000800 */
[----:B-1----:R1:W-:Y:S02]  /*13c90*/  SYNCS.ARRIVE.TRANS64.RED.A0TR RZ, [UR13+0x40], R4 ;  /* 0x00004004ffff79a7 */ /* 0x0023e4000830040d */
.L_x_297:
[----:B------:R-:W-:Y:S05]  /*13ca0*/  BSYNC B0 ;  /* 0x0000000000007941 */ /* 0x000fea0003800000 */
.L_x_296:
[----:B------:R-:W-:Y:S05]  /*13cb0*/  @!P2 BRA `(.L_x_299) ;  /* 0x000000000004a947 */ /* 0x000fea0003800000 */
[----:B------:R-:W-:Y:S01]  /*13cc0*/  BPT.TRAP 0x1 ;  /* 0x000000040000795c */ /* 0x000fe20000300000 */
.L_x_299:
[----:B------:R-:W-:Y:S01]  /*13cd0*/  SYNCS.ARRIVE.TRANS64.RED.A1T0 RZ, [UR22], RZ ;  /* 0x000000ffffff79a7 */ /* 0x000fe20008100416 */
[----:B------:R-:W-:Y:S05]  /*13ce0*/  @!P2 BRA `(.L_x_300) ;  /* 0x000000000004a947 */ /* 0x000fea0003800000 */
[----:B------:R-:W-:Y:S01]  /*13cf0*/  BPT.TRAP 0x1 ;  /* 0x000000040000795c */ /* 0x000fe20000300000 */
.L_x_300:
[----:B------:R-:W5:Y:S02]  /*13d00*/  SYNCS.PHASECHK.TRANS64.TRYWAIT P1, [UR13+0x68], R2 ;  /* 0x00006802ff0075a7 */ /* 0x000f64000802014d */
[----:B-----5:R-:W-:Y:S05]  /*13d10*/  @!P1 BRA `(.L_x_301) ;  /* 0x0000002800449947 */ /* 0x020fea0003800000 */
.L_x_386:
        /* <DEDUP_REMOVED lines=13> */
.L_x_304:
[----:B------:R-:W1:Y:S02]  /*13df0*/  LDC R2, c[0x0][0x800] ;  /* 0x00020000ff027b82 */ /* 0x000e640000000800 */
[----:B-1----:R1:W-:Y:S02]  /*13e00*/  SYNCS.ARRIVE.TRANS64.RED.A0TR RZ, [UR13+0x48], R2 ;  /* 0x00004802ffff79a7 */ /* 0x0023e4000830040d */
.L_x_303:
[----:B------:R-:W-:Y:S05]  /*13e10*/  BSYNC B0 ;  /* 0x0000000000007941 */ /* 0x000fea0003800000 */
.L_x_302:
[----:B------:R-:W-:Y:S05]  /*13e20*/  @!P2 BRA `(.L_x_305) ;  /* 0x000000000004a947 */ /* 0x000fea0003800000 */
[----:B------:R-:W-:Y:S01]  /*13e30*/  BPT.TRAP 0x1 ;  /* 0x000000040000795c */ /* 0x000fe20000300000 */
.L_x_305:
[----:B------:R-:W-:Y:S01]  /*13e40*/  SYNCS.ARRIVE.TRANS64.RED.A1T0 RZ, [UR23], RZ ;  /* 0x000000ffffff79a7 */ /* 0x000fe20008100417 */
[----:B------:R-:W-:Y:S01]  /*13e50*/  UIADD3 UR10, UR50, 0xc0, URZ ;  /* 0x000000c0320a7890 */ /* 0x000fe2000fffe03f */
[----:B------:R-:W-:Y:S11]  /*13e60*/  @!P2 BRA `(.L_x_306) ;  /* 0x000000000004a947 */ /* 0x000ff60003800000 */
[----:B------:R-:W-:Y:S01]  /*13e70*/  BPT.TRAP 0x1 ;  /* 0x000000040000795c */ /* 0x000fe20000300000 */
.L_x_306:
[----:B------:R-:W5:Y:S02]  /*13e80*/  SYNCS.PHASECHK.TRANS64.TRYWAIT P1, [UR13+0x50], R3 ;  /* 0x00005003ff0075a7 */ /* 0x000f64000802014d */
[----:B-----5:R-:W-:Y:S05]  /*13e90*/  @!P1 BRA `(.L_x_307) ;  /* 0x0000002400fc9947 */ /* 0x020fea0003800000 */
.L_x_387:
        /* <DEDUP_REMOVED lines=13> */
.L_x_310:
[----:B------:R-:W1:Y:S02]  /*13f70*/  LDC R2, c[0x0][0x800] ;  /* 0x00020000ff027b82 */ /* 0x000e640000000800 */
[----:B-1----:R1:W-:Y:S02]  /*13f80*/  SYNCS.ARRIVE.TRANS64.RED.A0TR RZ, [UR13+0x30], R2 ;  /* 0x00003002ffff79a7 */ /* 0x0023e4000830040d */
.L_x_309:
[----:B------:R-:W-:Y:S05]  /*13f90*/  BSYNC B0 ;  /* 0x0000000000007941 */ /* 0x000fea0003800000 */
.L_x_308:
[----:B------:R-:W-:Y:S05]  /*13fa0*/  @!P2 BRA `(.L_x_311) ;  /* 0x000000000004a947 */ /* 0x000fea0003800000 */
[----:B------:R-:W-:Y:S01]  /*13fb0*/  BPT.TRAP 0x1 ;  /* 0x000000040000795c */ /* 0x000fe20000300000 */
.L_x_311:
[----:B------:R-:W-:Y:S01]  /*13fc0*/  SYNCS.ARRIVE.TRANS64.RED.A1T0 RZ, [UR30], RZ ;  /* 0x000000ffffff79a7 */ /* 0x000fe2000810041e */
[----:B------:R-:W-:Y:S05]  /*13fd0*/  @!P2 BRA `(.L_x_312) ;  /* 0x000000000004a947 */ /* 0x000fea0003800000 */
[----:B------:R-:W-:Y:S01]  /*13fe0*/  BPT.TRAP 0x1 ;  /* 0x000000040000795c */ /* 0x000fe20000300000 */
.L_x_312:
[----:B------:R-:W5:Y:S02]  /*13ff0*/  SYNCS.PHASECHK.TRANS64.TRYWAIT P1, [UR13+0x58], R3 ;  /* 0x00005803ff0075a7 */ /* 0x000f64000802014d */
[----:B-----5:R-:W-:Y:S05]  /*14000*/  @!P1 BRA `(.L_x_313) ;  /* 0x0000002400b89947 */ /* 0x020fea0003800000 */
.L_x_388:
        /* <DEDUP_REMOVED lines=13> */
.L_x_316:
[----:B------:R-:W1:Y:S02]  /*140e0*/  LDC R2, c[0x0][0x800] ;  /* 0x00020000ff027b82 */ /* 0x000e640000000800 */
[----:B-1----:R1:W-:Y:S02]  /*140f0*/  SYNCS.ARRIVE.TRANS64.RED.A0TR RZ, [UR13+0x38], R2 ;  /* 0x00003802ffff79a7 */ /* 0x0023e4000830040d */
.L_x_315:
[----:B------:R-:W-:Y:S05]  /*14100*/  BSYNC B0 ;  /* 0x0000000000007941 */ /* 0x000fea0003800000 */
.L_x_314:
[----:B------:R-:W-:Y:S05]  /*14110*/  @!P2 BRA `(.L_x_317) ;  /* 0x000000000004a947 */ /* 0x000fea0003800000 */
[----:B------:R-:W-:Y:S01]  /*14120*/  BPT.TRAP 0x1 ;  /* 0x000000040000795c */ /* 0x000fe20000300000 */
.L_x_317:
[----:B------:R-:W-:Y:S01]  /*14130*/  SYNCS.ARRIVE.TRANS64.RED.A1T0 RZ, [UR29], RZ ;  /* 0x000000ffffff79a7 */ /* 0x000fe2000810041d */
[----:B------:R-:W-:Y:S01]  /*14140*/  UIADD3 UR10, UR50, 0xe0, URZ ;  /* 0x000000e0320a7890 */ /* 0x000fe2000fffe03f */
[----:B------:R-:W-:Y:S11]  /*14150*/  @!P2 BRA `(.L_x_318) ;  /* 0x000000000004a947 */ /* 0x000ff60003800000 */
[----:B------:R-:W-:Y:S01]  /*14160*/  BPT.TRAP 0x1 ;  /* 0x000000040000795c */ /* 0x000fe20000300000 */
.L_x_318:
[----:B------:R-:W5:Y:S02]  /*14170*/  SYNCS.PHASECHK.TRANS64.TRYWAIT P1, [UR13+0x60], R3 ;  /* 0x00006003ff0075a7 */ /* 0x000f64000802014d */
[----:B-----5:R-:W-:Y:S05]  /*14180*/  @!P1 BRA `(.L_x_319) ;  /* 0x0000002400709947 */ /* 0x020fea0003800000 */
.L_x_389:
        /* <DEDUP_REMOVED lines=13> */
.L_x_322:
[----:B------:R-:W1:Y:S02]  /*14260*/  LDC R2, c[0x0][0x800] ;  /* 0x00020000ff027b82 */ /* 0x000e640000000800 */
[----:B-1----:R1:W-:Y:S02]  /*14270*/  SYNCS.ARRIVE.TRANS64.RED.A0TR RZ, [UR13+0x40], R2 ;  /* 0x00004002ffff79a7 */ /* 0x0023e4000830040d */
.L_x_321:
[----:B------:R-:W-:Y:S05]  /*14280*/  BSYNC B0 ;  /* 0x0000000000007941 */ /* 0x000fea0003800000 */
.L_x_320:
[----:B------:R-:W-:Y:S05]  /*14290*/  @!P2 BRA `(.L_x_323) ;  /* 0x000000000004a947 */ /* 0x000fea0003800000 */
[----:B------:R-:W-:Y:S01]  /*142a0*/  BPT.TRAP 0x1 ;  /* 0x000000040000795c */ /* 0x000fe20000300000 */
.L_x_323:
[----:B------:R-:W-:Y:S01]  /*142b0*/  SYNCS.ARRIVE.TRANS64.RED.A1T0 RZ, [UR22], RZ ;  /* 0x000000ffffff79a7 */ /* 0x000fe20008100416 */
[----:B------:R-:W-:Y:S05]  /*142c0*/  @!P2 BRA `(.L_x_324) ;  /* 0x000000000004a947 */ /* 0x000fea0003800000 */
[----:B------:R-:W-:Y:S01]  /*142d0*/  BPT.TRAP 0x1 ;  /* 0x000000040000795c */ /* 0x000fe20000300000 */
.L_x_324:
[----:B------:R-:W5:Y:S02]  /*142e0*/  SYNCS.PHASECHK.TRANS64.TRYWAIT P1, [UR13+0x68], R3 ;  /* 0x00006803ff0075a7 */ /* 0x000f64000802014d */
[----:B-----5:R-:W-:Y:S05]  /*142f0*/  @!P1 BRA `(.L_x_325) ;  /* 0x00000024002c9947 */ /* 0x020fea0003800000 */
.L_x_390:
        /* <DEDUP_REMOVED lines=13> */
.L_x_328:
[----:B------:R-:W1:Y:S02]  /*143d0*/  LDC R2, c[0x0][0x800] ;  /* 0x00020000ff027b82 */ /* 0x000e640000000800 */
[----:B-1----:R1:W-:Y:S02]  /*143e0*/  SYNCS.ARRIVE.TRANS64.RED.A0TR RZ, [UR13+0x48], R2 ;  /* 0x00004802ffff79a7 */ /* 0x0023e4000830040d */
.L_x_327:
[----:B------:R-:W-:Y:S05]  /*143f0*/  BSYNC B0 ;  /* 0x0000000000007941 */ /* 0x000fea0003800000 */
.L_x_326:
[----:B------:R-:W-:Y:S05]  /*14400*/  @!P2 BRA `(.L_x_329) ;  /* 0x000000000004a947 */ /* 0x000fea0003800000 */
[----:B------:R-:W-:Y:S01]  /*14410*/  BPT.TRAP 0x1 ;  /* 0x000000040000795c */ /* 0x000fe20000300000 */
.L_x_329:
[----:B------:R-:W5:Y:S01]  /*14420*/  LDL.LU R13, [R1+0x204] ;  /* 0x00020400010d7983 */ /* 0x000f620000300800 */
[----:B------:R-:W-:Y:S03]  /*14430*/  SYNCS.ARRIVE.TRANS64.RED.A1T0 RZ, [UR23], RZ ;  /* 0x000000ffffff79a7 */ /* 0x000fe60008100417 */
[----:B------:R-:W5:Y:S01]  /*14440*/  LDL.LU R12, [R1+0x200] ;  /* 0x00020000010c7983 */ /* 0x000f620000300800 */
[----:B-1234-:R-:W-:Y:S01]  /*14450*/  PRMT R4, RZ, 0x7610, R4 ;  /* 0x00007610ff047816 */ /* 0x01efe20000000004 */
[----:B------:R-:W-:Y:S01]  /*14460*/  IMAD.MOV.U32 R10, RZ, RZ, -0x1 ;  /* 0xffffffffff0a7424 */ /* 0x000fe200078e00ff */
[----:B------:R-:W-:Y:S02]  /*14470*/  MOV R2, 0xffffffff ;  /* 0xffffffff00027802 */ /* 0x000fe40000000f00 */
[----:B------:R-:W-:Y:S02]  /*14480*/  MOV R3, 0xffffffff ;  /* 0xffffffff00037802 */ /* 0x000fe40000000f00 */
[----:B-----5:R-:W-:-:S04]  /*14490*/  IADD3 R12, P0, R12, UR46, RZ ;  /* 0x0000002e0c0c7c10 */ /* 0x020fc8000ff1e0ff */
[----:B------:R-:W-:Y:S01]  /*144a0*/  IADD3.X R13, R13, UR39, RZ, P0, !PT ;  /* 0x000000270d0d7c10 */ /* 0x000fe200087fe4ff */
[----:B------:R1:W-:Y:S01]  /*144b0*/  STL [R1+0x200], R12 ;  /* 0x0002000c01007387 */ /* 0x0003e20000100800 */
[----:B------:R-:W-:-:S03]  /*144c0*/  ISETP.GE.U32.AND P0, PT, R12, UR4, PT ;  /* 0x000000040c007c0c */ /* 0x000fc6000bf06070 */
[----:B------:R1:W-:Y:S01]  /*144d0*/  STL [R1+0x204], R13 ;  /* 0x0002040d01007387 */ /* 0x0003e20000100800 */
[----:B------:R-:W-:-:S13]  /*144e0*/  ISETP.GE.U32.AND.EX P0, PT, R13, UR5, PT, P0 ;  /* 0x000000050d007c0c */ /* 0x000fda000bf06100 */
[----:B-1----:R-:W-:Y:S05]  /*144f0*/  @P0 BRA `(.L_x_330) ;  /* 0x0000000400540947 */ /* 0x002fea0003800000 */
[----:B------:R-:W1:Y:S01]  /*14500*/  S2R R7, SR_CTAID.X ;  /* 0x0000000000077919 */ /* 0x000e620000002500 */
[----:B------:R-:W2:Y:S01]  /*14510*/  LDC R15, c[0x0][0x904] ;  /* 0x00024100ff0f7b82 */ /* 0x000ea20000000800 */
[----:B------:R-:W-:Y:S01]  /*14520*/  ULDC UR8, c[0x0][0x150] ;  /* 0x0000540000087ab9 */ /* 0x000fe20000000800 */
[----:B------:R-:W3:Y:S06]  /*14530*/  S2R R2, SR_CTAID.Y ;  /* 0x0000000000027919 */ /* 0x000eec0000002600 */
[----:B------:R-:W4:Y:S08]  /*14540*/  LDC R4, c[0x0][0x144] ;  /* 0x00005100ff047b82 */ /* 0x000f300000000800 */
[----:B------:R-:W5:Y:S08]  /*14550*/  LDC R11, c[0x0][0x148] ;  /* 0x00005200ff0b7b82 */ /* 0x000f700000000800 */
[----:B------:R-:W4:Y:S01]  /*14560*/  LDC.64 R8, c[0x0][0x8d0] ;  /* 0x00023400ff087b82 */ /* 0x000f220000000a00 */
[----:B--2---:R-:W-:-:S02]  /*14570*/  ISETP.NE.AND P2, PT, R15, 0x1, PT ;  /* 0x000000010f00780c */ /* 0x004fc40003f45270 */
[----:B-1----:R-:W-:Y:S02]  /*14580*/  I2FP.F32.U32 R3, R7 ;  /* 0x0000000700037245 */ /* 0x002fe40000201000 */
[----:B---3--:R-:W-:-:S03]  /*14590*/  I2FP.F32.U32 R5, R2 ;  /* 0x0000000200057245 */ /* 0x008fc60000201000 */
[----:B------:R-:W-:Y:S01]  /*145a0*/  FMUL R3, R3, UR8 ;  /* 0x0000000803037c20 */ /* 0x000fe20008400000 */
[----:B------:R-:W-:Y:S02]  /*145b0*/  ULDC UR8, c[0x0][0x154] ;  /* 0x0000550000087ab9 */ /* 0x000fe40000000800 */
[----:B------:R-:W-:-:S03]  /*145c0*/  FMUL R10, R5, UR8 ;  /* 0x00000008050a7c20 */ /* 0x000fc60008400000 */
[----:B------:R-:W1:Y:S01]  /*145d0*/  F2I.U32.TRUNC.NTZ R3, R3 ;  /* 0x0000000300037305 */ /* 0x000e62000020f000 */
[----:B----4-:R-:W-:-:S07]  /*145e0*/  ISETP.NE.U32.AND P0, PT, R8, RZ, PT ;  /* 0x000000ff0800720c */ /* 0x010fce0003f05070 */
[----:B------:R-:W2:Y:S01]  /*145f0*/  F2I.U32.TRUNC.NTZ R10, R10 ;  /* 0x0000000a000a7305 */ /* 0x000ea2000020f000 */
[----:B------:R-:W-:Y:S02]  /*14600*/  ISETP.NE.AND.EX P0, PT, R9, RZ, PT, P0 ;  /* 0x000000ff0900720c */ /* 0x000fe40003f05300 */
[----:B-1----:R-:W-:Y:S02]  /*14610*/  IADD3 R5, -R3, RZ, RZ ;  /* 0x000000ff03057210 */ /* 0x002fe40007ffe1ff */
[----:B------:R-:W-:-:S03]  /*14620*/  MOV R3, R13 ;  /* 0x0000000d00037202 */ /* 0x000fc60000000f00 */
[----:B------:R-:W-:Y:S01]  /*14630*/  IMAD R7, R4, R5, R7 ;  /* 0x0000000504077224 */ /* 0x000fe200078e0207 */
[----:B--2---:R-:W-:-:S05]  /*14640*/  IADD3 R4, -R10, RZ, RZ ;  /* 0x000000ff0a047210 */ /* 0x004fca0007ffe1ff */
[----:B-----5:R-:W-:Y:S02]  /*14650*/  @P2 IMAD R7, R11, R4, R2 ;  /* 0x000000040b072224 */ /* 0x020fe400078e0202 */
[----:B------:R-:W1:Y:S01]  /*14660*/  LDC R11, c[0x0][0x8d8] ;  /* 0x00023600ff0b7b82 */ /* 0x000e620000000800 */
[----:B------:R-:W-:Y:S01]  /*14670*/  IMAD.MOV.U32 R2, RZ, RZ, R12 ;  /* 0x000000ffff027224 */ /* 0x000fe200078e000c */
[----:B------:R-:W-:Y:S06]  /*14680*/  @!P0 BRA `(.L_x_331) ;  /* 0x0000000000288947 */ /* 0x000fec0003800000 */
[----:B------:R-:W2:Y:S02]  /*14690*/  LDC R2, c[0x0][0x8dc] ;  /* 0x00023700ff027b82 */ /* 0x000ea40000000800 */
[----:B--2---:R-:W-:-:S04]  /*146a0*/  IADD3 R3, P0, R12, R2, RZ ;  /* 0x000000020c037210 */ /* 0x004fc80007f1e0ff */
[----:B------:R-:W-:-:S05]  /*146b0*/  IADD3.X R10, RZ, R13, RZ, P0, !PT ;  /* 0x0000000dff0a7210 */ /* 0x000fca00007fe4ff */
[----:B------:R-:W-:-:S04]  /*146c0*/  IMAD.WIDE.U32 R4, R10, R8, RZ ;  /* 0x000000080a047225 */ /* 0x000fc800078e00ff */
[----:B------:R-:W-:-:S04]  /*146d0*/  IMAD.WIDE.U32 R4, P0, R3, R9, R4 ;  /* 0x0000000903047225 */ /* 0x000fc80007800004 */
[----:B------:R-:W-:Y:S01]  /*146e0*/  IMAD.WIDE.U32 R2, R3, R8, RZ ;  /* 0x0000000803027225 */ /* 0x000fe200078e00ff */
[----:B------:R-:W-:-:S04]  /*146f0*/  MOV R2, R5 ;  /* 0x0000000500027202 */ /* 0x000fc80000000f00 */
[----:B------:R-:W-:Y:S01]  /*14700*/  IADD3 RZ, P1, R3, R4, RZ ;  /* 0x0000000403ff7210 */ /* 0x000fe20007f3e0ff */
[----:B------:R-:W-:-:S04]  /*14710*/  IMAD.X R3, RZ, RZ, RZ, P0 ;  /* 0x000000ffff037224 */ /* 0x000fc800000e06ff */
[----:B------:R-:W-:-:S08]  /*14720*/  IMAD.WIDE.U32.X R2, R10, R9, R2, P1 ;  /* 0x000000090a027225 */ /* 0x000fd000008e0402 */
.L_x_331:
[----:B------:R-:W2:Y:S01]  /*14730*/  LDC.64 R4, c[0x0][0x8c8] ;  /* 0x00023200ff047b82 */ /* 0x000ea20000000a00 */
[-CC-:B-1----:R-:W-:Y:S02]  /*14740*/  SHF.R.U64 R10, R2, R11.reuse, R3.reuse ;  /* 0x0000000b020a7219 */ /* 0x182fe40000001203 */
[----:B------:R-:W-:Y:S02]  /*14750*/  SHF.R.U32.HI R11, RZ, R11, R3 ;  /* 0x0000000bff0b7219 */ /* 0x000fe40000011603 */
[----:B------:R-:W-:Y:S02]  /*14760*/  IADD3 R9, P0, RZ, -R10, RZ ;  /* 0x8000000aff097210 */ /* 0x000fe40007f1e0ff */
[----:B------:R-:W-:Y:S02]  /*14770*/  MOV R3, R13 ;  /* 0x0000000d00037202 */ /* 0x000fe40000000f00 */
[----:B------:R-:W-:-:S05]  /*14780*/  IADD3.X R11, RZ, ~R11, RZ, P0, !PT ;  /* 0x8000000bff0b7210 */ /* 0x000fca00007fe4ff */
[----:B--2---:R-:W-:-:S04]  /*14790*/  IMAD R2, R11, R4, RZ ;  /* 0x000000040b027224 */ /* 0x004fc800078e02ff */
[C---:B------:R-:W-:Y:S02]  /*147a0*/  IMAD R11, R9.reuse, R5, R2 ;  /* 0x00000005090b7224 */ /* 0x040fe400078e0202 */
[----:B------:R-:W-:Y:S01]  /*147b0*/  IMAD.MOV.U32 R2, RZ, RZ, R12 ;  /* 0x000000ffff027224 */ /* 0x000fe200078e000c */
[----:B------:R-:W1:Y:S03]  /*147c0*/  LDC R5, c[0x0][0x900] ;  /* 0x00024000ff057b82 */ /* 0x000e660000000800 */
[----:B------:R-:W-:-:S05]  /*147d0*/  IMAD.WIDE.U32 R2, R9, R4, R2 ;  /* 0x0000000409027225 */ /* 0x000fca00078e0002 */
[----:B------:R-:W2:Y:S01]  /*147e0*/  LDC.64 R8, c[0x0][0x8e8] ;  /* 0x00023a00ff087b82 */ /* 0x000ea20000000a00 */
[----:B------:R-:W-:-:S07]  /*147f0*/  IADD3 R3, R3, R11, RZ ;  /* 0x0000000b03037210 */ /* 0x000fce0007ffe0ff */
[----:B------:R-:W3:Y:S08]  /*14800*/  LDC R12, c[0x0][0x8c0] ;  /* 0x00023000ff0c7b82 */ /* 0x000ef00000000800 */
[----:B------:R-:W4:Y:S01]  /*14810*/  LDC R4, c[0x0][0x8b0] ;  /* 0x00022c00ff047b82 */ /* 0x000f220000000800 */
[----:B--2---:R-:W-:-:S04]  /*14820*/  ISETP.NE.U32.AND P0, PT, R8, RZ, PT ;  /* 0x000000ff0800720c */ /* 0x004fc80003f05070 */
[----:B------:R-:W-:Y:S02]  /*14830*/  ISETP.NE.AND.EX P0, PT, R9, RZ, PT, P0 ;  /* 0x000000ff0900720c */ /* 0x000fe40003f05300 */
[-CC-:B---3--:R-:W-:Y:S02]  /*14840*/  SHF.R.U64 R11, R2, R12.reuse, R3.reuse ;  /* 0x0000000c020b7219 */ /* 0x188fe40000001203 */
[----:B------:R-:W-:-:S04]  /*14850*/  SHF.R.U32.HI R3, RZ, R12, R3 ;  /* 0x0000000cff037219 */ /* 0x000fc80000011603 */
[-CC-:B----4-:R-:W-:Y:S02]  /*14860*/  SHF.R.U64 R12, R11, R4.reuse, R3.reuse ;  /* 0x000000040b0c7219 */ /* 0x190fe40000001203 */
[----:B------:R-:W-:-:S04]  /*14870*/  SHF.R.U32.HI R4, RZ, R4, R3 ;  /* 0x00000004ff047219 */ /* 0x000fc80000011603 */
[-CC-:B-1----:R-:W-:Y:S02]  /*14880*/  SHF.R.U64 R13, R12, R5.reuse, R4.reuse ;  /* 0x000000050c0d7219 */ /* 0x182fe40000001204 */
[----:B------:R-:W-:-:S03]  /*14890*/  SHF.R.U32.HI R3, RZ, R5, R4 ;  /* 0x00000005ff037219 */ /* 0x000fc60000011604 */
[----:B------:R-:W-:Y:S01]  /*148a0*/  IMAD.MOV.U32 R2, RZ, RZ, R13 ;  /* 0x000000ffff027224 */ /* 0x000fe200078e000d */
[----:B------:R-:W-:Y:S06]  /*148b0*/  @!P0 BRA `(.L_x_332) ;  /* 0x0000000000288947 */ /* 0x000fec0003800000 */
[----:B------:R-:W1:Y:S02]  /*148c0*/  LDC R2, c[0x0][0x8f4] ;  /* 0x00023d00ff027b82 */ /* 0x000e640000000800 */
[----:B-1----:R-:W-:-:S04]  /*148d0*/  IADD3 R2, P0, R13, R2, RZ ;  /* 0x000000020d027210 */ /* 0x002fc80007f1e0ff */
[----:B------:R-:W-:-:S05]  /*148e0*/  IADD3.X R15, RZ, R3, RZ, P0, !PT ;  /* 0x00000003ff0f7210 */ /* 0x000fca00007fe4ff */
[----:B------:R-:W-:-:S04]  /*148f0*/  IMAD.WIDE.U32 R4, R15, R8, RZ ;  /* 0x000000080f047225 */ /* 0x000fc800078e00ff */
[----:B------:R-:W-:-:S04]  /*14900*/  IMAD.WIDE.U32 R4, P0, R2, R9, R4 ;  /* 0x0000000902047225 */ /* 0x000fc80007800004 */
[----:B------:R-:W-:-:S04]  /*14910*/  IMAD.WIDE.U32 R2, R2, R8, RZ ;  /* 0x0000000802027225 */ /* 0x000fc800078e00ff */
[----:B------:R-:W-:Y:S01]  /*14920*/  IMAD.MOV.U32 R2, RZ, RZ, R5 ;  /* 0x000000ffff027224 */ /* 0x000fe200078e0005 */
[----:B------:R-:W-:Y:S02]  /*14930*/  IADD3 RZ, P1, R3, R4, RZ ;  /* 0x0000000403ff7210 */ /* 0x000fe40007f3e0ff */
[----:B------:R-:W-:-:S03]  /*14940*/  IADD3.X R3, RZ, RZ, RZ, P0, !PT ;  /* 0x000000ffff037210 */ /* 0x000fc600007fe4ff */
[----:B------:R-:W-:-:S08]  /*14950*/  IMAD.WIDE.U32.X R2, R15, R9, R2, P1 ;  /* 0x000000090f027225 */ /* 0x000fd000008e0402 */
.L_x_332:
[----:B------:R-:W1:Y:S01]  /*14960*/  LDC R4, c[0x0][0x8f0] ;  /* 0x00023c00ff047b82 */ /* 0x000e620000000800 */
[----:B------:R-:W-:Y:S02]  /*14970*/  LOP3.LUT R12, R12, R14, RZ, 0xc0, !PT ;  /* 0x0000000e0c0c7212 */ /* 0x000fe400078ec0ff */
[----:B------:R-:W-:-:S05]  /*14980*/  LOP3.LUT R11, R11, R17, RZ, 0xc0, !PT ;  /* 0x000000110b0b7212 */ /* 0x000fca00078ec0ff */
[----:B------:R-:W2:Y:S01]  /*14990*/  LDC R5, c[0x0][0x8e0] ;  /* 0x00023800ff057b82 */ /* 0x000ea20000000800 */
[----:B-1----:R-:W-:-:S07]  /*149a0*/  SHF.R.U64 R3, R2, R4, R3 ;  /* 0x0000000402037219 */ /* 0x002fce0000001203 */
[----:B------:R-:W1:Y:S01]  /*149b0*/  LDC R4, c[0x0][0x8b8] ;  /* 0x00022e00ff047b82 */ /* 0x000e620000000800 */
[C---:B------:R-:W-:Y:S01]  /*149c0*/  IADD3 R8, -R3.reuse, RZ, RZ ;  /* 0x000000ff03087210 */ /* 0x040fe20007ffe1ff */
[----:B------:R-:W-:-:S04]  /*149d0*/  IMAD R12, R3, UR21, R12 ;  /* 0x00000015030c7c24 */ /* 0x000fc8000f8e020c */
[----:B--2---:R-:W-:Y:S02]  /*149e0*/  IMAD R13, R8, R5, R13 ;  /* 0x00000005080d7224 */ /* 0x004fe400078e020d */
[----:B------:R-:W2:Y:S01]  /*149f0*/  LDC R2, c[0x0][0x8a8] ;  /* 0x00022a00ff027b82 */ /* 0x000ea20000000800 */
[----:B-1----:R-:W-:Y:S02]  /*14a00*/  IMAD R4, R12, R4, R7 ;  /* 0x000000040c047224 */ /* 0x002fe400078e0207 */
[----:B--2---:R-:W-:-:S05]  /*14a10*/  IMAD R13, R13, R2, R11 ;  /* 0x000000020d0d7224 */ /* 0x004fca00078e020b */
[----:B------:R-:W-:Y:S02]  /*14a20*/  SEL R3, R13, R4, !P2 ;  /* 0x000000040d037207 */ /* 0x000fe40005000000 */
[----:B------:R-:W-:Y:S02]  /*14a30*/  SEL R2, R4, R13, !P2 ;  /* 0x0000000d04027207 */ /* 0x000fe40005000000 */
[----:B------:R-:W-:-:S07]  /*14a40*/  MOV R4, 0x1 ;  /* 0x0000000100047802 */ /* 0x000fce0000000f00 */
.L_x_330:
[----:B------:R-:W-:-:S13]  /*14a50*/  LOP3.LUT P0, RZ, R4, 0xff, RZ, 0xc0, !PT ;  /* 0x000000ff04ff7812 */ /* 0x000fda000780c0ff */
[----:B------:R-:W-:Y:S05]  /*14a60*/  @P0 BRA `(.L_x_333) ;  /* 0xffffffdc00ec0947 */ /* 0x000fea000383ffff */
.L_x_229:
[----:B------:R-:W-:-:S13]  /*14a70*/  ELECT P0, URZ, PT ;  /* 0x00000000003f782f */ /* 0x000fda0003800000 */
[----:B------:R-:W-:Y:S05]  /*14a80*/  @!P0 BRA `(.L_x_13) ;  /* 0x0000001000508947 */ /* 0x000fea0003800000 */
[----:B------:R-:W4:Y:S02]  /*14a90*/  LDL.LU R4, [R1+0x210] ;  /* 0x0002100001047983 */ /* 0x000f240000300800 */
[----:B----4-:R-:W-:-:S04]  /*14aa0*/  LOP3.LUT R0, R4, 0x2, RZ, 0xfc, !PT ;  /* 0x0000000204007812 */ /* 0x010fc800078efcff */
[----:B------:R-:W-:-:S13]  /*14ab0*/  ISETP.NE.AND P1, PT, R0, 0x3, PT ;  /* 0x000000030000780c */ /* 0x000fda0003f25270 */
[----:B------:R-:W-:Y:S05]  /*14ac0*/  @!P1 BRA `(.L_x_334) ;  /* 0x0000000000049947 */ /* 0x000fea0003800000 */
[----:B--2---:R-:W-:Y:S01]  /*14ad0*/  BPT.TRAP 0x1 ;  /* 0x000000040000795c */ /* 0x004fe20000300000 */
.L_x_334:
[----:B--2---:R-:W-:Y:S01]  /*14ae0*/  IMAD.U32 R3, RZ, RZ, UR37 ;  /* 0x00000025ff037e24 */ /* 0x004fe2000f8e00ff */
[----:B------:R-:W-:Y:S02]  /*14af0*/  MOV R0, 0x400 ;  /* 0x0000040000007802 */ /* 0x000fe40000000f00 */
[----:B------:R-:W-:Y:S02]  /*14b00*/  MOV R2, 0x1 ;  /* 0x0000000100027802 */ /* 0x000fe40000000f00 */
[----:B------:R-:W-:Y:S02]  /*14b10*/  LEA R0, R3, R0, 0x18 ;  /* 0x0000000003007211 */ /* 0x000fe400078ec0ff */
[----:B------:R-:W-:-:S04]  /*14b20*/  SHF.L.U32 R3, R2, 0x1f, RZ ;  /* 0x0000001f02037819 */ /* 0x000fc800000006ff */
[----:B------:R-:W2:Y:S02]  /*14b30*/  SYNCS.PHASECHK.TRANS64.TRYWAIT P0, [R0+URZ+0x50], R3 ;  /* 0x00005003000075a7 */ /* 0x000ea4000800017f */
[----:B--2---:R-:W-:Y:S05]  /*14b40*/  @!P0 BRA `(.L_x_335) ;  /* 0x0000001c00308947 */ /* 0x004fea0003800000 */
.L_x_391:
[----:B------:R-:W-:Y:S05]  /*14b50*/  @!P1 BRA `(.L_x_336) ;  /* 0x0000000000049947 */ /* 0x000fea0003800000 */
[----:B------:R-:W-:Y:S01]  /*14b60*/  BPT.TRAP 0x1 ;  /* 0x000000040000795c */ /* 0x000fe20000300000 */
.L_x_336:
[----:B------:R-:W4:Y:S02]  /*14b70*/  SYNCS.PHASECHK.TRANS64.TRYWAIT P0, [R0+URZ+0x58], R3 ;  /* 0x00005803000075a7 */ /* 0x000f24000800017f */
[----:B----4-:R-:W-:Y:S05]  /*14b80*/  @!P0 BRA `(.L_x_337) ;  /* 0x0000001c00348947 */ /* 0x010fea0003800000 */
.L_x_392:
[----:B------:R-:W-:Y:S05]  /*14b90*/  @!P1 BRA `(.L_x_338) ;  /* 0x0000000000049947 */ /* 0x000fea0003800000 */
[----:B------:R-:W-:Y:S01]  /*14ba0*/  BPT.TRAP 0x1 ;  /* 0x000000040000795c */ /* 0x000fe20000300000 */
.L_x_338:
[----:B------:R-:W1:Y:S02]  /*14bb0*/  SYNCS.PHASECHK.TRANS64.TRYWAIT P0, [R0+URZ+0x60], R3 ;  /* 0x00006003000075a7 */ /* 0x000e64000800017f */
[----:B-1----:R-:W-:Y:S05]  /*14bc0*/  @!P0 BRA `(.L_x_339) ;  /* 0x0000001c00388947 */ /* 0x002fea0003800000 */
.L_x_393:
[----:B------:R-:W-:Y:S05]  /*14bd0*/  @!P1 BRA `(.L_x_340) ;  /* 0x0000000000049947 */ /* 0x000fea0003800000 */
[----:B------:R-:W-:Y:S01]  /*14be0*/  BPT.TRAP 0x1 ;  /* 0x000000040000795c */ /* 0x000fe20000300000 */
.L_x_340:
[----:B--2-4-:R-:W-:-:S04]  /*14bf0*/  MOV R3, 0x1 ;  /* 0x0000000100037802 */ /* 0x014fc80000000f00 */
[----:B------:R-:W-:-:S07]  /*14c00*/  SHF.L.U32 R3, R3, 0x1f, RZ ;  /* 0x0000001f03037819 */ /* 0x000fce00000006ff */
.L_x_341:
[----:B-1----:R1:W2:Y:S02]  /*14c10*/  SYNCS.PHASECHK.TRANS64.TRYWAIT P0, [R0+URZ+0x68], R3 ;  /* 0x00006803000075a7 */ /* 0x0022a4000800017f */
[----:B--2---:R-:W-:Y:S05]  /*14c20*/  @!P0 NANOSLEEP.SYNCS 0x989680 ;  /* 0x009896800000895d */ /* 0x004fea0003900000 */
[----:B------:R-:W2:Y:S02]  /*14c30*/  @!P0 SYNCS.PHASECHK.TRANS64 P0, [R0+URZ+0x68], R3 ;  /* 0x00006803000085a7 */ /* 0x000ea4000800007f */
[----:B--2---:R-:W-:Y:S05]  /*14c40*/  @P0 BRA `(.L_x_13) ;  /* 0x0000000c00e00947 */ /* 0x004fea0003800000 */
[----:B------:R-:W-:Y:S05]  /*14c50*/  BRA `(.L_x_341) ;  /* 0xfffffffc00ec7947 */ /* 0x000fea000383ffff */
.L_x_224:
[----:B------:R-:W-:Y:S01]  /*14c60*/  LOP3.LUT P0, RZ, R5, 0xff, RZ, 0xc0, !PT ;  /* 0x000000ff05ff7812 */ /* 0x000fe2000780c0ff */
[----:B------:R-:W-:Y:S01]  /*14c70*/  IMAD.MOV.U32 R0, RZ, RZ, 0x1 ;  /* 0x00000001ff007424 */ /* 0x000fe200078e00ff */
[----:B------:R-:W-:-:S11]  /*14c80*/  MOV R6, RZ ;  /* 0x000000ff00067202 */ /* 0x000fd60000000f00 */
[----:B------:R-:W-:Y:S05]  /*14c90*/  @!P0 BRA `(.L_x_342) ;  /* 0x0000000c00388947 */ /* 0x000fea0003800000 */
[----:B------:R-:W3:Y:S01]  /*14ca0*/  LDL R4, [R1+0x208] ;  /* 0x0002080001047983 */ /* 0x000ee20000100800 */
[----:B------:R-:W1:Y:S01]  /*14cb0*/  LDC R0, c[0x0][0x28c] ;  /* 0x0000a300ff007b82 */ /* 0x000e620000000800 */
[----:B------:R-:W-:Y:S01]  /*14cc0*/  ULDC UR7, c[0x0][0x900] ;  /* 0x0002400000077ab9 */ /* 0x000fe20000000800 */
[----:B------:R-:W-:Y:S01]  /*14cd0*/  UMOV UR8, 0xffffffff ;  /* 0xffffffff00087882 */ /* 0x000fe20000000000 */
[----:B------:R-:W-:Y:S01]  /*14ce0*/  BSSY B0, `(.L_x_342) ;  /* 0x00000c9000007945 */ /* 0x000fe20003800000 */
[----:B--2---:R-:W-:Y:S01]  /*14cf0*/  USHF.L.U32 UR4, UR37, 0x7, URZ ;  /* 0x0000000725047899 */ /* 0x004fe2000800063f */
[----:B------:R-:W-:Y:S01]  /*14d00*/  IMAD.MOV.U32 R11, RZ, RZ, 0x1 ;  /* 0x00000001ff0b7424 */ /* 0x000fe200078e00ff */
[----:B------:R-:W-:Y:S01]  /*14d10*/  USHF.L.U32 UR5, UR37, 0xd, URZ ;  /* 0x0000000d25057899 */ /* 0x000fe2000800063f */
[----:B------:R-:W-:Y:S01]  /*14d20*/  MOV R6, RZ ;  /* 0x000000ff00067202 */ /* 0x000fe20000000f00 */
[----:B------:R-:W-:Y:S01]  /*14d30*/  USHF.L.U32 UR8, UR8, UR7, URZ ;  /* 0x0000000708087299 */ /* 0x000fe2000800063f */
[----:B------:R-:W-:Y:S01]  /*14d40*/  ULDC UR6, c[0x0][0x8a8] ;  /* 0x00022a0000067ab9 */ /* 0x000fe20000000800 */
[----:B------:R-:W-:-:S02]  /*14d50*/  ULOP3.LUT UR4, UR4, 0x80, URZ, 0xc0, !UPT ;  /* 0x0000008004047892 */ /* 0x000fc4000f8ec03f */
[----:B------:R-:W-:Y:S02]  /*14d60*/  ULOP3.LUT UR5, UR5, 0x2000, URZ, 0xc0, !UPT ;  /* 0x0000200005057892 */ /* 0x000fe4000f8ec03f */
[----:B------:R-:W-:Y:S02]  /*14d70*/  UIADD3 UR17, UR6, -0x1, URZ ;  /* 0xffffffff06117890 */ /* 0x000fe4000fffe03f */
[----:B------:R-:W-:Y:S02]  /*14d80*/  USHF.L.U32 UR19, UR38, UR7, URZ ;  /* 0x0000000726137299 */ /* 0x000fe4000800063f */
[----:B------:R-:W-:Y:S01]  /*14d90*/  ULOP3.LUT UR18, URZ, UR8, URZ, 0x33, !UPT ;  /* 0x000000083f127292 */ /* 0x000fe2000f8e333f */
[----:B------:R-:W-:Y:S01]  /*14da0*/  ULDC.64 UR22, c[0x0][0x198] ;  /* 0x0000660000167ab9 */ /* 0x000fe20000000a00 */
[----:B-1----:R-:W-:-:S04]  /*14db0*/  IADD3 R0, R0, 0x3f, RZ ;  /* 0x0000003f00007810 */ /* 0x002fc80007ffe0ff */
[----:B------:R-:W-:-:S04]  /*14dc0*/  SHF.R.S32.HI R5, RZ, 0x1f, R0 ;  /* 0x0000001fff057819 */ /* 0x000fc80000011400 */
[----:B------:R-:W-:Y:S02]  /*14dd0*/  LEA.HI R5, R5, R0, RZ, 0x6 ;  /* 0x0000000005057211 */ /* 0x000fe400078f30ff */
[----:B------:R-:W-:Y:S02]  /*14de0*/  MOV R0, 0x1 ;  /* 0x0000000100007802 */ /* 0x000fe40000000f00 */
[----:B------:R-:W-:-:S05]  /*14df0*/  SHF.R.S32.HI R7, RZ, 0x6, R5 ;  /* 0x00000006ff077819 */ /* 0x000fca0000011405 */
[----:B------:R-:W-:Y:S01]  /*14e00*/  VIADD R16, R7, 0x1 ;  /* 0x0000000107107836 */ /* 0x000fe20000000000 */
[----:B---3--:R-:W-:-:S07]  /*14e10*/  LOP3.LUT R8, R4, 0x2, RZ, 0xfc, !PT ;  /* 0x0000000204087812 */ /* 0x008fce00078efcff */
.L_x_353:
[----:B------:R-:W-:-:S03]  /*14e20*/  UMOV UR6, 0xffffffff ;  /* 0xffffffff00067882 */ /* 0x000fc60000000000 */
[----:B------:R-:W-:Y:S05]  /*14e30*/  BRA.DIV UR6, `(.L_x_343) ;  /* 0x0000001a06b07947 */ /* 0x000fea000b800000 */
[----:B------:R-:W-:-:S13]  /*14e40*/  ELECT P6, URZ, PT ;  /* 0x00000000003f782f */ /* 0x000fda00038c0000 */
.L_x_396:
[----:B------:R-:W1:Y:S01]  /*14e50*/  LDC R4, c[0x0][0x28c] ;  /* 0x0000a300ff047b82 */ /* 0x000e620000000800 */
[----:B------:R-:W-:Y:S01]  /*14e60*/  BSSY B1, `(.L_x_344) ;  /* 0x0000039000017945 */ /* 0x000fe20003800000 */
[----:B-1----:R-:W-:-:S13]  /*14e70*/  ISETP.LT.OR P6, PT, R4, 0x1, !P6 ;  /* 0x000000010400780c */ /* 0x002fda00077c1670 */
[----:B------:R-:W-:Y:S05]  /*14e80*/  @P6 BRA `(.L_x_345) ;  /* 0x0000000000d86947 */ /* 0x000fea0003800000 */
[----:B------:R-:W-:Y:S01]  /*14e90*/  SHF.L.U32 R5, R2, 0x8, RZ ;  /* 0x0000000802057819 */ /* 0x000fe200000006ff */
[----:B------:R-:W-:Y:S01]  /*14ea0*/  IMAD.MOV.U32 R4, RZ, RZ, R16 ;  /* 0x000000ffff047224 */ /* 0x000fe200078e0010 */
[----:B------:R-:W-:Y:S02]  /*14eb0*/  LEA R3, R3, UR4, 0x8 ;  /* 0x0000000403037c11 */ /* 0x000fe4000f8e40ff */
[----:B------:R-:W-:Y:S02]  /*14ec0*/  MOV R14, RZ ;  /* 0x000000ff000e7202 */ /* 0x000fe40000000f00 */
[----:B------:R-:W-:Y:S02]  /*14ed0*/  MOV R2, R0 ;  /* 0x0000000000027202 */ /* 0x000fe40000000f00 */
[----:B------:R-:W-:-:S07]  /*14ee0*/  MOV R9, R6 ;  /* 0x0000000600097202 */ /* 0x000fce0000000f00 */
.L_x_348:
[----:B------:R-:W1:Y:S01]  /*14ef0*/  S2R R13, SR_CgaCtaId ;  /* 0x00000000000d7919 */ /* 0x000e620000008800 */
[----:B------:R-:W-:Y:S02]  /*14f00*/  MOV R12, 0x400 ;  /* 0x00000400000c7802 */ /* 0x000fe40000000f00 */
[----:B------:R-:W-:Y:S02]  /*14f10*/  SHF.L.U32 R18, R2, 0x1f, RZ ;  /* 0x0000001f02127819 */ /* 0x000fe400000006ff */
[----:B-1----:R-:W-:-:S05]  /*14f20*/  LEA R12, R13, R12, 0x18 ;  /* 0x0000000c0d0c7211 */ /* 0x002fca00078ec0ff */
[----:B------:R-:W-:-:S04]  /*14f30*/  IMAD R13, R9, 0x8, R12 ;  /* 0x00000008090d7824 */ /* 0x000fc800078e020c */
[----:B------:R-:W1:Y:S02]  /*14f40*/  SYNCS.PHASECHK.TRANS64.TRYWAIT P0, [R13+URZ+0x18], R18 ;  /* 0x000018120d0075a7 */ /* 0x000e64000800017f */
[----:B-1----:R-:W-:Y:S05]  /*14f50*/  @!P0 BRA `(.L_x_346) ;  /* 0x0000001800888947 */ /* 0x002fea0003800000 */
.L_x_397:
[----:B------:R-:W2:Y:S02]  /*14f60*/  S2R R15, SR_TID.X ;  /* 0x00000000000f7919 */ /* 0x000ea40000002100 */
[----:B--2---:R-:W-:Y:S02]  /*14f70*/  LOP3.LUT P0, RZ, R15, 0x7f, RZ, 0xc0, !PT ;  /* 0x0000007f0fff7812 */ /* 0x004fe4000780c0ff */
[----:B------:R-:W-:-:S11]  /*14f80*/  PRMT R15, R8, 0x9910, RZ ;  /* 0x00009910080f7816 */ /* 0x000fd600000000ff */
[----:B-1----:R-:W1:Y:S02]  /*14f90*/  @!P0 LDC R18, c[0x0][0x500] ;  /* 0x00014000ff128b82 */ /* 0x002e640000000800 */
[----:B-1----:R1:W-:Y:S01]  /*14fa0*/  @!P0 SYNCS.ARRIVE.TRANS64 RZ, [R13+URZ], R18 ;  /* 0x000000120dff89a7 */ /* 0x0023e2000800003f */
[----:B------:R-:W-:-:S13]  /*14fb0*/  ISETP.NE.AND P0, PT, R15, 0x2, PT ;  /* 0x000000020f00780c */ /* 0x000fda0003f05270 */
[----:B-1----:R-:W-:Y:S05]  /*14fc0*/  @P0 BRA `(.L_x_347) ;  /* 0x0000000000040947 */ /* 0x002fea0003800000 */
[----:B------:R-:W-:Y:S01]  /*14fd0*/  BPT.TRAP 0x1 ;  /* 0x000000040000795c */ /* 0x000fe20000300000 */
.L_x_347:
[----:B------:R-:W-:Y:S01]  /*14fe0*/  R2UR UR9, R13 ;  /* 0x000000000d0972ca */ /* 0x000fe200000e0000 */
[----:B------:R-:W-:Y:S01]  /*14ff0*/  UIADD3 UR6, UP0, UR22, 0xf0, URZ ;  /* 0x000000f016067890 */ /* 0x000fe2000ff1e03f */
[-C--:B------:R-:W-:Y:S01]  /*15000*/  LEA R13, R9, R12.reuse, 0xf ;  /* 0x0000000c090d7211 */ /* 0x080fe200078e78ff */
[----:B------:R-:W-:Y:S01]  /*15010*/  UIADD3 UR24, UP1, UR22, 0x1f0, URZ ;  /* 0x000001f016187890 */ /* 0x000fe2000ff3e03f */
[----:B------:R-:W-:Y:S01]  /*15020*/  R2UR UR11, R5 ;  /* 0x00000000050b72ca */ /* 0x000fe200000e0000 */
[----:B------:R-:W-:Y:S01]  /*15030*/  UMOV UR14, 0x0 ;  /* 0x00000000000e7882 */ /* 0x000fe20000000000 */
[----:B------:R-:W-:Y:S01]  /*15040*/  R2UR UR7, R13 ;  /* 0x000000000d0772ca */ /* 0x000fe200000e0000 */
[----:B------:R-:W-:Y:S01]  /*15050*/  UIADD3.X UR25, URZ, UR23, URZ, UP1, !UPT ;  /* 0x000000173f197290 */ /* 0x000fe20008ffe43f */
[C---:B------:R-:W-:Y:S01]  /*15060*/  LEA R13, R9.reuse, UR5, 0xe ;  /* 0x00000005090d7c11 */ /* 0x040fe2000f8e70ff */
[----:B------:R-:W-:Y:S01]  /*15070*/  VIADD R9, R9, 0x1 ;  /* 0x0000000109097836 */ /* 0x000fe20000000000 */
[----:B------:R-:W-:Y:S01]  /*15080*/  R2UR UR10, R14 ;  /* 0x000000000e0a72ca */ /* 0x000fe200000e0000 */
[----:B------:R-:W-:Y:S01]  /*15090*/  UMOV UR15, 0x10000000 ;  /* 0x10000000000f7882 */ /* 0x000fe20000000000 */
[----:B------:R-:W-:Y:S01]  /*150a0*/  LEA R13, R13, R12, 0x1 ;  /* 0x0000000c0d0d7211 */ /* 0x000fe200078e08ff */
[----:B------:R-:W-:Y:S01]  /*150b0*/  UMOV UR21, 0x30000 ;  /* 0x0003000000157882 */ /* 0x000fe20000000000 */
[----:B------:R-:W-:-:S02]  /*150c0*/  R2UR UR12, R10 ;  /* 0x000000000a0c72ca */ /* 0x000fc400000e0000 */
[----:B------:R-:W-:Y:S02]  /*150d0*/  R2UR UR8, R13 ;  /* 0x000000000d0872ca */ /* 0x000fe400000e0000 */
[----:B------:R-:W-:Y:S01]  /*150e0*/  IADD3 R4, R4, -0x1, RZ ;  /* 0xffffffff04047810 */ /* 0x000fe20007ffe0ff */
[----:B------:R-:W-:Y:S01]  /*150f0*/  UIADD3 UR13, UR7, 0x8400, URZ ;  /* 0x00008400070d7890 */ /* 0x000fe2000fffe03f */
[----:B------:R-:W-:Y:S01]  /*15100*/  R2UR UR20, R3 ;  /* 0x00000000031472ca */ /* 0x000fe200000e0000 */
[----:B------:R-:W-:Y:S01]  /*15110*/  UIADD3.X UR7, URZ, UR23, URZ, UP0, !UPT ;  /* 0x000000173f077290 */ /* 0x000fe200087fe43f */
[----:B------:R-:W-:Y:S02]  /*15120*/  ISETP.GT.AND P1, PT, R4, 0x1, PT ;  /* 0x000000010400780c */ /* 0x000fe40003f24270 */
[----:B------:R-:W-:Y:S02]  /*15130*/  ISETP.NE.AND P0, PT, R9, 0x3, PT ;  /* 0x000000030900780c */ /* 0x000fe40003f05270 */
[----:B------:R-:W-:-:S02]  /*15140*/  IADD3 R14, R14, 0x40, RZ ;  /* 0x000000400e0e7810 */ /* 0x000fc40007ffe0ff */
[----:B------:R-:W-:Y:S01]  /*15150*/  SEL R13, RZ, 0x1, P0 ;  /* 0x00000001ff0d7807 */ /* 0x000fe20000000000 */
[----:B------:R-:W-:Y:S01]  /*15160*/  UIADD3 UR16, UR8, 0x20400, URZ ;  /* 0x0002040008107890 */ /* 0x000fe2000fffe03f */
[----:B------:R-:W-:Y:S02]  /*15170*/  SEL R9, R9, RZ, P0 ;  /* 0x000000ff09097207 */ /* 0x000fe40000000000 */
[----:B------:R-:W-:Y:S01]  /*15180*/  UMOV UR8, UR13 ;  /* 0x0000000d00087c82 */ /* 0x000fe20008000000 */
[----:B------:R-:W-:Y:S01]  /*15190*/  LOP3.LUT R2, R2, R13, RZ, 0x3c, !PT ;  /* 0x0000000d02027212 */ /* 0x000fe200078e3cff */
[----:B------:R1:W-:Y:S02]  /*151a0*/  UTMALDG.3D [UR8], [UR6], desc[UR14] ;  /* 0x00000e08060075b4 */ /* 0x0003e40008011000 */
[----:B-1----:R-:W-:Y:S01]  /*151b0*/  UMOV UR8, UR16 ;  /* 0x0000001000087c82 */ /* 0x002fe20008000000 */
[----:B------:R-:W-:Y:S02]  /*151c0*/  UMOV UR11, UR20 ;  /* 0x00000014000b7c82 */ /* 0x000fe40008000000 */
[----:B------:R1:W-:Y:S02]  /*151d0*/  UTMALDG.3D.MULTICAST [UR8], [UR24], UR21, desc[UR14] ;  /* 0x00000e08180073b4 */ /* 0x0003e40008011815 */
[----:B-1----:R-:W-:Y:S05]  /*151e0*/  @P1 BRA `(.L_x_348) ;  /* 0xfffffffc00401947 */ /* 0x002fea000383ffff */
.L_x_345:
[----:B------:R-:W-:Y:S05]  /*151f0*/  BSYNC B1 ;  /* 0x0000000000017941 */ /* 0x000fea0003800000 */
.L_x_344:
[----:B------:R-:W2:Y:S01]  /*15200*/  LDL.LU R15, [R1+0x204] ;  /* 0x00020400010f7983 */ /* 0x000ea20000300800 */
[----:B------:R-:W-:Y:S01]  /*15210*/  LOP3.LUT P0, RZ, R11, 0xff, RZ, 0xc0, !PT ;  /* 0x000000ff0bff7812 */ /* 0x000fe2000780c0ff */
[C---:B------:R-:W-:Y:S01]  /*15220*/  IMAD.IADD R6, R7.reuse, 0x1, R6 ;  /* 0x0000000107067824 */ /* 0x040fe200078e0206 */
[----:B------:R-:W-:Y:S01]  /*15230*/  ULDC.64 UR6, c[0x0][0x8f8] ;  /* 0x00023e0000067ab9 */ /* 0x000fe20000000a00 */
[----:B------:R-:W3:Y:S01]  /*15240*/  LDL.LU R12, [R1+0x200] ;  /* 0x00020000010c7983 */ /* 0x000ee20000300800 */
[----:B------:R-:W-:Y:S01]  /*15250*/  ISETP.GE.U32.AND P1, PT, R7, 0x3, PT ;  /* 0x000000030700780c */ /* 0x000fe20003f26070 */
[----:B------:R-:W-:Y:S01]  /*15260*/  BSSY B1, `(.L_x_349) ;  /* 0x000006e000017945 */ /* 0x000fe20003800000 */
[----:B------:R-:W-:Y:S01]  /*15270*/  IMAD.MOV.U32 R10, RZ, RZ, -0x1 ;  /* 0xffffffffff0a7424 */ /* 0x000fe200078e00ff */
[----:B------:R-:W-:Y:S02]  /*15280*/  PRMT R4, RZ, 0x7610, R4 ;  /* 0x00007610ff047816 */ /* 0x000fe40000000004 */
[----:B------:R-:W-:-:S04]  /*15290*/  PRMT R11, RZ, 0x7610, R11 ;  /* 0x00007610ff0b7816 */ /* 0x000fc8000000000b */
[----:B------:R-:W1:Y:S01]  /*152a0*/  @P0 S2R R3, SR_CgaCtaId ;  /* 0x0000000000030919 */ /* 0x000e620000008800 */
[----:B------:R-:W-:-:S04]  /*152b0*/  @P0 MOV R2, 0x400 ;  /* 0x0000040000020802 */ /* 0x000fc80000000f00 */
[----:B-1----:R-:W-:-:S04]  /*152c0*/  @P0 LEA R2, R3, R2, 0x18 ;  /* 0x0000000203020211 */ /* 0x002fc800078ec0ff */
[----:B------:R1:W-:Y:S01]  /*152d0*/  @P0 SYNCS.ARRIVE.TRANS64.A1T0 RZ, [R2+URZ+0x78], RZ ;  /* 0x000078ff02ff09a7 */ /* 0x0003e2000810003f */
[----:B------:R-:W-:-:S04]  /*152e0*/  ISETP.GT.U32.AND P0, PT, R6, 0x2, PT ;  /* 0x000000020600780c */ /* 0x000fc80003f04070 */
[----:B------:R-:W-:Y:S01]  /*152f0*/  ISETP.LT.U32.AND P0, PT, R7, 0x3, P0 ;  /* 0x000000030700780c */ /* 0x000fe20000701070 */
[----:B-1----:R-:W-:Y:S01]  /*15300*/  IMAD.WIDE.U32 R2, R6, -0x55555555, RZ ;  /* 0xaaaaaaab06027825 */ /* 0x002fe200078e00ff */
[----:B------:R-:W-:-:S04]  /*15310*/  MOV R2, 0xffffffff ;  /* 0xffffffff00027802 */ /* 0x000fc80000000f00 */
[----:B------:R-:W-:Y:S02]  /*15320*/  SHF.R.U32.HI R5, RZ, 0x1, R3 ;  /* 0x00000001ff057819 */ /* 0x000fe40000011603 */
[----:B------:R-:W-:-:S03]  /*15330*/  SEL R3, RZ, 0x1, !P0 ;  /* 0x00000001ff037807 */ /* 0x000fc60004000000 */
[----:B------:R-:W-:Y:S01]  /*15340*/  IMAD R6, R5, -0x3, R6 ;  /* 0xfffffffd05067824 */ /* 0x000fe200078e0206 */
[----:B------:R-:W-:Y:S02]  /*15350*/  LOP3.LUT R0, R0, R3, RZ, 0x3c, !PT ;  /* 0x0000000300007212 */ /* 0x000fe400078e3cff */
[----:B------:R-:W-:Y:S02]  /*15360*/  MOV R3, 0xffffffff ;  /* 0xffffffff00037802 */ /* 0x000fe40000000f00 */
[----:B------:R-:W-:Y:S02]  /*15370*/  @P1 LOP3.LUT R0, R0, 0x1, R5, 0x78, !PT ;  /* 0x0000000100001812 */ /* 0x000fe400078e7805 */
        /* <DEDUP_REMOVED lines=10> */
[----:B------:R-:W-:Y:S01]  /*15420*/  ULDC UR9, c[0x0][0x8d8] ;  /* 0x0002360000097ab9 */ /* 0x000fe20000000800 */
[----:B------:R-:W3:Y:S05]  /*15430*/  S2R R2, SR_CTAID.Y ;  /* 0x0000000000027919 */ /* 0x000eea0000002600 */
[----:B------:R-:W4:Y:S08]  /*15440*/  LDC R4, c[0x0][0x144] ;  /* 0x00005100ff047b82 */ /* 0x000f300000000800 */
[----:B------:R-:W5:Y:S01]  /*15450*/  LDC R13, c[0x0][0x148] ;  /* 0x00005200ff0d7b82 */ /* 0x000f620000000800 */
[----:B--2---:R-:W-:-:S02]  /*15460*/  ISETP.NE.AND P2, PT, R17, 0x1, PT ;  /* 0x000000011100780c */ /* 0x004fc40003f45270 */
[----:B-1----:R-:W-:Y:S02]  /*15470*/  I2FP.F32.U32 R3, R9 ;  /* 0x0000000900037245 */ /* 0x002fe40000201000 */
[----:B---3--:R-:W-:-:S03]  /*15480*/  I2FP.F32.U32 R5, R2 ;  /* 0x0000000200057245 */ /* 0x008fc60000201000 */
[----:B------:R-:W-:Y:S01]  /*15490*/  FMUL R3, R3, UR6 ;  /* 0x0000000603037c20 */ /* 0x000fe20008400000 */
[----:B------:R-:W-:Y:S02]  /*154a0*/  ULDC UR6, c[0x0][0x154] ;  /* 0x0000550000067ab9 */ /* 0x000fe40000000800 */
[----:B------:R-:W-:Y:S01]  /*154b0*/  FMUL R10, R5, UR6 ;  /* 0x00000006050a7c20 */ /* 0x000fe20008400000 */
[----:B------:R-:W-:Y:S02]  /*154c0*/  ULDC.64 UR6, c[0x0][0x8d0] ;  /* 0x0002340000067ab9 */ /* 0x000fe40000000a00 */
[----:B------:R-:W1:Y:S01]  /*154d0*/  F2I.U32.TRUNC.NTZ R3, R3 ;  /* 0x0000000300037305 */ /* 0x000e62000020f000 */
[----:B------:R-:W-:-:S04]  /*154e0*/  ISETP.NE.U32.AND P0, PT, RZ, UR6, PT ;  /* 0x00000006ff007c0c */ /* 0x000fc8000bf05070 */
[----:B------:R-:W-:-:S03]  /*154f0*/  ISETP.NE.AND.EX P0, PT, RZ, UR7, PT, P0 ;  /* 0x00000007ff007c0c */ /* 0x000fc6000bf05300 */
[----:B------:R-:W2:Y:S01]  /*15500*/  F2I.U32.TRUNC.NTZ R10, R10 ;  /* 0x0000000a000a7305 */ /* 0x000ea2000020f000 */
[----:B-1----:R-:W-:Y:S02]  /*15510*/  IADD3 R5, -R3, RZ, RZ ;  /* 0x000000ff03057210 */ /* 0x002fe40007ffe1ff */
[----:B------:R-:W-:-:S03]  /*15520*/  MOV R3, R15 ;  /* 0x0000000f00037202 */ /* 0x000fc60000000f00 */
[----:B----4-:R-:W-:Y:S01]  /*15530*/  IMAD R9, R4, R5, R9 ;  /* 0x0000000504097224 */ /* 0x010fe200078e0209 */
[----:B--2---:R-:W-:-:S05]  /*15540*/  IADD3 R4, -R10, RZ, RZ ;  /* 0x000000ff0a047210 */ /* 0x004fca0007ffe1ff */
[----:B-----5:R-:W-:Y:S02]  /*15550*/  @P2 IMAD R9, R13, R4, R2 ;  /* 0x000000040d092224 */ /* 0x020fe400078e0202 */
[----:B------:R-:W-:Y:S01]  /*15560*/  IMAD.MOV.U32 R2, RZ, RZ, R12 ;  /* 0x000000ffff027224 */ /* 0x000fe200078e000c */
[----:B------:R-:W-:Y:S06]  /*15570*/  @!P0 BRA `(.L_x_351) ;  /* 0x0000000000288947 */ /* 0x000fec0003800000 */
[----:B------:R-:W-:Y:S02]  /*15580*/  ULDC UR8, c[0x0][0x8dc] ;  /* 0x0002370000087ab9 */ /* 0x000fe40000000800 */
[----:B------:R-:W-:-:S04]  /*15590*/  IADD3 R3, P0, R12, UR8, RZ ;  /* 0x000000080c037c10 */ /* 0x000fc8000ff1e0ff */
[----:B------:R-:W-:-:S05]  /*155a0*/  IADD3.X R13, RZ, R15, RZ, P0, !PT ;  /* 0x0000000fff0d7210 */ /* 0x000fca00007fe4ff */
[----:B------:R-:W-:-:S04]  /*155b0*/  IMAD.WIDE.U32 R4, R13, UR6, RZ ;  /* 0x000000060d047c25 */ /* 0x000fc8000f8e00ff */
[----:B------:R-:W-:-:S04]  /*155c0*/  IMAD.WIDE.U32 R4, P0, R3, UR7, R4 ;  /* 0x0000000703047c25 */ /* 0x000fc8000f800004 */
[----:B------:R-:W-:Y:S01]  /*155d0*/  IMAD.WIDE.U32 R2, R3, UR6, RZ ;  /* 0x0000000603027c25 */ /* 0x000fe2000f8e00ff */
[----:B------:R-:W-:-:S04]  /*155e0*/  MOV R2, R5 ;  /* 0x0000000500027202 */ /* 0x000fc80000000f00 */
[----:B------:R-:W-:Y:S01]  /*155f0*/  IADD3 RZ, P1, R3, R4, RZ ;  /* 0x0000000403ff7210 */ /* 0x000fe20007f3e0ff */
[----:B------:R-:W-:-:S04]  /*15600*/  IMAD.X R3, RZ, RZ, RZ, P0 ;  /* 0x000000ffff037224 */ /* 0x000fc800000e06ff */
[----:B------:R-:W-:-:S08]  /*15610*/  IMAD.WIDE.U32.X R2, R13, UR7, R2, P1 ;  /* 0x000000070d027c25 */ /* 0x000fd000088e0402 */
.L_x_351:
[--C-:B------:R-:W-:Y:S01]  /*15620*/  SHF.R.U64 R10, R2, UR9, R3.reuse ;  /* 0x00000009020a7c19 */ /* 0x100fe20008001203 */
[----:B------:R-:W-:Y:S01]  /*15630*/  ULDC.64 UR6, c[0x0][0x8c8] ;  /* 0x0002320000067ab9 */ /* 0x000fe20000000a00 */
[----:B------:R-:W-:Y:S01]  /*15640*/  SHF.R.U32.HI R2, RZ, UR9, R3 ;  /* 0x00000009ff027c19 */ /* 0x000fe20008011603 */
[----:B------:R-:W-:Y:S01]  /*15650*/  ULDC.64 UR8, c[0x0][0x8e8] ;  /* 0x00023a0000087ab9 */ /* 0x000fe20000000a00 */
[----:B------:R-:W-:Y:S02]  /*15660*/  IADD3 R13, P0, RZ, -R10, RZ ;  /* 0x8000000aff0d7210 */ /* 0x000fe40007f1e0ff */
[----:B------:R-:W-:Y:S02]  /*15670*/  MOV R3, R15 ;  /* 0x0000000f00037202 */ /* 0x000fe40000000f00 */
[----:B------:R-:W-:Y:S02]  /*15680*/  IADD3.X R2, RZ, ~R2, RZ, P0, !PT ;  /* 0x80000002ff027210 */ /* 0x000fe400007fe4ff */
[----:B------:R-:W-:-:S03]  /*15690*/  ISETP.NE.U32.AND P0, PT, RZ, UR8, PT ;  /* 0x00000008ff007c0c */ /* 0x000fc6000bf05070 */
[----:B------:R-:W-:Y:S01]  /*156a0*/  IMAD R2, R2, UR6, RZ ;  /* 0x0000000602027c24 */ /* 0x000fe2000f8e02ff */
[----:B------:R-:W-:-:S03]  /*156b0*/  ISETP.NE.AND.EX P0, PT, RZ, UR9, PT, P0 ;  /* 0x00000009ff007c0c */ /* 0x000fc6000bf05300 */
[----:B------:R-:W-:Y:S02]  /*156c0*/  IMAD R5, R13, UR7, R2 ;  /* 0x000000070d057c24 */ /* 0x000fe4000f8e0202 */
[----:B------:R-:W-:-:S04]  /*156d0*/  IMAD.MOV.U32 R2, RZ, RZ, R12 ;  /* 0x000000ffff027224 */ /* 0x000fc800078e000c */
[----:B------:R-:W-:Y:S01]  /*156e0*/  IMAD.WIDE.U32 R2, R13, UR6, R2 ;  /* 0x000000060d027c25 */ /* 0x000fe2000f8e0002 */
[----:B------:R-:W-:-:S04]  /*156f0*/  ULDC UR6, c[0x0][0x8c0] ;  /* 0x0002300000067ab9 */ /* 0x000fc80000000800 */
[----:B------:R-:W-:-:S04]  /*15700*/  IADD3 R3, R3, R5, RZ ;  /* 0x0000000503037210 */ /* 0x000fc80007ffe0ff */
[--C-:B------:R-:W-:Y:S02]  /*15710*/  SHF.R.U64 R12, R2, UR6, R3.reuse ;  /* 0x00000006020c7c19 */ /* 0x100fe40008001203 */
[----:B------:R-:W-:Y:S01]  /*15720*/  SHF.R.U32.HI R3, RZ, UR6, R3 ;  /* 0x00000006ff037c19 */ /* 0x000fe20008011603 */
[----:B------:R-:W-:-:S03]  /*15730*/  ULDC UR6, c[0x0][0x8b0] ;  /* 0x00022c0000067ab9 */ /* 0x000fc60000000800 */
[--C-:B------:R-:W-:Y:S02]  /*15740*/  SHF.R.U64 R13, R12, UR6, R3.reuse ;  /* 0x000000060c0d7c19 */ /* 0x100fe40008001203 */
[----:B------:R-:W-:Y:S01]  /*15750*/  SHF.R.U32.HI R2, RZ, UR6, R3 ;  /* 0x00000006ff027c19 */ /* 0x000fe20008011603 */
[----:B------:R-:W-:-:S03]  /*15760*/  ULDC UR6, c[0x0][0x900] ;  /* 0x0002400000067ab9 */ /* 0x000fc60000000800 */
[--C-:B------:R-:W-:Y:S02]  /*15770*/  SHF.R.U64 R14, R13, UR6, R2.reuse ;  /* 0x000000060d0e7c19 */ /* 0x100fe40008001202 */
[----:B------:R-:W-:-:S03]  /*15780*/  SHF.R.U32.HI R3, RZ, UR6, R2 ;  /* 0x00000006ff037c19 */ /* 0x000fc60008011602 */
[----:B------:R-:W-:Y:S01]  /*15790*/  IMAD.MOV.U32 R2, RZ, RZ, R14 ;  /* 0x000000ffff027224 */ /* 0x000fe200078e000e */
[----:B------:R-:W-:Y:S06]  /*157a0*/  @!P0 BRA `(.L_x_352) ;  /* 0x0000000000288947 */ /* 0x000fec0003800000 */
[----:B------:R-:W-:Y:S02]  /*157b0*/  ULDC UR6, c[0x0][0x8f4] ;  /* 0x00023d0000067ab9 */ /* 0x000fe40000000800 */
[----:B------:R-:W-:-:S04]  /*157c0*/  IADD3 R2, P0, R14, UR6, RZ ;  /* 0x000000060e027c10 */ /* 0x000fc8000ff1e0ff */
[----:B------:R-:W-:-:S05]  /*157d0*/  IADD3.X R15, RZ, R3, RZ, P0, !PT ;  /* 0x00000003ff0f7210 */ /* 0x000fca00007fe4ff */
[----:B------:R-:W-:-:S04]  /*157e0*/  IMAD.WIDE.U32 R4, R15, UR8, RZ ;  /* 0x000000080f047c25 */ /* 0x000fc8000f8e00ff */
[----:B------:R-:W-:-:S04]  /*157f0*/  IMAD.WIDE.U32 R4, P0, R2, UR9, R4 ;  /* 0x0000000902047c25 */ /* 0x000fc8000f800004 */
[----:B------:R-:W-:-:S04]  /*15800*/  IMAD.WIDE.U32 R2, R2, UR8, RZ ;  /* 0x0000000802027c25 */ /* 0x000fc8000f8e00ff */
[----:B------:R-:W-:Y:S01]  /*15810*/  IMAD.MOV.U32 R2, RZ, RZ, R5 ;  /* 0x000000ffff027224 */ /* 0x000fe200078e0005 */
[----:B------:R-:W-:Y:S02]  /*15820*/  IADD3 RZ, P1, R3, R4, RZ ;  /* 0x0000000403ff7210 */ /* 0x000fe40007f3e0ff */
[----:B------:R-:W-:-:S03]  /*15830*/  IADD3.X R3, RZ, RZ, RZ, P0, !PT ;  /* 0x000000ffff037210 */ /* 0x000fc600007fe4ff */
[----:B------:R-:W-:-:S08]  /*15840*/  IMAD.WIDE.U32.X R2, R15, UR9, R2, P1 ;  /* 0x000000090f027c25 */ /* 0x000fd000088e0402 */
.L_x_352:
[----:B------:R-:W-:Y:S01]  /*15850*/  ULDC UR6, c[0x0][0x8f0] ;  /* 0x00023c0000067ab9 */ /* 0x000fe20000000800 */
[----:B------:R-:W-:Y:S02]  /*15860*/  LOP3.LUT R13, R13, UR18, RZ, 0xc0, !PT ;  /* 0x000000120d0d7c12 */ /* 0x000fe4000f8ec0ff */
[----:B------:R-:W-:Y:S01]  /*15870*/  SHF.R.U64 R2, R2, UR6, R3 ;  /* 0x0000000602027c19 */ /* 0x000fe20008001203 */
[----:B------:R-:W-:-:S03]  /*15880*/  ULDC UR6, c[0x0][0x8e0] ;  /* 0x0002380000067ab9 */ /* 0x000fc60000000800 */
[C---:B------:R-:W-:Y:S01]  /*15890*/  IADD3 R3, -R2.reuse, RZ, RZ ;  /* 0x000000ff02037210 */ /* 0x040fe20007ffe1ff */
[----:B------:R-:W-:-:S04]  /*158a0*/  IMAD R4, R2, UR19, R13 ;  /* 0x0000001302047c24 */ /* 0x000fc8000f8e020d */
[----:B------:R-:W-:Y:S01]  /*158b0*/  IMAD R14, R3, UR6, R14 ;  /* 0x00000006030e7c24 */ /* 0x000fe2000f8e020e */
[----:B------:R-:W-:Y:S01]  /*158c0*/  ULDC UR6, c[0x0][0x8b8] ;  /* 0x00022e0000067ab9 */ /* 0x000fe20000000800 */
[----:B------:R-:W-:Y:S01]  /*158d0*/  LOP3.LUT R3, R12, UR17, RZ, 0xc0, !PT ;  /* 0x000000110c037c12 */ /* 0x000fe2000f8ec0ff */
[----:B------:R-:W-:Y:S01]  /*158e0*/  IMAD R9, R4, UR6, R9 ;  /* 0x0000000604097c24 */ /* 0x000fe2000f8e0209 */
[----:B------:R-:W-:Y:S01]  /*158f0*/  ULDC UR6, c[0x0][0x8a8] ;  /* 0x00022a0000067ab9 */ /* 0x000fe20000000800 */
[----:B------:R-:W-:Y:S02]  /*15900*/  MOV R4, 0x1 ;  /* 0x0000000100047802 */ /* 0x000fe40000000f00 */
[----:B------:R-:W-:-:S05]  /*15910*/  IMAD R14, R14, UR6, R3 ;  /* 0x000000060e0e7c24 */ /* 0x000fca000f8e0203 */
[----:B------:R-:W-:Y:S02]  /*15920*/  SEL R3, R14, R9, !P2 ;  /* 0x000000090e037207 */ /* 0x000fe40005000000 */
[----:B------:R-:W-:-:S07]  /*15930*/  SEL R2, R9, R14, !P2 ;  /* 0x0000000e09027207 */ /* 0x000fce0005000000 */
.L_x_350:
[----:B------:R-:W-:Y:S05]  /*15940*/  BSYNC B1 ;  /* 0x0000000000017941 */ /* 0x000fea0003800000 */
.L_x_349:
[----:B------:R-:W-:-:S13]  /*15950*/  LOP3.LUT P0, RZ, R4, 0xff, RZ, 0xc0, !PT ;  /* 0x000000ff04ff7812 */ /* 0x000fda000780c0ff */
[----:B------:R-:W-:Y:S05]  /*15960*/  @P0 BRA `(.L_x_353) ;  /* 0xfffffff4002c0947 */ /* 0x000fea000383ffff */
[----:B------:R-:W-:Y:S05]  /*15970*/  BSYNC B0 ;  /* 0x0000000000007941 */ /* 0x000fea0003800000 */
.L_x_342:
[----:B------:R-:W-:-:S03]  /*15980*/  UMOV UR6, 0xffffffff ;  /* 0xffffffff00067882 */ /* 0x000fc60000000000 */
[----:B------:R-:W-:Y:S05]  /*15990*/  BRA.DIV UR6, `(.L_x_354) ;  /* 0x00000012060c7947 */ /* 0x000fea000b800000 */
[----:B------:R-:W-:-:S13]  /*159a0*/  ELECT P6, URZ, PT ;  /* 0x00000000003f782f */ /* 0x000fda00038c0000 */
.L_x_400:
[----:B------:R-:W-:Y:S05]  /*159b0*/  @!P6 BRA `(.L_x_13) ;  /* 0x000000000084e947 */ /* 0x000fea0003800000 */
[----:B------:R-:W3:Y:S02]  /*159c0*/  LDL.LU R2, [R1+0x208] ;  /* 0x0002080001027983 */ /* 0x000ee40000300800 */
[----:B---3--:R-:W-:-:S04]  /*159d0*/  LOP3.LUT R2, R2, 0x2, RZ, 0xfc, !PT ;  /* 0x0000000202027812 */ /* 0x008fc800078efcff */
[----:B------:R-:W-:-:S13]  /*159e0*/  ISETP.NE.AND P0, PT, R2, 0x3, PT ;  /* 0x000000030200780c */ /* 0x000fda0003f05270 */
[----:B------:R-:W-:Y:S05]  /*159f0*/  @!P0 BRA `(.L_x_355) ;  /* 0x0000000000048947 */ /* 0x000fea0003800000 */
[----:B--2---:R-:W-:Y:S01]  /*15a00*/  BPT.TRAP 0x1 ;  /* 0x000000040000795c */ /* 0x004fe20000300000 */
.L_x_355:
[----:B------:R-:W1:Y:S01]  /*15a10*/  S2R R3, SR_CgaCtaId ;  /* 0x0000000000037919 */ /* 0x000e620000008800 */
[----:B------:R-:W-:-:S04]  /*15a20*/  MOV R2, 0x400 ;  /* 0x0000040000027802 */ /* 0x000fc80000000f00 */
[----:B-1----:R-:W-:Y:S02]  /*15a30*/  LEA R3, R3, R2, 0x18 ;  /* 0x0000000203037211 */ /* 0x002fe400078ec0ff */
[----:B------:R-:W-:-:S03]  /*15a40*/  SHF.L.U32 R2, R0, 0x1f, RZ ;  /* 0x0000001f00027819 */ /* 0x000fc600000006ff */
[----:B------:R-:W-:-:S05]  /*15a50*/  VIADD R3, R3, 0x18 ;  /* 0x0000001803037836 */ /* 0x000fca0000000000 */
[----:B------:R-:W-:-:S04]  /*15a60*/  LEA R5, R6, R3, 0x3 ;  /* 0x0000000306057211 */ /* 0x000fc800078e18ff */
[----:B------:R-:W1:Y:S02]  /*15a70*/  SYNCS.PHASECHK.TRANS64.TRYWAIT P0, [R5+URZ], R2 ;  /* 0x00000002050075a7 */ /* 0x000e64000800017f */
[----:B-1----:R-:W-:Y:S05]  /*15a80*/  @!P0 BRA `(.L_x_356) ;  /* 0x0000000c00f08947 */ /* 0x002fea0003800000 */
.L_x_401:
[----:B------:R-:W-:-:S04]  /*15a90*/  IADD3 R6, R6, 0x1, RZ ;  /* 0x0000000106067810 */ /* 0x000fc80007ffe0ff */
[----:B------:R-:W-:-:S04]  /*15aa0*/  ISETP.NE.AND P0, PT, R6, 0x3, PT ;  /* 0x000000030600780c */ /* 0x000fc80003f05270 */
[----:B-1----:R-:W-:Y:S02]  /*15ab0*/  SEL R5, RZ, 0x1, P0 ;  /* 0x00000001ff057807 */ /* 0x002fe40000000000 */
[----:B------:R-:W-:Y:S02]  /*15ac0*/  SEL R6, R6, RZ, P0 ;  /* 0x000000ff06067207 */ /* 0x000fe40000000000 */
[----:B------:R-:W-:-:S03]  /*15ad0*/  LOP3.LUT R5, R0, R5, RZ, 0x3c, !PT ;  /* 0x0000000500057212 */ /* 0x000fc600078e3cff */
[----:B------:R-:W-:Y:S01]  /*15ae0*/  IMAD R7, R6, 0x8, R3 ;  /* 0x0000000806077824 */ /* 0x000fe200078e0203 */
[----:B------:R-:W-:-:S04]  /*15af0*/  SHF.L.U32 R0, R5, 0x1f, RZ ;  /* 0x0000001f05007819 */ /* 0x000fc800000006ff */
[----:B------:R-:W1:Y:S02]  /*15b00*/  SYNCS.PHASECHK.TRANS64.TRYWAIT P0, [R7+URZ], R0 ;  /* 0x00000000070075a7 */ /* 0x000e64000800017f */
[----:B-1----:R-:W-:Y:S05]  /*15b10*/  @!P0 BRA `(.L_x_357) ;  /* 0x0000000c00e08947 */ /* 0x002fea0003800000 */
.L_x_402:
[----:B-1----:R-:W-:-:S04]  /*15b20*/  IADD3 R0, R6, 0x1, RZ ;  /* 0x0000000106007810 */ /* 0x002fc80007ffe0ff */
[----:B------:R-:W-:-:S04]  /*15b30*/  ISETP.NE.AND P0, PT, R0, 0x3, PT ;  /* 0x000000030000780c */ /* 0x000fc80003f05270 */
[----:B------:R-:W-:Y:S02]  /*15b40*/  SEL R2, RZ, 0x1, P0 ;  /* 0x00000001ff027807 */ /* 0x000fe40000000000 */
[----:B------:R-:W-:Y:S02]  /*15b50*/  SEL R0, R0, RZ, P0 ;  /* 0x000000ff00007207 */ /* 0x000fe40000000000 */
[----:B------:R-:W-:Y:S02]  /*15b60*/  LOP3.LUT R2, R5, R2, RZ, 0x3c, !PT ;  /* 0x0000000205027212 */ /* 0x000fe400078e3cff */
[----:B------:R-:W-:Y:S02]  /*15b70*/  LEA R3, R0, R3, 0x3 ;  /* 0x0000000300037211 */ /* 0x000fe400078e18ff */
[----:B------:R-:W-:-:S07]  /*15b80*/  SHF.L.U32 R0, R2, 0x1f, RZ ;  /* 0x0000001f02007819 */ /* 0x000fce00000006ff */
.L_x_358:
[----:B-1----:R1:W3:Y:S02]  /*15b90*/  SYNCS.PHASECHK.TRANS64.TRYWAIT P0, [R3+URZ], R0 ;  /* 0x00000000030075a7 */ /* 0x0022e4000800017f */
[----:B---3--:R-:W-:Y:S05]  /*15ba0*/  @!P0 NANOSLEEP.SYNCS 0x989680 ;  /* 0x009896800000895d */ /* 0x008fea0003900000 */
[----:B------:R-:W3:Y:S02]  /*15bb0*/  @!P0 SYNCS.PHASECHK.TRANS64 P0, [R3+URZ], R0 ;  /* 0x00000000030085a7 */ /* 0x000ee4000800007f */
[----:B---3--:R-:W-:Y:S05]  /*15bc0*/  @!P0 BRA `(.L_x_358) ;  /* 0xfffffffc00f08947 */ /* 0x008fea000383ffff */
.L_x_13:
[----:B--2---:R-:W-:Y:S05]  /*15bd0*/  BSYNC B6 ;  /* 0x0000000000067941 */ /* 0x004fea0003800000 */
.L_x_11:
[----:B------:R-:W-:Y:S05]  /*15be0*/  EXIT ;  /* 0x000000000000794d */ /* 0x000fea0003800000 */
.L_x_26:
[----:B----4-:R4:W1:Y:S02]  /*15bf0*/  SYNCS.PHASECHK.TRANS64.TRYWAIT P1, [R3+URZ], R0 ;  /* 0x00000000030075a7 */ /* 0x010864000802017f */
[----:B-1----:R-:W-:Y:S05]  /*15c00*/  @!P1 NANOSLEEP.SYNCS 0x989680 ;  /* 0x009896800000995d */ /* 0x002fea0003900000 */
[----:B------:R-:W1:Y:S02]  /*15c10*/  @!P1 SYNCS.PHASECHK.TRANS64 P1, [R3+URZ], R0 ;  /* 0x00000000030095a7 */ /* 0x000e64000802007f */
[----:B-1----:R-:W-:Y:S05]  /*15c20*/  @!P1 BRA `(.L_x_26) ;  /* 0xfffffffc00f09947 */ /* 0x002fea000383ffff */
[----:B------:R-:W-:Y:S05]  /*15c30*/  BRA `(.L_x_25) ;  /* 0xfffffebc00987947 */ /* 0x000fea000383ffff */
.L_x_31:
[----:B--2---:R-:W-:-:S04]  /*15c40*/  IMAD.U32 R5, RZ, RZ, UR4 ;  /* 0x00000004ff057e24 */ /* 0x004fc8000f8e00ff */
[----:B------:R2:W3:Y:S03]  /*15c50*/  SYNCS.PHASECHK.TRANS64.TRYWAIT P1, [R5+URZ], R4 ;  /* 0x00000004050075a7 */ /* 0x0004e6000802017f */
[----:B---3--:R-:W-:Y:S05]  /*15c60*/  @!P1 NANOSLEEP.SYNCS 0x989680 ;  /* 0x009896800000995d */ /* 0x008fea0003900000 */
[----:B------:R-:W3:Y:S02]  /*15c70*/  @!P1 SYNCS.PHASECHK.TRANS64 P1, [R5+URZ], R4 ;  /* 0x00000004050095a7 */ /* 0x000ee4000802007f */
[----:B---3--:R-:W-:Y:S05]  /*15c80*/  @!P1 BRA `(.L_x_31) ;  /* 0xfffffffc00ec9947 */ /* 0x008fea000383ffff */
[----:B------:R-:W-:Y:S05]  /*15c90*/  BRA `(.L_x_30) ;  /* 0xfffffef400407947 */ /* 0x000fea000383ffff */
.L_x_55:
[----:B-12---:R-:W-:-:S04]  /*15ca0*/  MOV R3, UR50 ;  /* 0x0000003200037c02 */ /* 0x006fc80008000f00 */
[----:B------:R1:W2:Y:S03]  /*15cb0*/  SYNCS.PHASECHK.TRANS64.TRYWAIT P3, [R3+URZ+0x30], R0 ;  /* 0x00003000030075a7 */ /* 0x0002a6000806017f */
[----:B--2---:R-:W-:Y:S05]  /*15cc0*/  @!P3 NANOSLEEP.SYNCS 0x989680 ;  /* 0x009896800000b95d */ /* 0x004fea0003900000 */
[----:B------:R-:W2:Y:S02]  /*15cd0*/  @!P3 SYNCS.PHASECHK.TRANS64 P3, [R3+URZ+0x30], R0 ;  /* 0x000030000300b5a7 */ /* 0x000ea4000806007f */
[----:B--2---:R-:W-:Y:S05]  /*15ce0*/  @!P3 BRA `(.L_x_55) ;  /* 0xfffffffc00ecb947 */ /* 0x004fea000383ffff */
[----:B------:R-:W-:Y:S05]  /*15cf0*/  BRA `(.L_x_359) ;  /* 0xffffff40002c7947 */ /* 0x000fea000383ffff */
.L_x_66:
[----:B-1----:R1:W2:Y:S02]  /*15d00*/  SYNCS.PHASECHK.TRANS64.TRYWAIT P4, [R2+URZ+0x30], R12 ;  /* 0x0000300c020075a7 */ /* 0x0022a4000808017f */
[----:B--2---:R-:W-:Y:S05]  /*15d10*/  @!P4 NANOSLEEP.SYNCS 0x989680 ;  /* 0x009896800000c95d */ /* 0x004fea0003900000 */
[----:B------:R-:W2:Y:S02]  /*15d20*/  @!P4 SYNCS.PHASECHK.TRANS64 P4, [R2+URZ+0x30], R12 ;  /* 0x0000300c0200c5a7 */ /* 0x000ea4000808007f */
[----:B--2---:R-:W-:Y:S05]  /*15d30*/  @!P4 BRA `(.L_x_66) ;  /* 0xfffffffc00f0c947 */ /* 0x004fea000383ffff */
[----:B------:R-:W-:Y:S05]  /*15d40*/  BRA `(.L_x_360) ;  /* 0xffffff4800907947 */ /* 0x000fea000383ffff */
.L_x_76:
[----:B-1----:R1:W2:Y:S02]  /*15d50*/  SYNCS.PHASECHK.TRANS64.TRYWAIT P4, [R2+URZ+0x30], R12 ;  /* 0x0000300c020075a7 */ /* 0x0022a4000808017f */
[----:B--2---:R-:W-:Y:S05]  /*15d60*/  @!P4 NANOSLEEP.SYNCS 0x989680 ;  /* 0x009896800000c95d */ /* 0x004fea0003900000 */
[----:B------:R-:W2:Y:S02]  /*15d70*/  @!P4 SYNCS.PHASECHK.TRANS64 P4, [R2+URZ+0x30], R12 ;  /* 0x0000300c0200c5a7 */ /* 0x000ea4000808007f */
[----:B--2---:R-:W-:Y:S05]  /*15d80*/  @!P4 BRA `(.L_x_76) ;  /* 0xfffffffc00f0c947 */ /* 0x004fea000383ffff */
[----:B------:R-:W-:Y:S05]  /*15d90*/  BRA `(.L_x_361) ;  /* 0xffffff5000407947 */ /* 0x000fea000383ffff */
.L_x_86:
[----:B-1----:R1:W2:Y:S02]  /*15da0*/  SYNCS.PHASECHK.TRANS64.TRYWAIT P4, [R12+URZ+0x30], R13 ;  /* 0x0000300d0c0075a7 */ /* 0x0022a4000808017f */
[----:B--2---:R-:W-:Y:S05]  /*15db0*/  @!P4 NANOSLEEP.SYNCS 0x989680 ;  /* 0x009896800000c95d */ /* 0x004fea0003900000 */
[----:B------:R-:W2:Y:S02]  /*15dc0*/  @!P4 SYNCS.PHASECHK.TRANS64 P4, [R12+URZ+0x30], R13 ;  /* 0x0000300d0c00c5a7 */ /* 0x000ea4000808007f */
[----:B--2---:R-:W-:Y:S05]  /*15dd0*/  @!P4 BRA `(.L_x_86) ;  /* 0xfffffffc00f0c947 */ /* 0x004fea000383ffff */
[----:B------:R-:W-:Y:S05]  /*15de0*/  BRA `(.L_x_362) ;  /* 0xffffff5800387947 */ /* 0x000fea000383ffff */
.L_x_96:
[----:B-1----:R1:W2:Y:S02]  /*15df0*/  SYNCS.PHASECHK.TRANS64.TRYWAIT P4, [R12+URZ+0x30], R13 ;  /* 0x0000300d0c0075a7 */ /* 0x0022a4000808017f */
[----:B--2---:R-:W-:Y:S05]  /*15e00*/  @!P4 NANOSLEEP.SYNCS 0x989680 ;  /* 0x009896800000c95d */ /* 0x004fea0003900000 */
[----:B------:R-:W2:Y:S02]  /*15e10*/  @!P4 SYNCS.PHASECHK.TRANS64 P4, [R12+URZ+0x30], R13 ;  /* 0x0000300d0c00c5a7 */ /* 0x000ea4000808007f */
[----:B--2---:R-:W-:Y:S05]  /*15e20*/  @!P4 BRA `(.L_x_96) ;  /* 0xfffffffc00f0c947 */ /* 0x004fea000383ffff */
[----:B------:R-:W-:Y:S05]  /*15e30*/  BRA `(.L_x_363) ;  /* 0xffffff5c00f47947 */ /* 0x000fea000383ffff */
.L_x_106:
[----:B-1----:R1:W2:Y:S02]  /*15e40*/  SYNCS.PHASECHK.TRANS64.TRYWAIT P4, [R12+URZ+0x30], R13 ;  /* 0x0000300d0c0075a7 */ /* 0x0022a4000808017f */
[----:B--2---:R-:W-:Y:S05]  /*15e50*/  @!P4 NANOSLEEP.SYNCS 0x989680 ;  /* 0x009896800000c95d */ /* 0x004fea0003900000 */
[----:B------:R-:W2:Y:S02]  /*15e60*/  @!P4 SYNCS.PHASECHK.TRANS64 P4, [R12+URZ+0x30], R13 ;  /* 0x0000300d0c00c5a7 */ /* 0x000ea4000808007f */
[----:B--2---:R-:W-:Y:S05]  /*15e70*/  @!P4 BRA `(.L_x_106) ;  /* 0xfffffffc00f0c947 */ /* 0x004fea000383ffff */
[----:B------:R-:W-:Y:S05]  /*15e80*/  BRA `(.L_x_364) ;  /* 0xffffff6400f07947 */ /* 0x000fea000383ffff */
.L_x_116:
[----:B-1----:R1:W2:Y:S02]  /*15e90*/  SYNCS.PHASECHK.TRANS64.TRYWAIT P4, [R12+URZ+0x30], R13 ;  /* 0x0000300d0c0075a7 */ /* 0x0022a4000808017f */
[----:B--2---:R-:W-:Y:S05]  /*15ea0*/  @!P4 NANOSLEEP.SYNCS 0x989680 ;  /* 0x009896800000c95d */ /* 0x004fea0003900000 */
[----:B------:R-:W2:Y:S02]  /*15eb0*/  @!P4 SYNCS.PHASECHK.TRANS64 P4, [R12+URZ+0x30], R13 ;  /* 0x0000300d0c00c5a7 */ /* 0x000ea4000808007f */
[----:B--2---:R-:W-:Y:S05]  /*15ec0*/  @!P4 BRA `(.L_x_116) ;  /* 0xfffffffc00f0c947 */ /* 0x004fea000383ffff */
[----:B------:R-:W-:Y:S05]  /*15ed0*/  BRA `(.L_x_365) ;  /* 0xffffff6c00a47947 */ /* 0x000fea000383ffff */
.L_x_126:
[----:B-1----:R1:W2:Y:S02]  /*15ee0*/  SYNCS.PHASECHK.TRANS64.TRYWAIT P4, [R12+URZ+0x30], R13 ;  /* 0x0000300d0c0075a7 */ /* 0x0022a4000808017f */
[----:B--2---:R-:W-:Y:S05]  /*15ef0*/  @!P4 NANOSLEEP.SYNCS 0x989680 ;  /* 0x009896800000c95d */ /* 0x004fea0003900000 */
[----:B------:R-:W2:Y:S02]  /*15f00*/  @!P4 SYNCS.PHASECHK.TRANS64 P4, [R12+URZ+0x30], R13 ;  /* 0x0000300d0c00c5a7 */ /* 0x000ea4000808007f */
[----:B--2---:R-:W-:Y:S05]  /*15f10*/  @!P4 BRA `(.L_x_126) ;  /* 0xfffffffc00f0c947 */ /* 0x004fea000383ffff */
[----:B------:R-:W-:Y:S05]  /*15f20*/  BRA `(.L_x_366) ;  /* 0xffffff7400987947 */ /* 0x000fea000383ffff */
.L_x_136:
[----:B-1----:R1:W2:Y:S02]  /*15f30*/  SYNCS.PHASECHK.TRANS64.TRYWAIT P4, [R12+URZ+0x30], R13 ;  /* 0x0000300d0c0075a7 */ /* 0x0022a4000808017f */
[----:B--2---:R-:W-:Y:S05]  /*15f40*/  @!P4 NANOSLEEP.SYNCS 0x989680 ;  /* 0x009896800000c95d */ /* 0x004fea0003900000 */
[----:B------:R-:W2:Y:S02]  /*15f50*/  @!P4 SYNCS.PHASECHK.TRANS64 P4, [R12+URZ+0x30], R13 ;  /* 0x0000300d0c00c5a7 */ /* 0x000ea4000808007f */
[----:B--2---:R-:W-:Y:S05]  /*15f60*/  @!P4 BRA `(.L_x_136) ;  /* 0xfffffffc00f0c947 */ /* 0x004fea000383ffff */
[----:B------:R-:W-:Y:S05]  /*15f70*/  BRA `(.L_x_367) ;  /* 0xffffff7c004c7947 */ /* 0x000fea000383ffff */
.L_x_146:
[----:B-1----:R1:W2:Y:S02]  /*15f80*/  SYNCS.PHASECHK.TRANS64.TRYWAIT P4, [R12+URZ+0x30], R13 ;  /* 0x0000300d0c0075a7 */ /* 0x0022a4000808017f */
[----:B--2---:R-:W-:Y:S05]  /*15f90*/  @!P4 NANOSLEEP.SYNCS 0x989680 ;  /* 0x009896800000c95d */ /* 0x004fea0003900000 */
[----:B------:R-:W2:Y:S02]  /*15fa0*/  @!P4 SYNCS.PHASECHK.TRANS64 P4, [R12+URZ+0x30], R13 ;  /* 0x0000300d0c00c5a7 */ /* 0x000ea4000808007f */
[----:B--2---:R-:W-:Y:S05]  /*15fb0*/  @!P4 BRA `(.L_x_146) ;  /* 0xfffffffc00f0c947 */ /* 0x004fea000383ffff */
[----:B------:R-:W-:Y:S05]  /*15fc0*/  BRA `(.L_x_368) ;  /* 0xffffff8400407947 */ /* 0x000fea000383ffff */
.L_x_156:
[----:B-1----:R1:W2:Y:S02]  /*15fd0*/  SYNCS.PHASECHK.TRANS64.TRYWAIT P4, [R12+URZ+0x30], R13 ;  /* 0x0000300d0c0075a7 */ /* 0x0022a4000808017f */
[----:B--2---:R-:W-:Y:S05]  /*15fe0*/  @!P4 NANOSLEEP.SYNCS 0x989680 ;  /* 0x009896800000c95d */ /* 0x004fea0003900000 */
[----:B------:R-:W2:Y:S02]  /*15ff0*/  @!P4 SYNCS.PHASECHK.TRANS64 P4, [R12+URZ+0x30], R13 ;  /* 0x0000300d0c00c5a7 */ /* 0x000ea4000808007f */
[----:B--2---:R-:W-:Y:S05]  /*16000*/  @!P4 BRA `(.L_x_156) ;  /* 0xfffffffc00f0c947 */ /* 0x004fea000383ffff */
[----:B------:R-:W-:Y:S05]  /*16010*/  BRA `(.L_x_369) ;  /* 0xffffff8800f47947 */ /* 0x000fea000383ffff */
.L_x_166:
[----:B-1----:R1:W2:Y:S02]  /*16020*/  SYNCS.PHASECHK.TRANS64.TRYWAIT P4, [R12+URZ+0x30], R13 ;  /* 0x0000300d0c0075a7 */ /* 0x0022a4000808017f */
[----:B--2---:R-:W-:Y:S05]  /*16030*/  @!P4 NANOSLEEP.SYNCS 0x989680 ;  /* 0x009896800000c95d */ /* 0x004fea0003900000 */
[----:B------:R-:W2:Y:S02]  /*16040*/  @!P4 SYNCS.PHASECHK.TRANS64 P4, [R12+URZ+0x30], R13 ;  /* 0x0000300d0c00c5a7 */ /* 0x000ea4000808007f */
[----:B--2---:R-:W-:Y:S05]  /*16050*/  @!P4 BRA `(.L_x_166) ;  /* 0xfffffffc00f0c947 */ /* 0x004fea000383ffff */
[----:B------:R-:W-:Y:S05]  /*16060*/  BRA `(.L_x_370) ;  /* 0xffffff9000e87947 */ /* 0x000fea000383ffff */
.L_x_176:
[----:B-1----:R1:W2:Y:S02]  /*16070*/  SYNCS.PHASECHK.TRANS64.TRYWAIT P4, [R12+URZ+0x30], R13 ;  /* 0x0000300d0c0075a7 */ /* 0x0022a4000808017f */
[----:B--2---:R-:W-:Y:S05]  /*16080*/  @!P4 NANOSLEEP.SYNCS 0x989680 ;  /* 0x009896800000c95d */ /* 0x004fea0003900000 */
[----:B------:R-:W2:Y:S02]  /*16090*/  @!P4 SYNCS.PHASECHK.TRANS64 P4, [R12+URZ+0x30], R13 ;  /* 0x0000300d0c00c5a7 */ /* 0x000ea4000808007f */
[----:B--2---:R-:W-:Y:S05]  /*160a0*/  @!P4 BRA `(.L_x_176) ;  /* 0xfffffffc00f0c947 */ /* 0x004fea000383ffff */
[----:B------:R-:W-:Y:S05]  /*160b0*/  BRA `(.L_x_371) ;  /* 0xffffff98009c7947 */ /* 0x000fea000383ffff */
.L_x_186:
[----:B-1----:R1:W2:Y:S02]  /*160c0*/  SYNCS.PHASECHK.TRANS64.TRYWAIT P4, [R12+URZ+0x30], R13 ;  /* 0x0000300d0c0075a7 */ /* 0x0022a4000808017f */
[----:B--2---:R-:W-:Y:S05]  /*160d0*/  @!P4 NANOSLEEP.SYNCS 0x989680 ;  /* 0x009896800000c95d */ /* 0x004fea0003900000 */
[----:B------:R-:W2:Y:S02]  /*160e0*/  @!P4 SYNCS.PHASECHK.TRANS64 P4, [R12+URZ+0x30], R13 ;  /* 0x0000300d0c00c5a7 */ /* 0x000ea4000808007f */
[----:B--2---:R-:W-:Y:S05]  /*160f0*/  @!P4 BRA `(.L_x_186) ;  /* 0xfffffffc00f0c947 */ /* 0x004fea000383ffff */
[----:B------:R-:W-:Y:S05]  /*16100*/  BRA `(.L_x_372) ;  /* 0xffffffa000907947 */ /* 0x000fea000383ffff */
.L_x_196:
[----:B-1----:R1:W2:Y:S02]  /*16110*/  SYNCS.PHASECHK.TRANS64.TRYWAIT P4, [R12+URZ+0x30], R13 ;  /* 0x0000300d0c0075a7 */ /* 0x0022a4000808017f */
[----:B--2---:R-:W-:Y:S05]  /*16120*/  @!P4 NANOSLEEP.SYNCS 0x989680 ;  /* 0x009896800000c95d */ /* 0x004fea0003900000 */
[----:B------:R-:W2:Y:S02]  /*16130*/  @!P4 SYNCS.PHASECHK.TRANS64 P4, [R12+URZ+0x30], R13 ;  /* 0x0000300d0c00c5a7 */ /* 0x000ea4000808007f */
[----:B--2---:R-:W-:Y:S05]  /*16140*/  @!P4 BRA `(.L_x_196) ;  /* 0xfffffffc00f0c947 */ /* 0x004fea000383ffff */
[----:B------:R-:W-:Y:S05]  /*16150*/  BRA `(.L_x_373) ;  /* 0xffffffa800447947 */ /* 0x000fea000383ffff */
.L_x_206:
[----:B-1----:R1:W2:Y:S02]  /*16160*/  SYNCS.PHASECHK.TRANS64.TRYWAIT P4, [R13+URZ+0x30], R12 ;  /* 0x0000300c0d0075a7 */ /* 0x0022a4000808017f */
[----:B--2---:R-:W-:Y:S05]  /*16170*/  @!P4 NANOSLEEP.SYNCS 0x989680 ;  /* 0x009896800000c95d */ /* 0x004fea0003900000 */
[----:B------:R-:W2:Y:S02]  /*16180*/  @!P4 SYNCS.PHASECHK.TRANS64 P4, [R13+URZ+0x30], R12 ;  /* 0x0000300c0d00c5a7 */ /* 0x000ea4000808007f */
[----:B--2---:R-:W-:Y:S05]  /*16190*/  @!P4 BRA `(.L_x_206) ;  /* 0xfffffffc00f0c947 */ /* 0x004fea000383ffff */
[----:B------:R-:W-:Y:S05]  /*161a0*/  BRA `(.L_x_374) ;  /* 0xffffffb000387947 */ /* 0x000fea000383ffff */
.L_x_226:
[----:B-1----:R-:W-:-:S04]  /*161b0*/  MOV R5, UR4 ;  /* 0x0000000400057c02 */ /* 0x002fc80008000f00 */
[----:B------:R1:W2:Y:S03]  /*161c0*/  SYNCS.PHASECHK.TRANS64.TRYWAIT P0, [R5+URZ+0x78], R0 ;  /* 0x00007800050075a7 */ /* 0x0002a6000800017f */
[----:B--2---:R-:W-:Y:S05]  /*161d0*/  @!P0 NANOSLEEP.SYNCS 0x989680 ;  /* 0x009896800000895d */ /* 0x004fea0003900000 */
[----:B------:R-:W2:Y:S02]  /*161e0*/  @!P0 SYNCS.PHASECHK.TRANS64 P0, [R5+URZ+0x78], R0 ;  /* 0x00007800050085a7 */ /* 0x000ea4000800007f */
[----:B--2---:R-:W-:Y:S05]  /*161f0*/  @!P0 BRA `(.L_x_226) ;  /* 0xfffffffc00ec8947 */ /* 0x004fea000383ffff */
[----:B------:R-:W-:Y:S05]  /*16200*/  BRA `(.L_x_225) ;  /* 0xffffffc400a07947 */ /* 0x000fea000383ffff */
.L_x_235:
[----:B-1----:R-:W-:-:S04]  /*16210*/  IMAD.U32 R3, RZ, RZ, UR13 ;  /* 0x0000000dff037e24 */ /* 0x002fc8000f8e00ff */
[----:B------:R1:W2:Y:S03]  /*16220*/  SYNCS.PHASECHK.TRANS64.TRYWAIT P1, [R3+URZ+0x50], R2 ;  /* 0x00005002030075a7 */ /* 0x0002a6000802017f */
[----:B--2---:R-:W-:Y:S05]  /*16230*/  @!P1 NANOSLEEP.SYNCS 0x989680 ;  /* 0x009896800000995d */ /* 0x004fea0003900000 */
[----:B------:R-:W2:Y:S02]  /*16240*/  @!P1 SYNCS.PHASECHK.TRANS64 P1, [R3+URZ+0x50], R2 ;  /* 0x00005002030095a7 */ /* 0x000ea4000802007f */
[----:B--2---:R-:W-:Y:S05]  /*16250*/  @!P1 BRA `(.L_x_235) ;  /* 0xfffffffc00ec9947 */ /* 0x004fea000383ffff */
[----:B------:R-:W-:Y:S05]  /*16260*/  BRA `(.L_x_375) ;  /* 0xffffffc800887947 */ /* 0x000fea000383ffff */
.L_x_241:
[----:B-12---:R-:W-:-:S04]  /*16270*/  MOV R3, UR13 ;  /* 0x0000000d00037c02 */ /* 0x006fc80008000f00 */
[----:B------:R1:W2:Y:S03]  /*16280*/  SYNCS.PHASECHK.TRANS64.TRYWAIT P1, [R3+URZ+0x58], R2 ;  /* 0x00005802030075a7 */ /* 0x0002a6000802017f */
[----:B--2---:R-:W-:Y:S05]  /*16290*/  @!P1 NANOSLEEP.SYNCS 0x989680 ;  /* 0x009896800000995d */ /* 0x004fea0003900000 */
[----:B------:R-:W2:Y:S02]  /*162a0*/  @!P1 SYNCS.PHASECHK.TRANS64 P1, [R3+URZ+0x58], R2 ;  /* 0x00005802030095a7 */ /* 0x000ea4000802007f */
[----:B--2---:R-:W-:Y:S05]  /*162b0*/  @!P1 BRA `(.L_x_241) ;  /* 0xfffffffc00ec9947 */ /* 0x004fea000383ffff */
[----:B------:R-:W-:Y:S05]  /*162c0*/  BRA `(.L_x_376) ;  /* 0xffffffc800d07947 */ /* 0x000fea000383ffff */
.L_x_247:
[----:B-123--:R-:W-:-:S04]  /*162d0*/  MOV R3, UR13 ;  /* 0x0000000d00037c02 */ /* 0x00efc80008000f00 */
[----:B------:R1:W2:Y:S03]  /*162e0*/  SYNCS.PHASECHK.TRANS64.TRYWAIT P1, [R3+URZ+0x60], R2 ;  /* 0x00006002030075a7 */ /* 0x0002a6000802017f */
[----:B--2---:R-:W-:Y:S05]  /*162f0*/  @!P1 NANOSLEEP.SYNCS 0x989680 ;  /* 0x009896800000995d */ /* 0x004fea0003900000 */
[----:B------:R-:W2:Y:S02]  /*16300*/  @!P1 SYNCS.PHASECHK.TRANS64 P1, [R3+URZ+0x60], R2 ;  /* 0x00006002030095a7 */ /* 0x000ea4000802007f */
[----:B--2---:R-:W-:Y:S05]  /*16310*/  @!P1 BRA `(.L_x_247) ;  /* 0xfffffffc00ec9947 */ /* 0x004fea000383ffff */
[----:B------:R-:W-:Y:S05]  /*16320*/  BRA `(.L_x_377) ;  /* 0xffffffcc00247947 */ /* 0x000fea000383ffff */
.L_x_253:
[----:B-1234-:R-:W-:-:S04]  /*16330*/  IMAD.U32 R3, RZ, RZ, UR13 ;  /* 0x0000000dff037e24 */ /* 0x01efc8000f8e00ff */
[----:B------:R1:W2:Y:S03]  /*16340*/  SYNCS.PHASECHK.TRANS64.TRYWAIT P1, [R3+URZ+0x68], R2 ;  /* 0x00006802030075a7 */ /* 0x0002a6000802017f */
[----:B--2---:R-:W-:Y:S05]  /*16350*/  @!P1 NANOSLEEP.SYNCS 0x989680 ;  /* 0x009896800000995d */ /* 0x004fea0003900000 */
[----:B------:R-:W2:Y:S02]  /*16360*/  @!P1 SYNCS.PHASECHK.TRANS64 P1, [R3+URZ+0x68], R2 ;  /* 0x00006802030095a7 */ /* 0x000ea4000802007f */
[----:B--2---:R-:W-:Y:S05]  /*16370*/  @!P1 BRA `(.L_x_253) ;  /* 0xfffffffc00ec9947 */ /* 0x004fea000383ffff */
[----:B------:R-:W-:Y:S05]  /*16380*/  BRA `(.L_x_378) ;  /* 0xffffffcc00707947 */ /* 0x000fea000383ffff */
.L_x_259:
[----:B-1----:R-:W-:-:S04]  /*16390*/  MOV R4, UR13 ;  /* 0x0000000d00047c02 */ /* 0x002fc80008000f00 */
[----:B------:R1:W2:Y:S03]  /*163a0*/  SYNCS.PHASECHK.TRANS64.TRYWAIT P1, [R4+URZ+0x50], R3 ;  /* 0x00005003040075a7 */ /* 0x0002a6000802017f */
[----:B--2---:R-:W-:Y:S05]  /*163b0*/  @!P1 NANOSLEEP.SYNCS 0x989680 ;  /* 0x009896800000995d */ /* 0x004fea0003900000 */
[----:B------:R-:W2:Y:S02]  /*163c0*/  @!P1 SYNCS.PHASECHK.TRANS64 P1, [R4+URZ+0x50], R3 ;  /* 0x00005003040095a7 */ /* 0x000ea4000802007f */
[----:B--2---:R-:W-:Y:S05]  /*163d0*/  @!P1 BRA `(.L_x_259) ;  /* 0xfffffffc00ec9947 */ /* 0x004fea000383ffff */
[----:B------:R-:W-:Y:S05]  /*163e0*/  BRA `(.L_x_379) ;  /* 0xffffffcc00c47947 */ /* 0x000fea000383ffff */
.L_x_265:
[----:B-12---:R-:W-:-:S04]  /*163f0*/  MOV R4, UR13 ;  /* 0x0000000d00047c02 */ /* 0x006fc80008000f00 */
[----:B------:R1:W2:Y:S03]  /*16400*/  SYNCS.PHASECHK.TRANS64.TRYWAIT P1, [R4+URZ+0x58], R3 ;  /* 0x00005803040075a7 */ /* 0x0002a6000802017f */
[----:B--2---:R-:W-:Y:S05]  /*16410*/  @!P1 NANOSLEEP.SYNCS 0x989680 ;  /* 0x009896800000995d */ /* 0x004fea0003900000 */
[----:B------:R-:W2:Y:S02]  /*16420*/  @!P1 SYNCS.PHASECHK.TRANS64 P1, [R4+URZ+0x58], R3 ;  /* 0x00005803040095a7 */ /* 0x000ea4000802007f */
[----:B--2---:R-:W-:Y:S05]  /*16430*/  @!P1 BRA `(.L_x_265) ;  /* 0xfffffffc00ec9947 */ /* 0x004fea000383ffff */
[----:B------:R-:W-:Y:S05]  /*16440*/  BRA `(.L_x_380) ;  /* 0xffffffd000047947 */ /* 0x000fea000383ffff */
.L_x_271:
[----:B-123--:R-:W-:-:S04]  /*16450*/  IMAD.U32 R4, RZ, RZ, UR13 ;  /* 0x0000000dff047e24 */ /* 0x00efc8000f8e00ff */
[----:B------:R1:W2:Y:S03]  /*16460*/  SYNCS.PHASECHK.TRANS64.TRYWAIT P1, [R4+URZ+0x60], R3 ;  /* 0x00006003040075a7 */ /* 0x0002a6000802017f */
[----:B--2---:R-:W-:Y:S05]  /*16470*/  @!P1 NANOSLEEP.SYNCS 0x989680 ;  /* 0x009896800000995d */ /* 0x004fea0003900000 */
[----:B------:R-:W2:Y:S02]  /*16480*/  @!P1 SYNCS.PHASECHK.TRANS64 P1, [R4+URZ+0x60], R3 ;  /* 0x00006003040095a7 */ /* 0x000ea4000802007f */
[----:B--2---:R-:W-:Y:S05]  /*16490*/  @!P1 BRA `(.L_x_271) ;  /* 0xfffffffc00ec9947 */ /* 0x004fea000383ffff */
[----:B------:R-:W-:Y:S05]  /*164a0*/  BRA `(.L_x_381) ;  /* 0xffffffd0004c7947 */ /* 0x000fea000383ffff */
.L_x_277:
[----:B-1234-:R-:W-:-:S04]  /*164b0*/  MOV R4, UR13 ;  /* 0x0000000d00047c02 */ /* 0x01efc80008000f00 */
[----:B------:R1:W2:Y:S03]  /*164c0*/  SYNCS.PHASECHK.TRANS64.TRYWAIT P1, [R4+URZ+0x68], R3 ;  /* 0x00006803040075a7 */ /* 0x0002a6000802017f */
[----:B--2---:R-:W-:Y:S05]  /*164d0*/  @!P1 NANOSLEEP.SYNCS 0x989680 ;  /* 0x009896800000995d */ /* 0x004fea0003900000 */
[----:B------:R-:W2:Y:S02]  /*164e0*/  @!P1 SYNCS.PHASECHK.TRANS64 P1, [R4+URZ+0x68], R3 ;  /* 0x00006803040095a7 */ /* 0x000ea4000802007f */
[----:B--2---:R-:W-:Y:S05]  /*164f0*/  @!P1 BRA `(.L_x_277) ;  /* 0xfffffffc00ec9947 */ /* 0x004fea000383ffff */
[----:B------:R-:W-:Y:S05]  /*16500*/  BRA `(.L_x_382) ;  /* 0xffffffd0008c7947 */ /* 0x000fea000383ffff */
.L_x_283:
[----:B------:R-:W-:-:S04]  /*16510*/  MOV R5, UR13 ;  /* 0x0000000d00057c02 */ /* 0x000fc80008000f00 */
[----:B------:R1:W1:Y:S03]  /*16520*/  SYNCS.PHASECHK.TRANS64.TRYWAIT P1, [R5+URZ+0x50], R2 ;  /* 0x00005002050075a7 */ /* 0x000266000802017f */
[----:B-1----:R-:W-:Y:S05]  /*16530*/  @!P1 NANOSLEEP.SYNCS 0x989680 ;  /* 0x009896800000995d */ /* 0x002fea0003900000 */
[----:B------:R-:W1:Y:S02]  /*16540*/  @!P1 SYNCS.PHASECHK.TRANS64 P1, [R5+URZ+0x50], R2 ;  /* 0x00005002050095a7 */ /* 0x000e64000802007f */
[----:B-1----:R-:W-:Y:S05]  /*16550*/  @!P1 BRA `(.L_x_283) ;  /* 0xfffffffc00ec9947 */ /* 0x002fea000383ffff */
[----:B------:R-:W-:Y:S05]  /*16560*/  BRA `(.L_x_383) ;  /* 0xffffffd000d47947 */ /* 0x000fea000383ffff */
.L_x_289:
[----:B------:R-:W-:-:S04]  /*16570*/  IMAD.U32 R5, RZ, RZ, UR13 ;  /* 0x0000000dff057e24 */ /* 0x000fc8000f8e00ff */
[----:B------:R1:W1:Y:S03]  /*16580*/  SYNCS.PHASECHK.TRANS64.TRYWAIT P1, [R5+URZ+0x58], R2 ;  /* 0x00005802050075a7 */ /* 0x000266000802017f */
[----:B-1----:R-:W-:Y:S05]  /*16590*/  @!P1 NANOSLEEP.SYNCS 0x989680 ;  /* 0x009896800000995d */ /* 0x002fea0003900000 */
[----:B------:R-:W1:Y:S02]  /*165a0*/  @!P1 SYNCS.PHASECHK.TRANS64 P1, [R5+URZ+0x58], R2 ;  /* 0x00005802050095a7 */ /* 0x000e64000802007f */
[----:B-1----:R-:W-:Y:S05]  /*165b0*/  @!P1 BRA `(.L_x_289) ;  /* 0xfffffffc00ec9947 */ /* 0x002fea000383ffff */
[----:B------:R-:W-:Y:S05]  /*165c0*/  BRA `(.L_x_384) ;  /* 0xffffffd400187947 */ /* 0x000fea000383ffff */
.L_x_295:
[----:B------:R-:W-:-:S04]  /*165d0*/  MOV R5, UR13 ;  /* 0x0000000d00057c02 */ /* 0x000fc80008000f00 */
[----:B------:R1:W1:Y:S03]  /*165e0*/  SYNCS.PHASECHK.TRANS64.TRYWAIT P1, [R5+URZ+0x60], R2 ;  /* 0x00006002050075a7 */ /* 0x000266000802017f */
[----:B-1----:R-:W-:Y:S05]  /*165f0*/  @!P1 NANOSLEEP.SYNCS 0x989680 ;  /* 0x009896800000995d */ /* 0x002fea0003900000 */
[----:B------:R-:W1:Y:S02]  /*16600*/  @!P1 SYNCS.PHASECHK.TRANS64 P1, [R5+URZ+0x60], R2 ;  /* 0x00006002050095a7 */ /* 0x000e64000802007f */
[----:B-1----:R-:W-:Y:S05]  /*16610*/  @!P1 BRA `(.L_x_295) ;  /* 0xfffffffc00ec9947 */ /* 0x002fea000383ffff */
[----:B------:R-:W-:Y:S05]  /*16620*/  BRA `(.L_x_385) ;  /* 0xffffffd400607947 */ /* 0x000fea000383ffff */
.L_x_301:
[----:B------:R-:W-:-:S04]  /*16630*/  MOV R5, UR13 ;  /* 0x0000000d00057c02 */ /* 0x000fc80008000f00 */
[----:B------:R1:W1:Y:S03]  /*16640*/  SYNCS.PHASECHK.TRANS64.TRYWAIT P1, [R5+URZ+0x68], R2 ;  /* 0x00006802050075a7 */ /* 0x000266000802017f */
[----:B-1----:R-:W-:Y:S05]  /*16650*/  @!P1 NANOSLEEP.SYNCS 0x989680 ;  /* 0x009896800000995d */ /* 0x002fea0003900000 */
[----:B------:R-:W1:Y:S02]  /*16660*/  @!P1 SYNCS.PHASECHK.TRANS64 P1, [R5+URZ+0x68], R2 ;  /* 0x00006802050095a7 */ /* 0x000e64000802007f */
[----:B-1----:R-:W-:Y:S05]  /*16670*/  @!P1 BRA `(.L_x_301) ;  /* 0xfffffffc00ec9947 */ /* 0x002fea000383ffff */
[----:B------:R-:W-:Y:S05]  /*16680*/  BRA `(.L_x_386) ;  /* 0xffffffd400a47947 */ /* 0x000fea000383ffff */
.L_x_307:
[----:B-1----:R-:W-:-:S04]  /*16690*/  IMAD.U32 R2, RZ, RZ, UR13 ;  /* 0x0000000dff027e24 */ /* 0x002fc8000f8e00ff */
[----:B------:R1:W1:Y:S03]  /*166a0*/  SYNCS.PHASECHK.TRANS64.TRYWAIT P1, [R2+URZ+0x50], R3 ;  /* 0x00005003020075a7 */ /* 0x000266000802017f */
[----:B-1----:R-:W-:Y:S05]  /*166b0*/  @!P1 NANOSLEEP.SYNCS 0x989680 ;  /* 0x009896800000995d */ /* 0x002fea0003900000 */
[----:B------:R-:W1:Y:S02]  /*166c0*/  @!P1 SYNCS.PHASECHK.TRANS64 P1, [R2+URZ+0x50], R3 ;  /* 0x00005003020095a7 */ /* 0x000e64000802007f */
[----:B-1----:R-:W-:Y:S05]  /*166d0*/  @!P1 BRA `(.L_x_307) ;  /* 0xfffffffc00ec9947 */ /* 0x002fea000383ffff */
[----:B------:R-:W-:Y:S05]  /*166e0*/  BRA `(.L_x_387) ;  /* 0xffffffd400ec7947 */ /* 0x000fea000383ffff */
.L_x_313:
[----:B-1----:R-:W-:-:S04]  /*166f0*/  MOV R2, UR13 ;  /* 0x0000000d00027c02 */ /* 0x002fc80008000f00 */
[----:B------:R1:W1:Y:S03]  /*16700*/  SYNCS.PHASECHK.TRANS64.TRYWAIT P1, [R2+URZ+0x58], R3 ;  /* 0x00005803020075a7 */ /* 0x000266000802017f */
[----:B-1----:R-:W-:Y:S05]  /*16710*/  @!P1 NANOSLEEP.SYNCS 0x989680 ;  /* 0x009896800000995d */ /* 0x002fea0003900000 */
[----:B------:R-:W1:Y:S02]  /*16720*/  @!P1 SYNCS.PHASECHK.TRANS64 P1, [R2+URZ+0x58], R3 ;  /* 0x00005803020095a7 */ /* 0x000e64000802007f */
[----:B-1----:R-:W-:Y:S05]  /*16730*/  @!P1 BRA `(.L_x_313) ;  /* 0xfffffffc00ec9947 */ /* 0x002fea000383ffff */
[----:B------:R-:W-:Y:S05]  /*16740*/  BRA `(.L_x_388) ;  /* 0xffffffd800307947 */ /* 0x000fea000383ffff */
.L_x_319:
[----:B-1----:R-:W-:-:S04]  /*16750*/  MOV R2, UR13 ;  /* 0x0000000d00027c02 */ /* 0x002fc80008000f00 */
[----:B------:R1:W1:Y:S03]  /*16760*/  SYNCS.PHASECHK.TRANS64.TRYWAIT P1, [R2+URZ+0x60], R3 ;  /* 0x00006003020075a7 */ /* 0x000266000802017f */
[----:B-1----:R-:W-:Y:S05]  /*16770*/  @!P1 NANOSLEEP.SYNCS 0x989680 ;  /* 0x009896800000995d */ /* 0x002fea0003900000 */
[----:B------:R-:W1:Y:S02]  /*16780*/  @!P1 SYNCS.PHASECHK.TRANS64 P1, [R2+URZ+0x60], R3 ;  /* 0x00006003020095a7 */ /* 0x000e64000802007f */
[----:B-1----:R-:W-:Y:S05]  /*16790*/  @!P1 BRA `(.L_x_319) ;  /* 0xfffffffc00ec9947 */ /* 0x002fea000383ffff */
[----:B------:R-:W-:Y:S05]  /*167a0*/  BRA `(.L_x_389) ;  /* 0xffffffd800787947 */ /* 0x000fea000383ffff */
.L_x_325:
[----:B-1----:R-:W-:-:S04]  /*167b0*/  IMAD.U32 R2, RZ, RZ, UR13 ;  /* 0x0000000dff027e24 */ /* 0x002fc8000f8e00ff */
[----:B------:R1:W1:Y:S03]  /*167c0*/  SYNCS.PHASECHK.TRANS64.TRYWAIT P1, [R2+URZ+0x68], R3 ;  /* 0x00006803020075a7 */ /* 0x000266000802017f */
[----:B-1----:R-:W-:Y:S05]  /*167d0*/  @!P1 NANOSLEEP.SYNCS 0x989680 ;  /* 0x009896800000995d */ /* 0x002fea0003900000 */
[----:B------:R-:W1:Y:S02]  /*167e0*/  @!P1 SYNCS.PHASECHK.TRANS64 P1, [R2+URZ+0x68], R3 ;  /* 0x00006803020095a7 */ /* 0x000e64000802007f */
[----:B-1----:R-:W-:Y:S05]  /*167f0*/  @!P1 BRA `(.L_x_325) ;  /* 0xfffffffc00ec9947 */ /* 0x002fea000383ffff */
[----:B------:R-:W-:Y:S05]  /*16800*/  BRA `(.L_x_390) ;  /* 0xffffffd800bc7947 */ /* 0x000fea000383ffff */
.L_x_335:
[----:B--2---:R2:W4:Y:S02]  /*16810*/  SYNCS.PHASECHK.TRANS64.TRYWAIT P0, [R0+URZ+0x50], R3 ;  /* 0x00005003000075a7 */ /* 0x004524000800017f */
[----:B----4-:R-:W-:Y:S05]  /*16820*/  @!P0 NANOSLEEP.SYNCS 0x989680 ;  /* 0x009896800000895d */ /* 0x010fea0003900000 */
[----:B------:R-:W4:Y:S02]  /*16830*/  @!P0 SYNCS.PHASECHK.TRANS64 P0, [R0+URZ+0x50], R3 ;  /* 0x00005003000085a7 */ /* 0x000f24000800007f */
[----:B----4-:R-:W-:Y:S05]  /*16840*/  @!P0 BRA `(.L_x_335) ;  /* 0xfffffffc00f08947 */ /* 0x010fea000383ffff */
[----:B------:R-:W-:Y:S05]  /*16850*/  BRA `(.L_x_391) ;  /* 0xffffffe000bc7947 */ /* 0x000fea000383ffff */
.L_x_337:
[----:B----4-:R4:W1:Y:S02]  /*16860*/  SYNCS.PHASECHK.TRANS64.TRYWAIT P0, [R0+URZ+0x58], R3 ;  /* 0x00005803000075a7 */ /* 0x010864000800017f */
[----:B-1----:R-:W-:Y:S05]  /*16870*/  @!P0 NANOSLEEP.SYNCS 0x989680 ;  /* 0x009896800000895d */ /* 0x002fea0003900000 */
[----:B------:R-:W1:Y:S02]  /*16880*/  @!P0 SYNCS.PHASECHK.TRANS64 P0, [R0+URZ+0x58], R3 ;  /* 0x00005803000085a7 */ /* 0x000e64000800007f */
[----:B-1----:R-:W-:Y:S05]  /*16890*/  @!P0 BRA `(.L_x_337) ;  /* 0xfffffffc00f08947 */ /* 0x002fea000383ffff */
[----:B------:R-:W-:Y:S05]  /*168a0*/  BRA `(.L_x_392) ;  /* 0xffffffe000b87947 */ /* 0x000fea000383ffff */
.L_x_339:
[----:B------:R1:W1:Y:S02]  /*168b0*/  SYNCS.PHASECHK.TRANS64.TRYWAIT P0, [R0+URZ+0x60], R3 ;  /* 0x00006003000075a7 */ /* 0x000264000800017f */
[----:B-1----:R-:W-:Y:S05]  /*168c0*/  @!P0 NANOSLEEP.SYNCS 0x989680 ;  /* 0x009896800000895d */ /* 0x002fea0003900000 */
[----:B------:R-:W1:Y:S02]  /*168d0*/  @!P0 SYNCS.PHASECHK.TRANS64 P0, [R0+URZ+0x60], R3 ;  /* 0x00006003000085a7 */ /* 0x000e64000800007f */
[----:B-1----:R-:W-:Y:S05]  /*168e0*/  @!P0 BRA `(.L_x_339) ;  /* 0xfffffffc00f08947 */ /* 0x002fea000383ffff */
[----:B------:R-:W-:Y:S05]  /*168f0*/  BRA `(.L_x_393) ;  /* 0xffffffe000b47947 */ /* 0x000fea000383ffff */
.L_x_343:
[----:B------:R-:W-:Y:S01]  /*16900*/  BSSY B1, `(.L_x_394) ;  /* 0x0000006000017945 */ /* 0x000fe20003800000 */
[----:B------:R-:W-:-:S07]  /*16910*/  MOV R15, 0xffffffff ;  /* 0xffffffff000f7802 */ /* 0x000fce0000000f00 */
[----:B------:R-:W-:Y:S05]  /*16920*/  WARPSYNC.COLLECTIVE R15, `(.L_x_395) ;  /* 0x000000000f0c7348 */ /* 0x000fea0003c00000 */
[----:B------:R-:W-:Y:S02]  /*16930*/  ELECT P6, UR62, PT ;  /* 0x00000000003e782f */ /* 0x000fe400038c0000 */
[----:B------:R-:W-:Y:S01]  /*16940*/  MOV R14, UR62 ;  /* 0x0000003e000e7c02 */ /* 0x000fe20008000f00 */
[----:B------:R-:W-:Y:S10]  /*16950*/  ENDCOLLECTIVE ;  /* 0x000000000000791b */ /* 0x000ff40003800000 */
.L_x_395:
[----:B------:R-:W-:Y:S05]  /*16960*/  BSYNC B1 ;  /* 0x0000000000017941 */ /* 0x000fea0003800000 */
.L_x_394:
[----:B------:R-:W-:Y:S05]  /*16970*/  BRA `(.L_x_396) ;  /* 0xffffffe400347947 */ /* 0x000fea000383ffff */
.L_x_346:
[----:B-1----:R1:W2:Y:S02]  /*16980*/  SYNCS.PHASECHK.TRANS64.TRYWAIT P0, [R13+URZ+0x18], R18 ;  /* 0x000018120d0075a7 */ /* 0x0022a4000800017f */
[----:B--2---:R-:W-:Y:S05]  /*16990*/  @!P0 NANOSLEEP.SYNCS 0x989680 ;  /* 0x009896800000895d */ /* 0x004fea0003900000 */
[----:B------:R-:W2:Y:S02]  /*169a0*/  @!P0 SYNCS.PHASECHK.TRANS64 P0, [R13+URZ+0x18], R18 ;  /* 0x000018120d0085a7 */ /* 0x000ea4000800007f */
[----:B--2---:R-:W-:Y:S05]  /*169b0*/  @!P0 BRA `(.L_x_346) ;  /* 0xfffffffc00f08947 */ /* 0x004fea000383ffff */
[----:B------:R-:W-:Y:S05]  /*169c0*/  BRA `(.L_x_397) ;  /* 0xffffffe400647947 */ /* 0x000fea000383ffff */
.L_x_354:
[----:B------:R-:W-:Y:S01]  /*169d0*/  BSSY B0, `(.L_x_398) ;  /* 0x0000006000007945 */ /* 0x000fe20003800000 */
[----:B------:R-:W-:-:S07]  /*169e0*/  MOV R15, 0xffffffff ;  /* 0xffffffff000f7802 */ /* 0x000fce0000000f00 */
[----:B--2---:R-:W-:Y:S05]  /*169f0*/  WARPSYNC.COLLECTIVE R15, `(.L_x_399) ;  /* 0x000000000f0c7348 */ /* 0x004fea0003c00000 */
[----:B------:R-:W-:Y:S02]  /*16a00*/  ELECT P6, UR62, PT ;  /* 0x00000000003e782f */ /* 0x000fe400038c0000 */
[----:B------:R-:W-:Y:S01]  /*16a10*/  MOV R14, UR62 ;  /* 0x0000003e000e7c02 */ /* 0x000fe20008000f00 */
[----:B--2---:R-:W-:Y:S10]  /*16a20*/  ENDCOLLECTIVE ;  /* 0x000000000000791b */ /* 0x004ff40003800000 */
.L_x_399:
[----:B------:R-:W-:Y:S05]  /*16a30*/  BSYNC B0 ;  /* 0x0000000000007941 */ /* 0x000fea0003800000 */
.L_x_398:
[----:B------:R-:W-:Y:S05]  /*16a40*/  BRA `(.L_x_400) ;  /* 0xffffffec00d87947 */ /* 0x000fea000383ffff */
.L_x_356:
[----:B-1----:R1:W3:Y:S02]  /*16a50*/  SYNCS.PHASECHK.TRANS64.TRYWAIT P0, [R5+URZ], R2 ;  /* 0x00000002050075a7 */ /* 0x0022e4000800017f */
[----:B---3--:R-:W-:Y:S05]  /*16a60*/  @!P0 NANOSLEEP.SYNCS 0x989680 ;  /* 0x009896800000895d */ /* 0x008fea0003900000 */
[----:B------:R-:W3:Y:S02]  /*16a70*/  @!P0 SYNCS.PHASECHK.TRANS64 P0, [R5+URZ], R2 ;  /* 0x00000002050085a7 */ /* 0x000ee4000800007f */
[----:B---3--:R-:W-:Y:S05]  /*16a80*/  @!P0 BRA `(.L_x_356) ;  /* 0xfffffffc00f08947 */ /* 0x008fea000383ffff */
[----:B------:R-:W-:Y:S05]  /*16a90*/  BRA `(.L_x_401) ;  /* 0xffffffec00fc7947 */ /* 0x000fea000383ffff */
.L_x_357:
[----:B-1----:R1:W3:Y:S02]  /*16aa0*/  SYNCS.PHASECHK.TRANS64.TRYWAIT P0, [R7+URZ], R0 ;  /* 0x00000000070075a7 */ /* 0x0022e4000800017f */
[----:B---3--:R-:W-:Y:S05]  /*16ab0*/  @!P0 NANOSLEEP.SYNCS 0x989680 ;  /* 0x009896800000895d */ /* 0x008fea0003900000 */
[----:B------:R-:W3:Y:S02]  /*16ac0*/  @!P0 SYNCS.PHASECHK.TRANS64 P0, [R7+URZ], R0 ;  /* 0x00000000070085a7 */ /* 0x000ee4000800007f */
[----:B---3--:R-:W-:Y:S05]  /*16ad0*/  @!P0 BRA `(.L_x_357) ;  /* 0xfffffffc00f08947 */ /* 0x008fea000383ffff */
[----:B------:R-:W-:Y:S05]  /*16ae0*/  BRA `(.L_x_402) ;  /* 0xfffffff0000c7947 */ /* 0x000fea000383ffff */
.L_x_403:
[----:B------:R-:W-:-:S00]  /*16af0*/  BRA `(.L_x_403) ;  /* 0xfffffffc00fc7947 */ /* 0x000fc0000383ffff */
[----:B------:R-:W-:-:S00]  /*16b00*/  NOP ;  /* 0x0000000000007918 */ /* 0x000fc00000000000 */
[----:B------:R-:W-:-:S00]  /*16b10*/  NOP ;  /* 0x0000000000007918 */ /* 0x000fc00000000000 */
[----:B------:R-:W-:-:S00]  /*16b20*/  NOP ;  /* 0x0000000000007918 */ /* 0x000fc00000000000 */
[----:B------:R-:W-:-:S00]  /*16b30*/  NOP ;  /* 0x0000000000007918 */ /* 0x000fc00000000000 */
[----:B------:R-:W-:-:S00]  /*16b40*/  NOP ;  /* 0x0000000000007918 */ /* 0x000fc00000000000 */
[----:B------:R-:W-:-:S00]  /*16b50*/  NOP ;  /* 0x0000000000007918 */ /* 0x000fc00000000000 */
[----:B------:R-:W-:-:S00]  /*16b60*/  NOP ;  /* 0x0000000000007918 */ /* 0x000fc00000000000 */
[----:B------:R-:W-:-:S00]  /*16b70*/  NOP ;  /* 0x0000000000007918 */ /* 0x000fc00000000000 */
.L_x_404:


//--------------------- .nv.global.init           --------------------------
	.section	.nv.global.init,"aw",@progbits
.nv.global.init:
	.type		$str$22,@object
	.size		$str$22,($str$26 - $str$22)
$str$22:
        /*0000*/ 	.byte	0x6b, 0x5f, 0x74, 0x69, 0x6c, 0x65, 0x5f, 0x63, 0x6f, 0x75, 0x6e, 0x74, 0x20, 0x3e, 0x3d, 0x20
        /*0010*/ 	.byte	0x31, 0x00
	.type		$str$26,@object
	.size		$str$26,($str$27 - $str$26)
$str$26:
        /*0012*/ 	.byte	0x28, 0x61, 0x64, 0x64, 0x72, 0x65, 0x73, 0x73, 0x20, 0x26, 0x20, 0x6d, 0x61, 0x73, 0x6b, 0x29
        /*0022*/ 	.byte	0x20, 0x3d, 0x3d, 0x20, 0x30, 0x00
	.type		$str$27,@object
	.size		$str$27,($str$23 - $str$27)
$str$27:
        /*0028*/ 	.byte	0x2f, 0x74, 0x6d, 0x70, 0x2f, 0x63, 0x75, 0x74, 0x6c, 0x61, 0x73, 0x73, 0x5f, 0x73, 0x77, 0x65
        /*0038*/ 	.byte	0x65, 0x70, 0x5f, 0x73, 0x72, 0x63, 0x2f, 0x69, 0x6e, 0x63, 0x6c, 0x75, 0x64, 0x65, 0x2f, 0x63
        /*0048*/ 	.byte	0x75, 0x74, 0x65, 0x2f, 0x70, 0x6f, 0x69, 0x6e, 0x74, 0x65, 0x72, 0x5f, 0x66, 0x6c, 0x61, 0x67
        /*0058*/ 	.byte	0x67, 0x65, 0x64, 0x2e, 0x68, 0x70, 0x70, 0x00
	.type		$str$23,@object
	.size		$str$23,(__unnamed_2 - $str$23)
$str$23:
        /*0060*/ 	.byte	0x2f, 0x74, 0x6d, 0x70, 0x2f, 0x63, 0x75, 0x74, 0x6c, 0x61, 0x73, 0x73, 0x5f, 0x73, 0x77, 0x65
        /*0070*/ 	.byte	0x65, 0x70, 0x5f, 0x73, 0x72, 0x63, 0x2f, 0x69, 0x6e, 0x63, 0x6c, 0x75, 0x64, 0x65, 0x2f, 0x63
        /*0080*/ 	.byte	0x75, 0x74, 0x6c, 0x61, 0x73, 0x73, 0x2f, 0x67, 0x65, 0x6d, 0x6d, 0x2f, 0x63, 0x6f, 0x6c, 0x6c
        /*0090*/ 	.byte	0x65, 0x63, 0x74, 0x69, 0x76, 0x65, 0x2f, 0x73, 0x6d, 0x39, 0x30, 0x5f, 0x6d, 0x6d, 0x61, 0x5f
        /*00a0*/ 	.byte	0x74, 0x6d, 0x61, 0x5f, 0x67, 0x6d, 0x6d, 0x61, 0x5f, 0x73, 0x73, 0x5f, 0x77, 0x61, 0x72, 0x70
        /*00b0*/ 	.byte	0x73, 0x70, 0x65, 0x63, 0x69, 0x61, 0x6c, 0x69, 0x7a, 0x65, 0x64, 0x2e, 0x68, 0x70, 0x70, 0x00
	.type		__unnamed_2,@object
	.size		__unnamed_2,(__unnamed_1 - __unnamed_2)
__unnamed_2:
        /* <DEDUP_REMOVED lines=28> */
        /*0280*/ 	.byte	0x36, 0x3e, 0x3e, 0x3e, 0x3e, 0x3e, 0x5d, 0x00
	.type		__unnamed_1,@object
	.size		__unnamed_1,(.L_0 - __unnamed_1)
__unnamed_1:
        /* <DEDUP_REMOVED lines=182> */
.L_0:


//--------------------- .nv.shared._ZN7cutlass13device_kernelINS_4gemm6kernel13GemmUniversalIN4cute5tupleIJiiiiEEENS1_10collective13CollectiveMmaINS1_34MainloopSm90TmaGmmaWarpSpecializedILi3ENS5_IJNS4_1CILi2EEENSA_ILi1EEESC_EEENS1_35KernelTmaWarpSpecializedCooperativeEEENS5_IJNSA_ILi256EEESG_NSA_ILi64EEEEEENS_6half_tENS5_IJlSC_lEEESJ_SK_NS4_8TiledMMAINS4_8MMA_AtomIJNS4_4SM904GMMA26MMA_64x256x16_F32F16F16_SSILNSO_5MajorE0ELSQ_0ELNSO_7ScaleInE1ELSR_1EEEEEENS4_6LayoutISD_NS5_IJSC_NSA_ILi0EEESV_EEEEENS5_IJNS4_10UnderscoreESY_SY_EEEEENS4_13SM90_TMA_LOADENS4_14ComposedLayoutINS4_7SwizzleILi3ELi4ELi3EEENS4_18smem_ptr_flag_bitsILi16EEENSU_INS5_IJNSA_ILi8EEESH_EEENS5_IJSH_SC_EEEEEEEvNS4_8identityENS4_23SM90_TMA_LOAD_MULTICASTES1B_vS1C_EENS_8epilogue10collective18CollectiveEpilogueINS1F_22Sm90TmaWarpSpecializedILi4ELi2ELi16ELb1ELb0EEEJSI_NS5_IJNSA_ILi128EEENSA_ILi32EEEEEESJ_SK_SJ_SK_NS1F_6fusion15FusionCallbacksIS1J_NS1N_17LinearCombinationISJ_fSJ_fLNS_15FloatRoundStyleE2EEESI_S1M_JEEES11_NS12_INS13_ILi2ELi4ELi3EEES16_NSU_INS5_IJS17_S1L_EEENS5_IJS1L_SC_EEEEEEENS4_17SM75_U32x4_LDSM_NENS4_14SM90_TMA_STOREES1X_NS4_17SM90_U32x4_STSM_NENS4_9Copy_AtomIJS20_SJ_EEEvEEEvvEEEEvNT_6ParamsE --------------------------
	.section	.nv.shared._ZN7cutlass13device_kernelINS_4gemm6kernel13GemmUniversalIN4cute5tupleIJiiiiEEENS1_10collective13CollectiveMmaINS1_34MainloopSm90TmaGmmaWarpSpecializedILi3ENS5_IJNS4_1CILi2EEENSA_ILi1EEESC_EEENS1_35KernelTmaWarpSpecializedCooperativeEEENS5_IJNSA_ILi256EEESG_NSA_ILi64EEEEEENS_6half_tENS5_IJlSC_lEEESJ_SK_NS4_8TiledMMAINS4_8MMA_AtomIJNS4_4SM904GMMA26MMA_64x256x16_F32F16F16_SSILNSO_5MajorE0ELSQ_0ELNSO_7ScaleInE1ELSR_1EEEEEENS4_6LayoutISD_NS5_IJSC_NSA_ILi0EEESV_EEEEENS5_IJNS4_10UnderscoreESY_SY_EEEEENS4_13SM90_TMA_LOADENS4_14ComposedLayoutINS4_7SwizzleILi3ELi4ELi3EEENS4_18smem_ptr_flag_bitsILi16EEENSU_INS5_IJNSA_ILi8EEESH_EEENS5_IJSH_SC_EEEEEEEvNS4_8identityENS4_23SM90_TMA_LOAD_MULTICASTES1B_vS1C_EENS_8epilogue10collective18CollectiveEpilogueINS1F_22Sm90TmaWarpSpecializedILi4ELi2ELi16ELb1ELb0EEEJSI_NS5_IJNSA_ILi128EEENSA_ILi32EEEEEESJ_SK_SJ_SK_NS1F_6fusion15FusionCallbacksIS1J_NS1N_17LinearCombinationISJ_fSJ_fLNS_15FloatRoundStyleE2EEESI_S1M_JEEES11_NS12_INS13_ILi2ELi4ELi3EEES16_NSU_INS5_IJS17_S1L_EEENS5_IJS1L_SC_EEEEEEENS4_17SM75_U32x4_LDSM_NENS4_14SM90_TMA_STOREES1X_NS4_17SM90_U32x4_STSM_NENS4_9Copy_AtomIJS20_SJ_EEEvEEEvvEEEEvNT_6ParamsE,"aw",@nobits
	.sectionflags	@""
	.align	16
	.zero		1024


//--------------------- .nv.shared.reserved.0     --------------------------
	.section	.nv.shared.reserved.0,"aw",@nobits
	.weak		__nv_reservedSMEM_offset_0_alias
	.size		__nv_reservedSMEM_offset_0_alias, 0, 0
	.other		__nv_reservedSMEM_offset_0_alias,@"STO_CUDA_RESERVED_SHARED STV_DEFAULT"
__nv_reservedSMEM_offset_0_alias:
	.zero		0


//--------------------- .nv.global                --------------------------
	.section	.nv.global,"aw",@nobits
.nv.global:
	.type		_ZN39_INTERNAL_8ceb8880_4_k_cu_c5cf597c_27454cute1_E,@object
	.size		_ZN39_INTERNAL_8ceb8880_4_k_cu_c5cf597c_27454cute1_E,(_ZN39_INTERNAL_8ceb8880_4_k_cu_c5cf597c_27454cuda3std3__45__cpo6cbeginE - _ZN39_INTERNAL_8ceb8880_4_k_cu_c5cf597c_27454cute1_E)
_ZN39_INTERNAL_8ceb8880_4_k_cu_c5cf597c_27454cute1_E:
	.zero		1
	.type		_ZN39_INTERNAL_8ceb8880_4_k_cu_c5cf597c_27454cuda3std3__45__cpo6cbeginE,@object
	.size		_ZN39_INTERNAL_8ceb8880_4_k_cu_c5cf597c_27454cuda3std3__45__cpo6cbeginE,(_ZN39_INTERNAL_8ceb8880_4_k_cu_c5cf597c_27454cuda3std3__48in_placeE - _ZN39_INTERNAL_8ceb8880_4_k_cu_c5cf597c_27454cuda3std3__45__cpo6cbeginE)
_ZN39_INTERNAL_8ceb8880_4_k_cu_c5cf597c_27454cuda3std3__45__cpo6cbeginE:
	.zero		1
	.type		_ZN39_INTERNAL_8ceb8880_4_k_cu_c5cf597c_27454cuda3std3__48in_placeE,@object
	.size		_ZN39_INTERNAL_8ceb8880_4_k_cu_c5cf597c_27454cuda3std3__48in_placeE,(_ZN39_INTERNAL_8ceb8880_4_k_cu_c5cf597c_27454cuda3std6ranges3__45__cpo9iter_moveE - _ZN39_INTERNAL_8ceb8880_4_k_cu_c5cf597c_27454cuda3std3__48in_placeE)
_ZN39_INTERNAL_8ceb8880_4_k_cu_c5cf597c_27454cuda3std3__48in_placeE:
	.zero		1
	.type		_ZN39_INTERNAL_8ceb8880_4_k_cu_c5cf597c_27454cuda3std6ranges3__45__cpo9iter_moveE,@object
	.size		_ZN39_INTERNAL_8ceb8880_4_k_cu_c5cf597c_27454cuda3std6ranges3__45__cpo9iter_moveE,(_ZN39_INTERNAL_8ceb8880_4_k_cu_c5cf597c_27454cuda3std3__45__cpo5beginE - _ZN39_INTERNAL_8ceb8880_4_k_cu_c5cf597c_27454cuda3std6ranges3__45__cpo9iter_moveE)
_ZN39_INTERNAL_8ceb8880_4_k_cu_c5cf597c_27454cuda3std6ranges3__45__cpo9iter_moveE:
	.zero		1
	.type		_ZN39_INTERNAL_8ceb8880_4_k_cu_c5cf597c_27454cuda3std3__45__cpo5beginE,@object
	.size		_ZN39_INTERNAL_8ceb8880_4_k_cu_c5cf597c_27454cuda3std3__45__cpo5beginE,(_ZN39_INTERNAL_8ceb8880_4_k_cu_c5cf597c_27454cuda3std3__441_GLOBAL__N__8ceb8880_4_k_cu_c5cf597c_27456ignoreE - _ZN39_INTERNAL_8ceb8880_4_k_cu_c5cf597c_27454cuda3std3__45__cpo5beginE)
_ZN39_INTERNAL_8ceb8880_4_k_cu_c5cf597c_27454cuda3std3__45__cpo5beginE:
	.zero		1
	.type		_ZN39_INTERNAL_8ceb8880_4_k_cu_c5cf597c_27454cuda3std3__441_GLOBAL__N__8ceb8880_4_k_cu_c5cf597c_27456ignoreE,@object
	.size		_ZN39_INTERNAL_8ceb8880_4_k_cu_c5cf597c_27454cuda3std3__441_GLOBAL__N__8ceb8880_4_k_cu_c5cf597c_27456ignoreE,(_ZN39_INTERNAL_8ceb8880_4_k_cu_c5cf597c_27454cute7productE - _ZN39_INTERNAL_8ceb8880_4_k_cu_c5cf597c_27454cuda3std3__441_GLOBAL__N__8ceb8880_4_k_cu_c5cf597c_27456ignoreE)
_ZN39_INTERNAL_8ceb8880_4_k_cu_c5cf597c_27454cuda3std3__441_GLOBAL__N__8ceb8880_4_k_cu_c5cf597c_27456ignoreE:
	.zero		1
	.type		_ZN39_INTERNAL_8ceb8880_4_k_cu_c5cf597c_27454cute7productE,@object
	.size		_ZN39_INTERNAL_8ceb8880_4_k_cu_c5cf597c_27454cute7productE,(_ZN39_INTERNAL_8ceb8880_4_k_cu_c5cf597c_27454cuda3std3__45__cpo3endE - _ZN39_INTERNAL_8ceb8880_4_k_cu_c5cf597c_27454cute7productE)
_ZN39_INTERNAL_8ceb8880_4_k_cu_c5cf597c_27454cute7productE:
	.zero		1
	.type		_ZN39_INTERNAL_8ceb8880_4_k_cu_c5cf597c_27454cuda3std3__45__cpo3endE,@object
	.size		_ZN39_INTERNAL_8ceb8880_4_k_cu_c5cf597c_27454cuda3std3__45__cpo3endE,(_ZN39_INTERNAL_8ceb8880_4_k_cu_c5cf597c_27454cuda3std3__419piecewise_constructE - _ZN39_INTERNAL_8ceb8880_4_k_cu_c5cf597c_27454cuda3std3__45__cpo3endE)
_ZN39_INTERNAL_8ceb8880_4_k_cu_c5cf597c_27454cuda3std3__45__cpo3endE:
	.zero		1
	.type		_ZN39_INTERNAL_8ceb8880_4_k_cu_c5cf597c_27454cuda3std3__419piecewise_constructE,@object
	.size		_ZN39_INTERNAL_8ceb8880_4_k_cu_c5cf597c_27454cuda3std3__419piecewise_constructE,(_ZN39_INTERNAL_8ceb8880_4_k_cu_c5cf597c_27454cuda3std3__45__cpo4cendE - _ZN39_INTERNAL_8ceb8880_4_k_cu_c5cf597c_27454cuda3std3__419piecewise_constructE)
_ZN39_INTERNAL_8ceb8880_4_k_cu_c5cf597c_27454cuda3std3__419piecewise_constructE:
	.zero		1
	.type		_ZN39_INTERNAL_8ceb8880_4_k_cu_c5cf597c_27454cuda3std3__45__cpo4cendE,@object
	.size		_ZN39_INTERNAL_8ceb8880_4_k_cu_c5cf597c_27454cuda3std3__45__cpo4cendE,(_ZN39_INTERNAL_8ceb8880_4_k_cu_c5cf597c_27454cuda3std6ranges3__45__cpo4swapE - _ZN39_INTERNAL_8ceb8880_4_k_cu_c5cf597c_27454cuda3std3__45__cpo4cendE)
_ZN39_INTERNAL_8ceb8880_4_k_cu_c5cf597c_27454cuda3std3__45__cpo4cendE:
	.zero		1
	.type		_ZN39_INTERNAL_8ceb8880_4_k_cu_c5cf597c_27454cuda3std6ranges3__45__cpo4swapE,@object
	.size		_ZN39_INTERNAL_8ceb8880_4_k_cu_c5cf597c_27454cuda3std6ranges3__45__cpo4swapE,(.L_9 - _ZN39_INTERNAL_8ceb8880_4_k_cu_c5cf597c_27454cuda3std6ranges3__45__cpo4swapE)
_ZN39_INTERNAL_8ceb8880_4_k_cu_c5cf597c_27454cuda3std6ranges3__45__cpo4swapE:
	.zero		1
.L_9:


//--------------------- .nv.constant0._ZN7cutlass13device_kernelINS_4gemm6kernel13GemmUniversalIN4cute5tupleIJiiiiEEENS1_10collective13CollectiveMmaINS1_34MainloopSm90TmaGmmaWarpSpecializedILi3ENS5_IJNS4_1CILi2EEENSA_ILi1EEESC_EEENS1_35KernelTmaWarpSpecializedCooperativeEEENS5_IJNSA_ILi256EEESG_NSA_ILi64EEEEEENS_6half_tENS5_IJlSC_lEEESJ_SK_NS4_8TiledMMAINS4_8MMA_AtomIJNS4_4SM904GMMA26MMA_64x256x16_F32F16F16_SSILNSO_5MajorE0ELSQ_0ELNSO_7ScaleInE1ELSR_1EEEEEENS4_6LayoutISD_NS5_IJSC_NSA_ILi0EEESV_EEEEENS5_IJNS4_10UnderscoreESY_SY_EEEEENS4_13SM90_TMA_LOADENS4_14ComposedLayoutINS4_7SwizzleILi3ELi4ELi3EEENS4_18smem_ptr_flag_bitsILi16EEENSU_INS5_IJNSA_ILi8EEESH_EEENS5_IJSH_SC_EEEEEEEvNS4_8identityENS4_23SM90_TMA_LOAD_MULTICASTES1B_vS1C_EENS_8epilogue10collective18CollectiveEpilogueINS1F_22Sm90TmaWarpSpecializedILi4ELi2ELi16ELb1ELb0EEEJSI_NS5_IJNSA_ILi128EEENSA_ILi32EEEEEESJ_SK_SJ_SK_NS1F_6fusion15FusionCallbacksIS1J_NS1N_17LinearCombinationISJ_fSJ_fLNS_15FloatRoundStyleE2EEESI_S1M_JEEES11_NS12_INS13_ILi2ELi4ELi3EEES16_NSU_INS5_IJS17_S1L_EEENS5_IJS1L_SC_EEEEEEENS4_17SM75_U32x4_LDSM_NENS4_14SM90_TMA_STOREES1X_NS4_17SM90_U32x4_STSM_NENS4_9Copy_AtomIJS20_SJ_EEEvEEEvvEEEEvNT_6ParamsE --------------------------
	.section	.nv.constant0._ZN7cutlass13device_kernelINS_4gemm6kernel13GemmUniversalIN4cute5tupleIJiiiiEEENS1_10collective13CollectiveMmaINS1_34MainloopSm90TmaGmmaWarpSpecializedILi3ENS5_IJNS4_1CILi2EEENSA_ILi1EEESC_EEENS1_35KernelTmaWarpSpecializedCooperativeEEENS5_IJNSA_ILi256EEESG_NSA_ILi64EEEEEENS_6half_tENS5_IJlSC_lEEESJ_SK_NS4_8TiledMMAINS4_8MMA_AtomIJNS4_4SM904GMMA26MMA_64x256x16_F32F16F16_SSILNSO_5MajorE0ELSQ_0ELNSO_7ScaleInE1ELSR_1EEEEEENS4_6LayoutISD_NS5_IJSC_NSA_ILi0EEESV_EEEEENS5_IJNS4_10UnderscoreESY_SY_EEEEENS4_13SM90_TMA_LOADENS4_14ComposedLayoutINS4_7SwizzleILi3ELi4ELi3EEENS4_18smem_ptr_flag_bitsILi16EEENSU_INS5_IJNSA_ILi8EEESH_EEENS5_IJSH_SC_EEEEEEEvNS4_8identityENS4_23SM90_TMA_LOAD_MULTICASTES1B_vS1C_EENS_8epilogue10collective18CollectiveEpilogueINS1F_22Sm90TmaWarpSpecializedILi4ELi2ELi16ELb1ELb0EEEJSI_NS5_IJNSA_ILi128EEENSA_ILi32EEEEEESJ_SK_SJ_SK_NS1F_6fusion15FusionCallbacksIS1J_NS1N_17LinearCombinationISJ_fSJ_fLNS_15FloatRoundStyleE2EEESI_S1M_JEEES11_NS12_INS13_ILi2ELi4ELi3EEES16_NSU_INS5_IJS17_S1L_EEENS5_IJS1L_SC_EEEEEEENS4_17SM75_U32x4_LDSM_NENS4_14SM90_TMA_STOREES1X_NS4_17SM90_U32x4_STSM_NENS4_9Copy_AtomIJS20_SJ_EEEvEEEvvEEEEvNT_6ParamsE,"a",@progbits
	.sectionflags	@""
	.align	4
.nv.constant0._ZN7cutlass13device_kernelINS_4gemm6kernel13GemmUniversalIN4cute5tupleIJiiiiEEENS1_10collective13CollectiveMmaINS1_34MainloopSm90TmaGmmaWarpSpecializedILi3ENS5_IJNS4_1CILi2EEENSA_ILi1EEESC_EEENS1_35KernelTmaWarpSpecializedCooperativeEEENS5_IJNSA_ILi256EEESG_NSA_ILi64EEEEEENS_6half_tENS5_IJlSC_lEEESJ_SK_NS4_8TiledMMAINS4_8MMA_AtomIJNS4_4SM904GMMA26MMA_64x256x16_F32F16F16_SSILNSO_5MajorE0ELSQ_0ELNSO_7ScaleInE1ELSR_1EEEEEENS4_6LayoutISD_NS5_IJSC_NSA_ILi0EEESV_EEEEENS5_IJNS4_10UnderscoreESY_SY_EEEEENS4_13SM90_TMA_LOADENS4_14ComposedLayoutINS4_7SwizzleILi3ELi4ELi3EEENS4_18smem_ptr_flag_bitsILi16EEENSU_INS5_IJNSA_ILi8EEESH_EEENS5_IJSH_SC_EEEEEEEvNS4_8identityENS4_23SM90_TMA_LOAD_MULTICASTES1B_vS1C_EENS_8epilogue10collective18CollectiveEpilogueINS1F_22Sm90TmaWarpSpecializedILi4ELi2ELi16ELb1ELb0EEEJSI_NS5_IJNSA_ILi128EEENSA_ILi32EEEEEESJ_SK_SJ_SK_NS1F_6fusion15FusionCallbacksIS1J_NS1N_17LinearCombinationISJ_fSJ_fLNS_15FloatRoundStyleE2EEESI_S1M_JEEES11_NS12_INS13_ILi2ELi4ELi3EEES16_NSU_INS5_IJS17_S1L_EEENS5_IJS1L_SC_EEEEEEENS4_17SM75_U32x4_LDSM_NENS4_14SM90_TMA_STOREES1X_NS4_17SM90_U32x4_STSM_NENS4_9Copy_AtomIJS20_SJ_EEEvEEEvvEEEEvNT_6ParamsE:
	.zero		2432


//--------------------- SYMBOLS --------------------------

	.type		.nv.reservedSmem.offset0,@object
	.size		.nv.reservedSmem.offset0,0x4
	.type		__assertfail,@function
